def attn_fwd(
    Q,
    K,
    V,
    Out,
    Lse,
    sm_scale,
    stride_qz,
    stride_qh,
    stride_qm,
    stride_qk,
    stride_kz,
    stride_kh,
    stride_kn,
    stride_kk,
    stride_vz,
    stride_vh,
    stride_vn,
    stride_vk,
    stride_oz,
    stride_oh,
    stride_om,
    stride_ok,
    seqlen_q,
    seqlen_k,
    BLOCK_M: tl.constexpr,
    BLOCK_N: tl.constexpr,
    HEAD_DIM: tl.constexpr,
    CAUSAL: tl.constexpr,
):
    start_m = tl.program_id(0)
    off_hz = tl.program_id(1)
    q_off = off_hz * stride_qh
    k_off = off_hz * stride_kh
    v_off = off_hz * stride_vh
    offs_m = start_m * BLOCK_M + tl.arange(0, BLOCK_M)
    offs_d = tl.arange(0, HEAD_DIM)
    offs_n = tl.arange(0, BLOCK_N)
    q_ptrs = Q + q_off + offs_m[:, None] * stride_qm + offs_d[None, :] * stride_qk
    k_ptrs = K + k_off + offs_d[:, None] * stride_kk + offs_n[None, :] * stride_kn
    v_ptrs = V + v_off + offs_n[:, None] * stride_vn + offs_d[None, :] * stride_vk
    m_i = tl.full([BLOCK_M], float("-inf"), dtype=tl.float32)
    l_i = tl.zeros([BLOCK_M], dtype=tl.float32) + 1.0
    acc = tl.zeros([BLOCK_M, HEAD_DIM], dtype=tl.float32)
    q = tl.load(q_ptrs)
    acc, l_i, m_i = _attn_fwd_inner(
        acc,
        l_i,
        m_i,
        q,
        k_ptrs,
        v_ptrs,
        sm_scale,
        stride_kn,
        stride_vn,
        start_m,
        seqlen_k,
        BLOCK_M,
        BLOCK_N,
        HEAD_DIM,
        CAUSAL,
    )
    acc = acc / l_i[:, None]
    lse = m_i + tl.math.log2(l_i) / 1.4426950408889634
    o_ptrs = (
        Out
        + off_hz * stride_oh
        + offs_m[:, None] * stride_om
        + offs_d[None, :] * stride_ok
    )
    tl.store(o_ptrs, acc.to(Out.dtype.element_ty))
    tl.store(Lse + off_hz * seqlen_q + offs_m, lse)

# config = {"BLOCK_M": 64, "BLOCK_N": 128, "HEAD_DIM": 512, "arch": "sm_80", "causal": false, "dtype": "bf16", "num_stages": 4, "num_warps": 4}
# arch = sm_80


// ===== COMPILED SASS (sm_80) =====

	.target	sm_80

	.elftype	@"ET_EXEC"


//--------------------- .note.nv.tkinfo           --------------------------
	.section	.note.nv.tkinfo,"",@"SHT_NOTE"
	.sectionflags	@"SHF_NOTE_NV_TKINFO"
	.tkinfo
        /*0018*/ 	.word	0x00000002
        /*0030*/ 	.string	""
        /*0030*/ 	.string	"ptxas"
        /*0030*/ 	.string	"Cuda compilation tools, release 13.0, V13.0.88"
        /*0030*/ 	.string	"Build cuda_13.0.r13.0/compiler.36424714_0"
        /*0030*/ 	.string	"-v  -suppress-debug-info  -lineinfo  -arch sm_80 "



//--------------------- .note.nv.cuinfo           --------------------------
	.section	.note.nv.cuinfo,"",@"SHT_NOTE"
	.sectionflags	@"SHF_NOTE_NV_CUINFO"
        /*0018*/ 	.short	0x0002
        /*001a*/ 	.short	0x0050
        /*001c*/ 	.short	0x0082
	.zero		2


//--------------------- .nv.info                  --------------------------
	.section	.nv.info,"",@"SHT_CUDA_INFO"
	.align	4


	//----- nvinfo : EIATTR_REGCOUNT
	.align		4
        /*0000*/ 	.byte	0x04, 0x2f
        /*0002*/ 	.short	(.L_2 - .L_1)
	.align		4
.L_1:
        /*0004*/ 	.word	index@(attn_fwd)
        /*0008*/ 	.word	0x00000020


	//----- nvinfo : EIATTR_FRAME_SIZE
	.align		4
.L_2:
        /*000c*/ 	.byte	0x04, 0x11
        /*000e*/ 	.short	(.L_4 - .L_3)
	.align		4
.L_3:
        /*0010*/ 	.word	index@(attn_fwd)
        /*0014*/ 	.word	0x00005440


	//----- nvinfo : EIATTR_MIN_STACK_SIZE
	.align		4
.L_4:
        /*0018*/ 	.byte	0x04, 0x12
        /*001a*/ 	.short	(.L_6 - .L_5)
	.align		4
.L_5:
        /*001c*/ 	.word	index@(attn_fwd)
        /*0020*/ 	.word	0x00005440
.L_6:


//--------------------- .nv.info.attn_fwd         --------------------------
	.section	.nv.info.attn_fwd,"",@"SHT_CUDA_INFO"
	.sectionflags	@""
	.align	4


	//----- nvinfo : EIATTR_CUDA_API_VERSION
	.align		4
        /*0000*/ 	.byte	0x04, 0x37
        /*0002*/ 	.short	(.L_8 - .L_7)
.L_7:
        /*0004*/ 	.word	0x00000082


	//----- nvinfo : EIATTR_SW2861232_WAR
	.align		4
.L_8:
        /*0008*/ 	.byte	0x01, 0x35
	.zero		2


	//----- nvinfo : EIATTR_PARAM_CBANK
	.align		4
        /*000c*/ 	.byte	0x04, 0x0a
        /*000e*/ 	.short	(.L_10 - .L_9)
	.align		4
.L_9:
        /*0010*/ 	.word	index@(.nv.constant0.attn_fwd)
        /*0014*/ 	.short	0x0160
        /*0016*/ 	.short	0x0088


	//----- nvinfo : EIATTR_CBANK_PARAM_SIZE
	.align		4
.L_10:
        /*0018*/ 	.byte	0x03, 0x19
        /*001a*/ 	.short	0x0088


	//----- nvinfo : EIATTR_KPARAM_INFO
	.align		4
        /*001c*/ 	.byte	0x04, 0x17
        /*001e*/ 	.short	(.L_12 - .L_11)
.L_11:
        /*0020*/ 	.word	0x00000000
        /*0024*/ 	.short	0x0019
        /*0026*/ 	.short	0x0080
        /*0028*/ 	.byte	0x00, 0xf4, 0x21, 0x00


	//----- nvinfo : EIATTR_KPARAM_INFO
	.align		4
.L_12:
        /*002c*/ 	.byte	0x04, 0x17
        /*002e*/ 	.short	(.L_14 - .L_13)
.L_13:
        /*0030*/ 	.word	0x00000000
        /*0034*/ 	.short	0x0018
        /*0036*/ 	.short	0x0078
        /*0038*/ 	.byte	0x00, 0xf4, 0x21, 0x00


	//----- nvinfo : EIATTR_KPARAM_INFO
	.align		4
.L_14:
        /*003c*/ 	.byte	0x04, 0x17
        /*003e*/ 	.short	(.L_16 - .L_15)
.L_15:
        /*0040*/ 	.word	0x00000000
        /*0044*/ 	.short	0x0017
        /*0046*/ 	.short	0x0070
        /*0048*/ 	.byte	0x00, 0xf0, 0x11, 0x00


	//----- nvinfo : EIATTR_KPARAM_INFO
	.align		4
.L_16:
        /*004c*/ 	.byte	0x04, 0x17
        /*004e*/ 	.short	(.L_18 - .L_17)
.L_17:
        /*0050*/ 	.word	0x00000000
        /*0054*/ 	.short	0x0016
        /*0056*/ 	.short	0x006c
        /*0058*/ 	.byte	0x00, 0xf0, 0x11, 0x00


	//----- nvinfo : EIATTR_KPARAM_INFO
	.align		4
.L_18:
        /*005c*/ 	.byte	0x04, 0x17
        /*005e*/ 	.short	(.L_20 - .L_19)
.L_19:
        /*0060*/ 	.word	0x00000000
        /*0064*/ 	.short	0x0015
        /*0066*/ 	.short	0x0068
        /*0068*/ 	.byte	0x00, 0xf0, 0x11, 0x00


	//----- nvinfo : EIATTR_KPARAM_INFO
	.align		4
.L_20:
        /*006c*/ 	.byte	0x04, 0x17
        /*006e*/ 	.short	(.L_22 - .L_21)
.L_21:
        /*0070*/ 	.word	0x00000000
        /*0074*/ 	.short	0x0014
        /*0076*/ 	.short	0x0064
        /*0078*/ 	.byte	0x00, 0xf0, 0x11, 0x00


	//----- nvinfo : EIATTR_KPARAM_INFO
	.align		4
.L_22:
        /*007c*/ 	.byte	0x04, 0x17
        /*007e*/ 	.short	(.L_24 - .L_23)
.L_23:
        /*0080*/ 	.word	0x00000000
        /*0084*/ 	.short	0x0013
        /*0086*/ 	.short	0x0060
        /*0088*/ 	.byte	0x00, 0xf0, 0x11, 0x00


	//----- nvinfo : EIATTR_KPARAM_INFO
	.align		4
.L_24:
        /*008c*/ 	.byte	0x04, 0x17
        /*008e*/ 	.short	(.L_26 - .L_25)
.L_25:
        /*0090*/ 	.word	0x00000000
        /*0094*/ 	.short	0x0012
        /*0096*/ 	.short	0x005c
        /*0098*/ 	.byte	0x00, 0xf0, 0x11, 0x00


	//----- nvinfo : EIATTR_KPARAM_INFO
	.align		4
.L_26:
        /*009c*/ 	.byte	0x04, 0x17
        /*009e*/ 	.short	(.L_28 - .L_27)
.L_27:
        /*00a0*/ 	.word	0x00000000
        /*00a4*/ 	.short	0x0011
        /*00a6*/ 	.short	0x0058
        /*00a8*/ 	.byte	0x00, 0xf0, 0x11, 0x00


	//----- nvinfo : EIATTR_KPARAM_INFO
	.align		4
.L_28:
        /*00ac*/ 	.byte	0x04, 0x17
        /*00ae*/ 	.short	(.L_30 - .L_29)
.L_29:
        /*00b0*/ 	.word	0x00000000
        /*00b4*/ 	.short	0x0010
        /*00b6*/ 	.short	0x0054
        /*00b8*/ 	.byte	0x00, 0xf0, 0x11, 0x00


	//----- nvinfo : EIATTR_KPARAM_INFO
	.align		4
.L_30:
        /*00bc*/ 	.byte	0x04, 0x17
        /*00be*/ 	.short	(.L_32 - .L_31)
.L_31:
        /*00c0*/ 	.word	0x00000000
        /*00c4*/ 	.short	0x000f
        /*00c6*/ 	.short	0x0050
        /*00c8*/ 	.byte	0x00, 0xf0, 0x11, 0x00


	//----- nvinfo : EIATTR_KPARAM_INFO
	.align		4
.L_32:
        /*00cc*/ 	.byte	0x04, 0x17
        /*00ce*/ 	.short	(.L_34 - .L_33)
.L_33:
        /*00d0*/ 	.word	0x00000000
        /*00d4*/ 	.short	0x000e
        /*00d6*/ 	.short	0x004c
        /*00d8*/ 	.byte	0x00, 0xf0, 0x11, 0x00


	//----- nvinfo : EIATTR_KPARAM_INFO
	.align		4
.L_34:
        /*00dc*/ 	.byte	0x04, 0x17
        /*00de*/ 	.short	(.L_36 - .L_35)
.L_35:
        /*00e0*/ 	.word	0x00000000
        /*00e4*/ 	.short	0x000d
        /*00e6*/ 	.short	0x0048
        /*00e8*/ 	.byte	0x00, 0xf0, 0x11, 0x00


	//----- nvinfo : EIATTR_KPARAM_INFO
	.align		4
.L_36:
        /*00ec*/ 	.byte	0x04, 0x17
        /*00ee*/ 	.short	(.L_38 - .L_37)
.L_37:
        /*00f0*/ 	.word	0x00000000
        /*00f4*/ 	.short	0x000c
        /*00f6*/ 	.short	0x0044
        /*00f8*/ 	.byte	0x00, 0xf0, 0x11, 0x00


	//----- nvinfo : EIATTR_KPARAM_INFO
	.align		4
.L_38:
        /*00fc*/ 	.byte	0x04, 0x17
        /*00fe*/ 	.short	(.L_40 - .L_39)
.L_39:
        /*0100*/ 	.word	0x00000000
        /*0104*/ 	.short	0x000b
        /*0106*/ 	.short	0x0040
        /*0108*/ 	.byte	0x00, 0xf0, 0x11, 0x00


	//----- nvinfo : EIATTR_KPARAM_INFO
	.align		4
.L_40:
        /*010c*/ 	.byte	0x04, 0x17
        /*010e*/ 	.short	(.L_42 - .L_41)
.L_41:
        /*0110*/ 	.word	0x00000000
        /*0114*/ 	.short	0x000a
        /*0116*/ 	.short	0x003c
        /*0118*/ 	.byte	0x00, 0xf0, 0x11, 0x00


	//----- nvinfo : EIATTR_KPARAM_INFO
	.align		4
.L_42:
        /*011c*/ 	.byte	0x04, 0x17
        /*011e*/ 	.short	(.L_44 - .L_43)
.L_43:
        /*0120*/ 	.word	0x00000000
        /*0124*/ 	.short	0x0009
        /*0126*/ 	.short	0x0038
        /*0128*/ 	.byte	0x00, 0xf0, 0x11, 0x00


	//----- nvinfo : EIATTR_KPARAM_INFO
	.align		4
.L_44:
        /*012c*/ 	.byte	0x04, 0x17
        /*012e*/ 	.short	(.L_46 - .L_45)
.L_45:
        /*0130*/ 	.word	0x00000000
        /*0134*/ 	.short	0x0008
        /*0136*/ 	.short	0x0034
        /*0138*/ 	.byte	0x00, 0xf0, 0x11, 0x00


	//----- nvinfo : EIATTR_KPARAM_INFO
	.align		4
.L_46:
        /*013c*/ 	.byte	0x04, 0x17
        /*013e*/ 	.short	(.L_48 - .L_47)
.L_47:
        /*0140*/ 	.word	0x00000000
        /*0144*/ 	.short	0x0007
        /*0146*/ 	.short	0x0030
        /*0148*/ 	.byte	0x00, 0xf0, 0x11, 0x00


	//----- nvinfo : EIATTR_KPARAM_INFO
	.align		4
.L_48:
        /*014c*/ 	.byte	0x04, 0x17
        /*014e*/ 	.short	(.L_50 - .L_49)
.L_49:
        /*0150*/ 	.word	0x00000000
        /*0154*/ 	.short	0x0006
        /*0156*/ 	.short	0x002c
        /*0158*/ 	.byte	0x00, 0xf0, 0x11, 0x00


	//----- nvinfo : EIATTR_KPARAM_INFO
	.align		4
.L_50:
        /*015c*/ 	.byte	0x04, 0x17
        /*015e*/ 	.short	(.L_52 - .L_51)
.L_51:
        /*0160*/ 	.word	0x00000000
        /*0164*/ 	.short	0x0005
        /*0166*/ 	.short	0x0028
        /*0168*/ 	.byte	0x00, 0xf0, 0x11, 0x00


	//----- nvinfo : EIATTR_KPARAM_INFO
	.align		4
.L_52:
        /*016c*/ 	.byte	0x04, 0x17
        /*016e*/ 	.short	(.L_54 - .L_53)
.L_53:
        /*0170*/ 	.word	0x00000000
        /*0174*/ 	.short	0x0004
        /*0176*/ 	.short	0x0020
        /*0178*/ 	.byte	0x00, 0xf4, 0x21, 0x00


	//----- nvinfo : EIATTR_KPARAM_INFO
	.align		4
.L_54:
        /*017c*/ 	.byte	0x04, 0x17
        /*017e*/ 	.short	(.L_56 - .L_55)
.L_55:
        /*0180*/ 	.word	0x00000000
        /*0184*/ 	.short	0x0003
        /*0186*/ 	.short	0x0018
        /*0188*/ 	.byte	0x00, 0xf4, 0x21, 0x00


	//----- nvinfo : EIATTR_KPARAM_INFO
	.align		4
.L_56:
        /*018c*/ 	.byte	0x04, 0x17
        /*018e*/ 	.short	(.L_58 - .L_57)
.L_57:
        /*0190*/ 	.word	0x00000000
        /*0194*/ 	.short	0x0002
        /*0196*/ 	.short	0x0010
        /*0198*/ 	.byte	0x00, 0xf4, 0x21, 0x00


	//----- nvinfo : EIATTR_KPARAM_INFO
	.align		4
.L_58:
        /*019c*/ 	.byte	0x04, 0x17
        /*019e*/ 	.short	(.L_60 - .L_59)
.L_59:
        /*01a0*/ 	.word	0x00000000
        /*01a4*/ 	.short	0x0001
        /*01a6*/ 	.short	0x0008
        /*01a8*/ 	.byte	0x00, 0xf4, 0x21, 0x00


	//----- nvinfo : EIATTR_KPARAM_INFO
	.align		4
.L_60:
        /*01ac*/ 	.byte	0x04, 0x17
        /*01ae*/ 	.short	(.L_62 - .L_61)
.L_61:
        /*01b0*/ 	.word	0x00000000
        /*01b4*/ 	.short	0x0000
        /*01b6*/ 	.short	0x0000
        /*01b8*/ 	.byte	0x00, 0xf4, 0x21, 0x00


	//----- nvinfo : EIATTR_MAXREG_COUNT
	.align		4
.L_62:
        /*01bc*/ 	.byte	0x03, 0x1b
        /*01be*/ 	.short	0x00ff


	//----- nvinfo : EIATTR_NUM_BARRIERS
	.align		4
        /*01c0*/ 	.byte	0x02, 0x4c
        /*01c2*/ 	.byte	0x01
	.zero		1


	//----- nvinfo : EIATTR_ANNOTATIONS
	.align		4
        /*01c4*/ 	.byte	0x04, 0x55
        /*01c6*/ 	.short	(.L_64 - .L_63)


	//   ....[0]....
.L_63:
        /*01c8*/ 	.word	0x00000001
        /*01cc*/ 	.byte	0xf0, 0x00, 0x00, 0x00, 0x01, 0x00, 0x00, 0x00, 0x60, 0x04, 0x00, 0x00, 0x01, 0x00, 0x00, 0x00
        /* <DEDUP_REMOVED lines=1827> */
        /*740c*/ 	.byte	0x50, 0x30, 0x02, 0x00, 0x01, 0x00, 0x00, 0x00, 0x60, 0x30, 0x02, 0x00


	//----- nvinfo : EIATTR_MERCURY_ISA_VERSION
	.align		4
.L_64:
        /*7418*/ 	.byte	0x03, 0x5f
        /*741a*/ 	.short	0x0000


	//----- nvinfo : EIATTR_COOP_GROUP_MASK_REGIDS
	.align		4
        /*741c*/ 	.byte	0x04, 0x29
        /*741e*/ 	.short	(.L_66 - .L_65)


	//   ....[0]....
.L_65:
        /*7420*/ 	.word	0xffffffff


	//   ....[1]....
        /*7424*/ 	.word	0xffffffff


	//   ....[2]....
        /*7428*/ 	.word	0xffffffff


	//   ....[3]....
        /*742c*/ 	.word	0xffffffff


	//   ....[4]....
        /*7430*/ 	.word	0xffffffff


	//   ....[5]....
        /*7434*/ 	.word	0xffffffff


	//   ....[6]....
        /*7438*/ 	.word	0xffffffff


	//   ....[7]....
        /*743c*/ 	.word	0xffffffff


	//   ....[8]....
        /*7440*/ 	.word	0xffffffff


	//   ....[9]....
        /*7444*/ 	.word	0xffffffff


	//   ....[10]....
        /*7448*/ 	.word	0xffffffff


	//   ....[11]....
        /*744c*/ 	.word	0xffffffff


	//   ....[12]....
        /*7450*/ 	.word	0xffffffff


	//   ....[13]....
        /*7454*/ 	.word	0xffffffff


	//   ....[14]....
        /*7458*/ 	.word	0xffffffff


	//   ....[15]....
        /*745c*/ 	.word	0xffffffff


	//   ....[16]....
        /*7460*/ 	.word	0xffffffff


	//   ....[17]....
        /*7464*/ 	.word	0xffffffff


	//   ....[18]....
        /*7468*/ 	.word	0xffffffff


	//   ....[19]....
        /*746c*/ 	.word	0xffffffff


	//   ....[20]....
        /*7470*/ 	.word	0xffffffff


	//   ....[21]....
        /*7474*/ 	.word	0xffffffff


	//   ....[22]....
        /*7478*/ 	.word	0xffffffff


	//   ....[23]....
        /*747c*/ 	.word	0xffffffff


	//   ....[24]....
        /*7480*/ 	.word	0xffffffff


	//   ....[25]....
        /*7484*/ 	.word	0xffffffff


	//   ....[26]....
        /*7488*/ 	.word	0xffffffff


	//   ....[27]....
        /*748c*/ 	.word	0xffffffff


	//   ....[28]....
        /*7490*/ 	.word	0xffffffff


	//   ....[29]....
        /*7494*/ 	.word	0xffffffff


	//   ....[30]....
        /*7498*/ 	.word	0xffffffff


	//   ....[31]....
        /*749c*/ 	.word	0xffffffff


	//   ....[32]....
        /*74a0*/ 	.word	0xffffffff


	//   ....[33]....
        /*74a4*/ 	.word	0xffffffff


	//   ....[34]....
        /*74a8*/ 	.word	0xffffffff


	//   ....[35]....
        /*74ac*/ 	.word	0xffffffff


	//   ....[36]....
        /*74b0*/ 	.word	0xffffffff


	//   ....[37]....
        /*74b4*/ 	.word	0xffffffff


	//   ....[38]....
        /*74b8*/ 	.word	0xffffffff


	//   ....[39]....
        /*74bc*/ 	.word	0xffffffff


	//----- nvinfo : EIATTR_COOP_GROUP_INSTR_OFFSETS
	.align		4
.L_66:
        /*74c0*/ 	.byte	0x04, 0x28
        /*74c2*/ 	.short	(.L_68 - .L_67)


	//   ....[0]....
.L_67:
        /*74c4*/ 	.word	0x000456a0


	//   ....[1]....
        /*74c8*/ 	.word	0x000456c0


	//   ....[2]....
        /*74cc*/ 	.word	0x000456e0


	//   ....[3]....
        /*74d0*/ 	.word	0x00045700


	//   ....[4]....
        /*74d4*/ 	.word	0x00045720


	//   ....[5]....
        /*74d8*/ 	.word	0x00045730


	//   ....[6]....
        /*74dc*/ 	.word	0x00045740


	//   ....[7]....
        /*74e0*/ 	.word	0x000458a0


	//   ....[8]....
        /*74e4*/ 	.word	0x00045a00


	//   ....[9]....
        /*74e8*/ 	.word	0x00045a10


	//   ....[10]....
        /*74ec*/ 	.word	0x00045a60


	//   ....[11]....
        /*74f0*/ 	.word	0x00045a70


	//   ....[12]....
        /*74f4*/ 	.word	0x00045a80


	//   ....[13]....
        /*74f8*/ 	.word	0x00045ab0


	//   ....[14]....
        /*74fc*/ 	.word	0x00045ac0


	//   ....[15]....
        /*7500*/ 	.word	0x00045ad0


	//   ....[16]....
        /*7504*/ 	.word	0x00045d00


	//   ....[17]....
        /*7508*/ 	.word	0x00045d20


	//   ....[18]....
        /*750c*/ 	.word	0x00045d50


	//   ....[19]....
        /*7510*/ 	.word	0x00045d70


	//   ....[20]....
        /*7514*/ 	.word	0x00047cb0


	//   ....[21]....
        /*7518*/ 	.word	0x00047cc0


	//   ....[22]....
        /*751c*/ 	.word	0x00047cd0


	//   ....[23]....
        /*7520*/ 	.word	0x00047ce0


	//   ....[24]....
        /*7524*/ 	.word	0x00047cf0


	//   ....[25]....
        /*7528*/ 	.word	0x00047d00


	//   ....[26]....
        /*752c*/ 	.word	0x00047d10


	//   ....[27]....
        /*7530*/ 	.word	0x00047d20


	//   ....[28]....
        /*7534*/ 	.word	0x00047dc0


	//   ....[29]....
        /*7538*/ 	.word	0x00047df0


	//   ....[30]....
        /*753c*/ 	.word	0x00047e00


	//   ....[31]....
        /*7540*/ 	.word	0x00047e10


	//   ....[32]....
        /*7544*/ 	.word	0x00047e20


	//   ....[33]....
        /*7548*/ 	.word	0x00047e30


	//   ....[34]....
        /*754c*/ 	.word	0x00047e40


	//   ....[35]....
        /*7550*/ 	.word	0x00047e50


	//   ....[36]....
        /*7554*/ 	.word	0x00048240


	//   ....[37]....
        /*7558*/ 	.word	0x00048250


	//   ....[38]....
        /*755c*/ 	.word	0x000486d0


	//   ....[39]....
        /*7560*/ 	.word	0x000486e0


	//----- nvinfo : EIATTR_EXIT_INSTR_OFFSETS
	.align		4
.L_68:
        /*7564*/ 	.byte	0x04, 0x1c
        /*7566*/ 	.short	(.L_70 - .L_69)


	//   ....[0]....
.L_69:
        /*7568*/ 	.word	0x0008b670


	//   ....[1]....
        /*756c*/ 	.word	0x0008b7a0


	//----- nvinfo : EIATTR_REQNTID
	.align		4
.L_70:
        /*7570*/ 	.byte	0x04, 0x10
        /*7572*/ 	.short	(.L_72 - .L_71)
.L_71:
        /*7574*/ 	.word	0x00000080
        /*7578*/ 	.word	0x00000001
        /*757c*/ 	.word	0x00000001
.L_72:


//--------------------- .nv.callgraph             --------------------------
	.section	.nv.callgraph,"",@"SHT_CUDA_CALLGRAPH"
	.align	4
	.sectionentsize	8
	.align		4
        /*0000*/ 	.word	0x00000000
	.align		4
        /*0004*/ 	.word	0xffffffff
	.align		4
        /*0008*/ 	.word	0x00000000
	.align		4
        /*000c*/ 	.word	0xfffffffe
	.align		4
        /*0010*/ 	.word	0x00000000
	.align		4
        /*0014*/ 	.word	0xfffffffd
	.align		4
        /*0018*/ 	.word	0x00000000
	.align		4
        /*001c*/ 	.word	0xfffffffc


//--------------------- .nv.rel.action            --------------------------
	.section	.nv.rel.action,"",@"SHT_CUDA_RELOCINFO"
	.align	8
	.sectionentsize	8
        /*0000*/ 	.byte	0x73, 0x00, 0x00, 0x00, 0x00, 0x00, 0x00, 0x00, 0x00, 0x00, 0x00, 0x11, 0x25, 0x00, 0x05, 0x36


//--------------------- .nv.constant4             --------------------------
	.section	.nv.constant4,"a",@progbits
	.align	8
	.align		8
.nv.constant4:
        /*0000*/ 	.dword	_$_str


//--------------------- .nv.constant0.attn_fwd    --------------------------
	.section	.nv.constant0.attn_fwd,"a",@progbits
	.sectionflags	@""
	.align	4
.nv.constant0.attn_fwd:
	.zero		488


//--------------------- .text.attn_fwd            --------------------------
	.section	.text.attn_fwd,"ax",@progbits
	.sectioninfo	@"SHI_REGISTERS=32"
	.align	128
        .global         attn_fwd
        .type           attn_fwd,@function
        .size           attn_fwd,(.L_x_3 - attn_fwd)
        .other          attn_fwd,@"STO_CUDA_ENTRY STV_DEFAULT"
attn_fwd:
.text.attn_fwd:
[----:B------:R-:W-:Y:S02]  /*0000*/  MOV R1, c[0x0][0x28] ;  /* 0x00000a0000017a02 */ /* 0x000fe40000000f00 */
[----:B------:R-:W0:Y:S01]  /*0010*/  S2R R6, SR_TID.X ;  /* 0x0000000000067919 */ /* 0x000e220000002100 */
[----:B------:R-:W-:Y:S01]  /*0020*/  MOV R28, c[0x0][0x198] ;  /* 0x00006600001c7a02 */ /* 0x000fe20000000f00 */
[----:B------:R-:W-:Y:S01]  /*0030*/  ULDC.64 UR4, c[0x0][0x118] ;  /* 0x0000460000047ab9 */ /* 0x000fe20000000a00 */
[----:B------:R-:W-:Y:S01]  /*0040*/  IADD3 R1, R1, -0x5440, RZ ;  /* 0xffffabc001017810 */ /* 0x000fe20007ffe0ff */
[----:B------:R-:W1:Y:S04]  /*0050*/  S2R R3, SR_CTAID.X ;  /* 0x0000000000037919 */ /* 0x000e680000002500 */
[----:B------:R-:W2:Y:S01]  /*0060*/  S2R R4, SR_CTAID.Y ;  /* 0x0000000000047919 */ /* 0x000ea20000002600 */
[----:B0-----:R-:W-:Y:S02]  /*0070*/  LOP3.LUT R2, R6, 0x3f, RZ, 0xc0, !PT ;  /* 0x0000003f06027812 */ /* 0x001fe400078ec0ff */
[----:B------:R-:W-:-:S02]  /*0080*/  SHF.R.U32.HI R0, RZ, 0x6, R6 ;  /* 0x00000006ff007819 */ /* 0x000fc40000011606 */
[----:B------:R-:W-:Y:S01]  /*0090*/  SHF.L.U32 R11, R2, 0x1, RZ ;  /* 0x00000001020b7819 */ /* 0x000fe200000006ff */
[----:B-1----:R-:W-:Y:S01]  /*00a0*/  IMAD R3, R3, 0x40, R2 ;  /* 0x0000004003037824 */ /* 0x002fe200078e0202 */
[----:B------:R-:W-:Y:S01]  /*00b0*/  SGXT.U32 R5, R0, 0x1 ;  /* 0x000000010005781a */ /* 0x000fe20000000000 */
[----:B--2---:R-:W-:Y:S01]  /*00c0*/  IMAD R0, R4, c[0x0][0x190], RZ ;  /* 0x0000640004007a24 */ /* 0x004fe200078e02ff */
[----:B------:R-:W-:Y:S01]  /*00d0*/  SHF.R.S32.HI R6, RZ, 0x6, R6 ;  /* 0x00000006ff067819 */ /* 0x000fe20000011406 */
[----:B------:R-:W-:Y:S01]  /*00e0*/  IMAD R4, R3, c[0x0][0x194], RZ ;  /* 0x0000650003047a24 */ /* 0x000fe200078e02ff */
[----:B------:R0:W-:Y:S01]  /*00f0*/  STL [R1+0x2ed8], R3 ;  /* 0x002ed80301007387 */ /* 0x0001e20000100800 */
[----:B------:R-:W-:Y:S02]  /*0100*/  IMAD R9, R5, c[0x0][0x198], RZ ;  /* 0x0000660005097a24 */ /* 0x000fe400078e02ff */
[----:B------:R-:W-:Y:S01]  /*0110*/  IMAD.SHL.U32 R26, R0, 0x2, RZ ;  /* 0x00000002001a7824 */ /* 0x000fe200078e00ff */
[----:B------:R-:W-:Y:S01]  /*0120*/  SHF.L.U32 R7, R4, 0x1, RZ ;  /* 0x0000000104077819 */ /* 0x000fe200000006ff */
[----:B------:R-:W-:Y:S01]  /*0130*/  IMAD.HI R27, R0, 0x2, RZ ;  /* 0x00000002001b7827 */ /* 0x000fe200078e02ff */
[----:B------:R-:W-:-:S02]  /*0140*/  LEA R5, R28, R9, 0x1 ;  /* 0x000000091c057211 */ /* 0x000fc400078e08ff */
[----:B------:R-:W-:Y:S01]  /*0150*/  IADD3 R26, P0, P1, R7, c[0x0][0x160], R26 ;  /* 0x00005800071a7a10 */ /* 0x000fe2000791e01a */
[----:B------:R-:W-:Y:S01]  /*0160*/  IMAD.HI R4, R4, 0x2, RZ ;  /* 0x0000000204047827 */ /* 0x000fe200078e02ff */
[----:B0-----:R-:W-:Y:S02]  /*0170*/  LEA R3, R28, R5, 0x1 ;  /* 0x000000051c037211 */ /* 0x001fe400078e08ff */
[----:B------:R-:W-:Y:S02]  /*0180*/  SGXT R0, R6, 0x1 ;  /* 0x000000010600781a */ /* 0x000fe40000000200 */
[----:B------:R-:W-:Y:S02]  /*0190*/  IADD3.X R27, R4, c[0x0][0x164], R27, P0, P1 ;  /* 0x00005900041b7a10 */ /* 0x000fe400007e241b */
[----:B------:R-:W-:Y:S02]  /*01a0*/  LEA R17, R28, R3, 0x1 ;  /* 0x000000031c117211 */ /* 0x000fe400078e08ff */
[----:B------:R-:W-:-:S02]  /*01b0*/  LEA R8, P0, R9, R26, 0x1 ;  /* 0x0000001a09087211 */ /* 0x000fc400078008ff */
[-C--:B------:R-:W-:Y:S01]  /*01c0*/  LEA R4, P1, R5, R26.reuse, 0x1 ;  /* 0x0000001a05047211 */ /* 0x080fe200078208ff */
[C---:B------:R-:W-:Y:S01]  /*01d0*/  IMAD R15, R28.reuse, 0x2, R17 ;  /* 0x000000021c0f7824 */ /* 0x040fe200078e0211 */
[-C--:B------:R-:W-:Y:S02]  /*01e0*/  LEA.HI.X.SX32 R9, R9, R27.reuse, 0x1, P0 ;  /* 0x0000001b09097211 */ /* 0x080fe400000f0eff */
[----:B------:R-:W-:Y:S02]  /*01f0*/  LEA.HI.X.SX32 R5, R5, R27, 0x1, P1 ;  /* 0x0000001b05057211 */ /* 0x000fe400008f0eff */
[C---:B------:R-:W-:Y:S01]  /*0200*/  LEA R2, P0, R3.reuse, R26, 0x1 ;  /* 0x0000001a03027211 */ /* 0x040fe200078008ff */
[----:B------:R0:W2:Y:S01]  /*0210*/  LDG.E.U16 R21, [R8.64] ;  /* 0x0000000408157981 */ /* 0x0000a2000c1e1500 */
[C---:B------:R-:W-:Y:S02]  /*0220*/  LEA R7, R28.reuse, R15, 0x1 ;  /* 0x0000000f1c077211 */ /* 0x040fe400078e08ff */
[----:B------:R-:W-:Y:S01]  /*0230*/  LEA.HI.X.SX32 R3, R3, R27, 0x1, P0 ;  /* 0x0000001b03037211 */ /* 0x000fe200000f0eff */
[----:B------:R1:W3:Y:S01]  /*0240*/  LDG.E.U16 R14, [R4.64] ;  /* 0x00000004040e7981 */ /* 0x0002e2000c1e1500 */
[----:B------:R-:W-:Y:S01]  /*0250*/  LOP3.LUT R0, R11, 0x90, R0, 0x78, !PT ;  /* 0x000000900b007812 */ /* 0x000fe200078e7800 */
[----:B------:R-:W-:-:S02]  /*0260*/  IMAD R13, R28, 0x2, R7 ;  /* 0x000000021c0d7824 */ /* 0x000fc400078e0207 */
[----:B------:R4:W5:Y:S01]  /*0270*/  LDG.E.U16 R29, [R2.64] ;  /* 0x00000004021d7981 */ /* 0x000962000c1e1500 */
[-C--:B0-----:R-:W-:Y:S02]  /*0280*/  LEA R8, P1, R15, R26.reuse, 0x1 ;  /* 0x0000001a0f087211 */ /* 0x081fe400078208ff */
[C---:B------:R-:W-:Y:S02]  /*0290*/  LEA R12, R28.reuse, R13, 0x1 ;  /* 0x0000000d1c0c7211 */ /* 0x040fe400078e08ff */
[-C--:B-1----:R-:W-:Y:S02]  /*02a0*/  LEA R4, P0, R17, R26.reuse, 0x1 ;  /* 0x0000001a11047211 */ /* 0x082fe400078008ff */
[-C--:B------:R-:W-:Y:S02]  /*02b0*/  LEA.HI.X.SX32 R9, R15, R27.reuse, 0x1, P1 ;  /* 0x0000001b0f097211 */ /* 0x080fe400008f0eff */
[----:B------:R-:W-:Y:S02]  /*02c0*/  LEA.HI.X.SX32 R5, R17, R27, 0x1, P0 ;  /* 0x0000001b11057211 */ /* 0x000fe400000f0eff */
[----:B----4-:R-:W-:Y:S01]  /*02d0*/  LEA R2, P0, R7, R26, 0x1 ;  /* 0x0000001a07027211 */ /* 0x010fe200078008ff */
[----:B------:R0:W4:Y:S01]  /*02e0*/  LDG.E.U16 R22, [R8.64] ;  /* 0x0000000408167981 */ /* 0x000122000c1e1500 */
[----:B------:R-:W-:-:S02]  /*02f0*/  LEA R10, R28, R12, 0x1 ;  /* 0x0000000c1c0a7211 */ /* 0x000fc400078e08ff */
[----:B------:R-:W-:Y:S01]  /*0300*/  LEA.HI.X.SX32 R3, R7, R27, 0x1, P0 ;  /* 0x0000001b07037211 */ /* 0x000fe200000f0eff */
[----:B------:R1:W4:Y:S04]  /*0310*/  LDG.E.U16 R20, [R4.64] ;  /* 0x0000000404147981 */ /* 0x000328000c1e1500 */
[----:B------:R0:W4:Y:S01]  /*0320*/  LDG.E.U16 R19, [R2.64] ;  /* 0x0000000402137981 */ /* 0x000122000c1e1500 */
[----:B-1----:R-:W-:-:S04]  /*0330*/  LEA R4, P0, R13, R26, 0x1 ;  /* 0x0000001a0d047211 */ /* 0x002fc800078008ff */
[----:B------:R-:W-:-:S05]  /*0340*/  LEA.HI.X.SX32 R5, R13, R27, 0x1, P0 ;  /* 0x0000001b0d057211 */ /* 0x000fca00000f0eff */
[----:B------:R1:W4:Y:S01]  /*0350*/  LDG.E.U16 R23, [R4.64] ;  /* 0x0000000404177981 */ /* 0x000322000c1e1500 */
[-C--:B0-----:R-:W-:Y:S01]  /*0360*/  LEA R2, P0, R12, R26.reuse, 0x1 ;  /* 0x0000001a0c027211 */ /* 0x081fe200078008ff */
[----:B------:R-:W-:Y:S01]  /*0370*/  IMAD R6, R28, 0x2, R10 ;  /* 0x000000021c067824 */ /* 0x000fe200078e020a */
[----:B------:R-:W-:Y:S02]  /*0380*/  LEA R8, P1, R10, R26, 0x1 ;  /* 0x0000001a0a087211 */ /* 0x000fe400078208ff */
[-C--:B------:R-:W-:Y:S02]  /*0390*/  LEA.HI.X.SX32 R3, R12, R27.reuse, 0x1, P0 ;  /* 0x0000001b0c037211 */ /* 0x080fe400000f0eff */
[----:B------:R-:W-:Y:S02]  /*03a0*/  LEA R11, R28, R6, 0x1 ;  /* 0x000000061c0b7211 */ /* 0x000fe400078e08ff */
[----:B-1----:R-:W-:Y:S01]  /*03b0*/  LEA R4, P0, R6, R26, 0x1 ;  /* 0x0000001a06047211 */ /* 0x002fe200078008ff */
[----:B------:R0:W4:Y:S01]  /*03c0*/  LDG.E.U16 R24, [R2.64] ;  /* 0x0000000402187981 */ /* 0x000122000c1e1500 */
[----:B------:R-:W-:-:S02]  /*03d0*/  LEA.HI.X.SX32 R9, R10, R27, 0x1, P1 ;  /* 0x0000001b0a097211 */ /* 0x000fc400008f0eff */
[----:B------:R-:W-:Y:S02]  /*03e0*/  LEA R18, R28, R11, 0x1 ;  /* 0x0000000b1c127211 */ /* 0x000fe400078e08ff */
[----:B------:R-:W-:Y:S01]  /*03f0*/  LEA.HI.X.SX32 R5, R6, R27, 0x1, P0 ;  /* 0x0000001b06057211 */ /* 0x000fe200000f0eff */
[----:B------:R1:W4:Y:S01]  /*0400*/  LDG.E.U16 R25, [R8.64] ;  /* 0x0000000408197981 */ /* 0x000322000c1e1500 */
[----:B0-----:R-:W-:Y:S01]  /*0410*/  LEA R2, P0, R11, R26, 0x1 ;  /* 0x0000001a0b027211 */ /* 0x001fe200078008ff */
[----:B------:R-:W-:-:S03]  /*0420*/  IMAD R17, R28, 0x2, R18 ;  /* 0x000000021c117824 */ /* 0x000fc600078e0212 */
[----:B------:R-:W-:Y:S02]  /*0430*/  LEA.HI.X.SX32 R3, R11, R27, 0x1, P0 ;  /* 0x0000001b0b037211 */ /* 0x000fe400000f0eff */
[----:B-1----:R-:W-:-:S04]  /*0440*/  LEA R8, P0, R18, R26, 0x1 ;  /* 0x0000001a12087211 */ /* 0x002fc800078008ff */
[----:B------:R-:W-:Y:S01]  /*0450*/  LEA.HI.X.SX32 R9, R18, R27, 0x1, P0 ;  /* 0x0000001b12097211 */ /* 0x000fe200000f0eff */
[----:B--2---:R0:W-:Y:S04]  /*0460*/  STL [R1+0x368], R21 ;  /* 0x0003681501007387 */ /* 0x0041e80000100800 */
[----:B---3--:R-:W-:Y:S04]  /*0470*/  STL [R1+0x3e4], R14 ;  /* 0x0003e40e01007387 */ /* 0x008fe80000100800 */
[----:B-----5:R1:W-:Y:S04]  /*0480*/  STL [R1+0x3e8], R29 ;  /* 0x0003e81d01007387 */ /* 0x0203e80000100800 */
[----:B0-----:R0:W2:Y:S04]  /*0490*/  LDG.E.U16 R21, [R4.64] ;  /* 0x0000000404157981 */ /* 0x0010a8000c1e1500 */
[----:B-1----:R1:W3:Y:S01]  /*04a0*/  LDG.E.U16 R29, [R2.64] ;  /* 0x00000004021d7981 */ /* 0x0022e2000c1e1500 */
[----:B0-----:R-:W-:-:S03]  /*04b0*/  LEA R4, P1, R17, R26, 0x1 ;  /* 0x0000001a11047211 */ /* 0x001fc600078208ff */
[----:B----4-:R-:W-:Y:S01]  /*04c0*/  STL [R1+0x3e0], R20 ;  /* 0x0003e01401007387 */ /* 0x010fe20000100800 */
[----:B------:R-:W-:-:S03]  /*04d0*/  LEA.HI.X.SX32 R5, R17, R27, 0x1, P1 ;  /* 0x0000001b11057211 */ /* 0x000fc600008f0eff */
[----:B------:R0:W-:Y:S04]  /*04e0*/  STL [R1+0x35c], R22 ;  /* 0x00035c1601007387 */ /* 0x0001e80000100800 */
[----:B------:R-:W-:Y:S04]  /*04f0*/  STL [R1+0x3dc], R19 ;  /* 0x0003dc1301007387 */ /* 0x000fe80000100800 */
[----:B0-----:R0:W4:Y:S04]  /*0500*/  LDG.E.U16 R22, [R8.64] ;  /* 0x0000000408167981 */ /* 0x001128000c1e1500 */
[----:B------:R5:W-:Y:S04]  /*0510*/  STL [R1+0x3d8], R23 ;  /* 0x0003d81701007387 */ /* 0x000be80000100800 */
[----:B-----5:R5:W4:Y:S01]  /*0520*/  LDG.E.U16 R23, [R4.64] ;  /* 0x0000000404177981 */ /* 0x020b22000c1e1500 */
[----:B------:R-:W-:-:S04]  /*0530*/  LEA R7, R28, R17, 0x1 ;  /* 0x000000111c077211 */ /* 0x000fc800078e08ff */
[----:B------:R-:W-:Y:S02]  /*0540*/  LEA R16, R28, R7, 0x1 ;  /* 0x000000071c107211 */ /* 0x000fe400078e08ff */
[----:B-1----:R-:W-:-:S03]  /*0550*/  LEA R2, P0, R7, R26, 0x1 ;  /* 0x0000001a07027211 */ /* 0x002fc600078008ff */
[----:B------:R-:W-:Y:S01]  /*0560*/  IMAD R13, R28, 0x2, R16 ;  /* 0x000000021c0d7824 */ /* 0x000fe200078e0210 */
[----:B------:R-:W-:Y:S02]  /*0570*/  LEA.HI.X.SX32 R3, R7, R27, 0x1, P0 ;  /* 0x0000001b07037211 */ /* 0x000fe400000f0eff */
[----:B0-----:R-:W-:Y:S01]  /*0580*/  LEA R8, P0, R16, R26, 0x1 ;  /* 0x0000001a10087211 */ /* 0x001fe200078008ff */
[----:B------:R0:W-:Y:S01]  /*0590*/  STL [R1+0x3d4], R24 ;  /* 0x0003d41801007387 */ /* 0x0001e20000100800 */
[----:B------:R-:W-:Y:S02]  /*05a0*/  LEA R12, R28, R13, 0x1 ;  /* 0x0000000d1c0c7211 */ /* 0x000fe400078e08ff */
[----:B------:R-:W-:Y:S02]  /*05b0*/  LEA.HI.X.SX32 R9, R16, R27, 0x1, P0 ;  /* 0x0000001b10097211 */ /* 0x000fe400000f0eff */
[----:B------:R-:W-:Y:S01]  /*05c0*/  LEA R10, R28, R12, 0x1 ;  /* 0x0000000c1c0a7211 */ /* 0x000fe200078e08ff */
[----:B0-----:R0:W4:Y:S01]  /*05d0*/  LDG.E.U16 R24, [R2.64] ;  /* 0x0000000402187981 */ /* 0x001122000c1e1500 */
[----:B-----5:R-:W-:-:S03]  /*05e0*/  LEA R4, P1, R12, R26, 0x1 ;  /* 0x0000001a0c047211 */ /* 0x020fc600078208ff */
[----:B------:R-:W-:Y:S01]  /*05f0*/  IMAD R6, R28, 0x2, R10 ;  /* 0x000000021c067824 */ /* 0x000fe200078e020a */
[----:B------:R1:W-:Y:S01]  /*0600*/  STL [R1+0x358], R25 ;  /* 0x0003581901007387 */ /* 0x0003e20000100800 */
[CC--:B0-----:R-:W-:Y:S02]  /*0610*/  LEA R2, P0, R13.reuse, R26.reuse, 0x1 ;  /* 0x0000001a0d027211 */ /* 0x0c1fe400078008ff */
[-C--:B------:R-:W-:Y:S02]  /*0620*/  LEA.HI.X.SX32 R5, R12, R27.reuse, 0x1, P1 ;  /* 0x0000001b0c057211 */ /* 0x080fe400008f0eff */
[----:B------:R-:W-:Y:S01]  /*0630*/  LEA.HI.X.SX32 R3, R13, R27, 0x1, P0 ;  /* 0x0000001b0d037211 */ /* 0x000fe200000f0eff */
[----:B-1----:R0:W5:Y:S02]  /*0640*/  LDG.E.U16 R25, [R8.64] ;  /* 0x0000000408197981 */ /* 0x002164000c1e1500 */
[----:B0-----:R-:W-:-:S04]  /*0650*/  LEA R8, P0, R10, R26, 0x1 ;  /* 0x0000001a0a087211 */ /* 0x001fc800078008ff */
[----:B------:R-:W-:Y:S01]  /*0660*/  LEA.HI.X.SX32 R9, R10, R27, 0x1, P0 ;  /* 0x0000001b0a097211 */ /* 0x000fe200000f0eff */
[----:B--2---:R0:W-:Y:S04]  /*0670*/  STL [R1+0x3d0], R21 ;  /* 0x0003d01501007387 */ /* 0x0041e80000100800 */
[----:B---3--:R1:W-:Y:S04]  /*0680*/  STL [R1+0x3cc], R29 ;  /* 0x0003cc1d01007387 */ /* 0x0083e80000100800 */
[----:B0-----:R0:W2:Y:S04]  /*0690*/  LDG.E.U16 R21, [R2.64] ;  /* 0x0000000402157981 */ /* 0x0010a8000c1e1500 */
[----:B-1----:R1:W3:Y:S01]  /*06a0*/  LDG.E.U16 R29, [R4.64] ;  /* 0x00000004041d7981 */ /* 0x0022e2000c1e1500 */
[----:B0-----:R-:W-:-:S04]  /*06b0*/  LEA R2, P0, R6, R26, 0x1 ;  /* 0x0000001a06027211 */ /* 0x001fc800078008ff */
[----:B------:R-:W-:Y:S01]  /*06c0*/  LEA.HI.X.SX32 R3, R6, R27, 0x1, P0 ;  /* 0x0000001b06037211 */ /* 0x000fe200000f0eff */
[----:B----4-:R0:W-:Y:S04]  /*06d0*/  STL [R1+0x3c8], R22 ;  /* 0x0003c81601007387 */ /* 0x0101e80000100800 */
[----:B0-----:R0:W4:Y:S04]  /*06e0*/  LDG.E.U16 R22, [R8.64] ;  /* 0x0000000408167981 */ /* 0x001128000c1e1500 */
[----:B------:R0:W-:Y:S04]  /*06f0*/  STL [R1+0x140], R23 ;  /* 0x0001401701007387 */ /* 0x0001e80000100800 */
[----:B0-----:R0:W4:Y:S01]  /*0700*/  LDG.E.U16 R23, [R2.64] ;  /* 0x0000000402177981 */ /* 0x001122000c1e1500 */
[----:B------:R-:W-:-:S04]  /*0710*/  LEA R14, R28, R6, 0x1 ;  /* 0x000000061c0e7211 */ /* 0x000fc800078e08ff */
[----:B------:R-:W-:-:S05]  /*0720*/  LEA R11, R28, R14, 0x1 ;  /* 0x0000000e1c0b7211 */ /* 0x000fca00078e08ff */
[----:B------:R-:W-:-:S05]  /*0730*/  IMAD R15, R28, 0x2, R11 ;  /* 0x000000021c0f7824 */ /* 0x000fca00078e020b */
[----:B------:R-:W-:-:S04]  /*0740*/  LEA R20, R28, R15, 0x1 ;  /* 0x0000000f1c147211 */ /* 0x000fc800078e08ff */
[----:B------:R-:W-:-:S05]  /*0750*/  LEA R19, R28, R20, 0x1 ;  /* 0x000000141c137211 */ /* 0x000fca00078e08ff */
[----:B------:R-:W-:-:S05]  /*0760*/  IMAD R7, R28, 0x2, R19 ;  /* 0x000000021c077824 */ /* 0x000fca00078e0213 */
[----:B------:R-:W-:-:S04]  /*0770*/  LEA R18, R28, R7, 0x1 ;  /* 0x000000071c127211 */ /* 0x000fc800078e08ff */
[----:B------:R-:W-:-:S05]  /*0780*/  LEA R16, R28, R18, 0x1 ;  /* 0x000000121c107211 */ /* 0x000fca00078e08ff */
[----:B------:R-:W-:-:S05]  /*0790*/  IMAD R17, R28, 0x2, R16 ;  /* 0x000000021c117824 */ /* 0x000fca00078e0210 */
[----:B------:R-:W-:-:S04]  /*07a0*/  LEA R13, R28, R17, 0x1 ;  /* 0x000000111c0d7211 */ /* 0x000fc800078e08ff */
[----:B------:R-:W-:Y:S02]  /*07b0*/  LEA R12, R28, R13, 0x1 ;  /* 0x0000000d1c0c7211 */ /* 0x000fe400078e08ff */
[----:B------:R-:W-:-:S03]  /*07c0*/  LEA R8, P0, R14, R26, 0x1 ;  /* 0x0000001a0e087211 */ /* 0x000fc600078008ff */
[----:B-1----:R-:W-:Y:S01]  /*07d0*/  IMAD R4, R28, 0x2, R12 ;  /* 0x000000021c047824 */ /* 0x002fe200078e020c */
[----:B------:R-:W-:-:S04]  /*07e0*/  LEA.HI.X.SX32 R9, R14, R27, 0x1, P0 ;  /* 0x0000001b0e097211 */ /* 0x000fc800000f0eff */
[C---:B------:R-:W-:Y:S01]  /*07f0*/  LEA R6, R28.reuse, R4, 0x1 ;  /* 0x000000041c067211 */ /* 0x040fe200078e08ff */
[----:B------:R1:W-:Y:S03]  /*0800*/  STL [R1+0x3c4], R24 ;  /* 0x0003c41801007387 */ /* 0x0003e60000100800 */
[C---:B------:R-:W-:Y:S02]  /*0810*/  LEA R5, R28.reuse, R6, 0x1 ;  /* 0x000000061c057211 */ /* 0x040fe400078e08ff */
[-C--:B------:R-:W-:Y:S01]  /*0820*/  LEA R10, P1, R11, R26.reuse, 0x1 ;  /* 0x0000001a0b0a7211 */ /* 0x080fe200078208ff */
[----:B-1----:R1:W4:Y:S01]  /*0830*/  LDG.E.U16 R24, [R8.64] ;  /* 0x0000000408187981 */ /* 0x002322000c1e1500 */
[----:B------:R-:W-:Y:S01]  /*0840*/  LEA R14, P0, R15, R26, 0x1 ;  /* 0x0000001a0f0e7211 */ /* 0x000fe200078008ff */
[----:B0-----:R-:W-:Y:S01]  /*0850*/  IMAD R2, R28, 0x2, R5 ;  /* 0x000000021c027824 */ /* 0x001fe200078e0205 */
[----:B------:R-:W-:-:S02]  /*0860*/  LEA.HI.X.SX32 R11, R11, R27, 0x1, P1 ;  /* 0x0000001b0b0b7211 */ /* 0x000fc400008f0eff */
[-C--:B------:R-:W-:Y:S01]  /*0870*/  LEA.HI.X.SX32 R15, R15, R27.reuse, 0x1, P0 ;  /* 0x0000001b0f0f7211 */ /* 0x080fe200000f0eff */
[----:B-----5:R0:W-:Y:S01]  /*0880*/  STL [R1+0x3c0], R25 ;  /* 0x0003c01901007387 */ /* 0x0201e20000100800 */
[----:B------:R-:W-:Y:S02]  /*0890*/  LEA R3, R28, R2, 0x1 ;  /* 0x000000021c037211 */ /* 0x000fe400078e08ff */
[C---:B-1----:R-:W-:Y:S01]  /*08a0*/  LEA R8, P0, R20.reuse, R26, 0x1 ;  /* 0x0000001a14087211 */ /* 0x042fe200078008ff */
[----:B0-----:R0:W5:Y:S03]  /*08b0*/  LDG.E.U16 R25, [R10.64] ;  /* 0x000000040a197981 */ /* 0x001166000c1e1500 */
[----:B------:R-:W-:Y:S01]  /*08c0*/  LEA.HI.X.SX32 R9, R20, R27, 0x1, P0 ;  /* 0x0000001b14097211 */ /* 0x000fe200000f0eff */
[----:B--2---:R1:W-:Y:S04]  /*08d0*/  STL [R1+0x3bc], R21 ;  /* 0x0003bc1501007387 */ /* 0x0043e80000100800 */
[----:B---3--:R2:W-:Y:S01]  /*08e0*/  STL [R1+0x130], R29 ;  /* 0x0001301d01007387 */ /* 0x0085e20000100800 */
[----:B-1----:R-:W-:-:S03]  /*08f0*/  LEA R21, R28, R3, 0x1 ;  /* 0x000000031c157211 */ /* 0x002fc600078e08ff */
[----:B--2---:R1:W2:Y:S04]  /*0900*/  LDG.E.U16 R29, [R14.64] ;  /* 0x000000040e1d7981 */ /* 0x0042a8000c1e1500 */
[----:B------:R-:W-:Y:S04]  /*0910*/  STL [R1+0xa0], R21 ;  /* 0x0000a01501007387 */ /* 0x000fe80000100800 */
[----:B----4-:R-:W-:Y:S04]  /*0920*/  STL [R1+0x3b8], R22 ;  /* 0x0003b81601007387 */ /* 0x010fe80000100800 */
[----:B------:R3:W-:Y:S04]  /*0930*/  STL [R1+0x3b4], R23 ;  /* 0x0003b41701007387 */ /* 0x0007e80000100800 */
[----:B---3--:R3:W4:Y:S01]  /*0940*/  LDG.E.U16 R23, [R8.64] ;  /* 0x0000000408177981 */ /* 0x008722000c1e1500 */
[----:B------:R-:W-:Y:S01]  /*0950*/  IMAD R22, R28, 0x2, R21 ;  /* 0x000000021c167824 */ /* 0x000fe200078e0215 */
[----:B0-----:R-:W-:-:S02]  /*0960*/  LEA R10, P0, R19, R26, 0x1 ;  /* 0x0000001a130a7211 */ /* 0x001fc400078008ff */
[----:B-1----:R-:W-:Y:S02]  /*0970*/  LEA R14, P1, R7, R26, 0x1 ;  /* 0x0000001a070e7211 */ /* 0x002fe400078208ff */
[-C--:B------:R-:W-:Y:S02]  /*0980*/  LEA.HI.X.SX32 R11, R19, R27.reuse, 0x1, P0 ;  /* 0x0000001b130b7211 */ /* 0x080fe400000f0eff */
[C---:B------:R-:W-:Y:S02]  /*0990*/  LEA R21, R28.reuse, R22, 0x1 ;  /* 0x000000161c157211 */ /* 0x040fe400078e08ff */
[----:B------:R-:W-:Y:S02]  /*09a0*/  LEA.HI.X.SX32 R15, R7, R27, 0x1, P1 ;  /* 0x0000001b070f7211 */ /* 0x000fe400008f0eff */
[----:B------:R-:W-:Y:S02]  /*09b0*/  LEA R7, R28, R21, 0x1 ;  /* 0x000000151c077211 */ /* 0x000fe400078e08ff */
[-C--:B---3--:R-:W-:Y:S01]  /*09c0*/  LEA R8, P0, R18, R26.reuse, 0x1 ;  /* 0x0000001a12087211 */ /* 0x088fe200078008ff */
[----:B------:R0:W3:Y:S02]  /*09d0*/  LDG.E.U16 R20, [R14.64] ;  /* 0x000000040e147981 */ /* 0x0000e4000c1e1500 */
[----:B------:R-:W-:Y:S01]  /*09e0*/  IMAD R19, R28, 0x2, R7 ;  /* 0x000000021c137824 */ /* 0x000fe200078e0207 */
[----:B------:R-:W-:Y:S01]  /*09f0*/  LEA.HI.X.SX32 R9, R18, R27, 0x1, P0 ;  /* 0x0000001b12097211 */ /* 0x000fe200000f0eff */
[----:B------:R1:W-:Y:S04]  /*0a00*/  STL [R1+0x3b0], R24 ;  /* 0x0003b01801007387 */ /* 0x0003e80000100800 */
[----:B-1----:R1:W3:Y:S04]  /*0a10*/  LDG.E.U16 R24, [R10.64] ;  /* 0x000000040a187981 */ /* 0x0022e8000c1e1500 */
[----:B------:R-:W-:Y:S04]  /*0a20*/  STL [R1+0x9c], R19 ;  /* 0x00009c1301007387 */ /* 0x000fe80000100800 */
[----:B-----5:R-:W-:Y:S01]  /*0a30*/  STL [R1+0x12c], R25 ;  /* 0x00012c1901007387 */ /* 0x020fe20000100800 */
[----:B-1----:R-:W-:-:S04]  /*0a40*/  LEA R10, P0, R16, R26, 0x1 ;  /* 0x0000001a100a7211 */ /* 0x002fc800078008ff */
[----:B------:R-:W-:Y:S01]  /*0a50*/  LEA.HI.X.SX32 R11, R16, R27, 0x1, P0 ;  /* 0x0000001b100b7211 */ /* 0x000fe200000f0eff */
[----:B--2---:R1:W-:Y:S04]  /*0a60*/  STL [R1+0x3ac], R29 ;  /* 0x0003ac1d01007387 */ /* 0x0043e80000100800 */
[----:B-1----:R1:W2:Y:S04]  /*0a70*/  LDG.E.U16 R29, [R8.64] ;  /* 0x00000004081d7981 */ /* 0x0022a8000c1e1500 */
[----:B----4-:R4:W-:Y:S04]  /*0a80*/  STL [R1+0x3a8], R23 ;  /* 0x0003a81701007387 */ /* 0x0109e80000100800 */
[----:B----4-:R4:W5:Y:S01]  /*0a90*/  LDG.E.U16 R23, [R10.64] ;  /* 0x000000040a177981 */ /* 0x010962000c1e1500 */
[----:B------:R-:W-:-:S04]  /*0aa0*/  LEA R25, R28, R19, 0x1 ;  /* 0x000000131c197211 */ /* 0x000fc800078e08ff */
[----:B0-----:R-:W-:-:S05]  /*0ab0*/  LEA R14, R28, R25, 0x1 ;  /* 0x000000191c0e7211 */ /* 0x001fca00078e08ff */
[----:B------:R-:W-:Y:S01]  /*0ac0*/  IMAD R15, R28, 0x2, R14 ;  /* 0x000000021c0f7824 */ /* 0x000fe200078e020e */
[----:B-1----:R-:W-:-:S04]  /*0ad0*/  LEA R8, P0, R17, R26, 0x1 ;  /* 0x0000001a11087211 */ /* 0x002fc800078008ff */
[----:B------:R-:W-:Y:S02]  /*0ae0*/  LEA R18, R28, R15, 0x1 ;  /* 0x0000000f1c127211 */ /* 0x000fe400078e08ff */
[----:B------:R-:W-:-:S03]  /*0af0*/  LEA.HI.X.SX32 R9, R17, R27, 0x1, P0 ;  /* 0x0000001b11097211 */ /* 0x000fc600000f0eff */
[----:B------:R-:W-:Y:S01]  /*0b00*/  STL [R1+0x98], R18 ;  /* 0x0000981201007387 */ /* 0x000fe20000100800 */
[CC--:B----4-:R-:W-:Y:S02]  /*0b10*/  LEA R10, P0, R12.reuse, R26.reuse, 0x1 ;  /* 0x0000001a0c0a7211 */ /* 0x0d0fe400078008ff */
[C---:B------:R-:W-:Y:S01]  /*0b20*/  LEA R16, P1, R13.reuse, R26, 0x1 ;  /* 0x0000001a0d107211 */ /* 0x040fe200078208ff */
[----:B------:R0:W4:Y:S01]  /*0b30*/  LDG.E.U16 R19, [R8.64] ;  /* 0x0000000408137981 */ /* 0x000122000c1e1500 */
[-C--:B------:R-:W-:Y:S02]  /*0b40*/  LEA.HI.X.SX32 R11, R12, R27.reuse, 0x1, P0 ;  /* 0x0000001b0c0b7211 */ /* 0x080fe400000f0eff */
[----:B------:R-:W-:-:S06]  /*0b50*/  LEA.HI.X.SX32 R17, R13, R27, 0x1, P1 ;  /* 0x0000001b0d117211 */ /* 0x000fcc00008f0eff */
[----:B------:R1:W4:Y:S01]  /*0b60*/  LDG.E.U16 R17, [R16.64] ;  /* 0x0000000410117981 */ /* 0x000322000c1e1500 */
[----:B0-----:R-:W-:-:S04]  /*0b70*/  LEA R8, P0, R4, R26, 0x1 ;  /* 0x0000001a04087211 */ /* 0x001fc800078008ff */
[----:B------:R-:W-:Y:S01]  /*0b80*/  LEA.HI.X.SX32 R9, R4, R27, 0x1, P0 ;  /* 0x0000001b04097211 */ /* 0x000fe200000f0eff */
[----:B---3--:R0:W-:Y:S02]  /*0b90*/  STL [R1+0x3a4], R24 ;  /* 0x0003a41801007387 */ /* 0x0081e40000100800 */
[C---:B0-----:R-:W-:Y:S02]  /*0ba0*/  LEA R24, R28.reuse, R18, 0x1 ;  /* 0x000000121c187211 */ /* 0x041fe400078e08ff */
[----:B------:R0:W-:Y:S03]  /*0bb0*/  STL [R1+0x128], R20 ;  /* 0x0001281401007387 */ /* 0x0001e60000100800 */
[----:B------:R-:W-:-:S05]  /*0bc0*/  IMAD R12, R28, 0x2, R24 ;  /* 0x000000021c0c7824 */ /* 0x000fca00078e0218 */
[----:B0-----:R-:W-:-:S04]  /*0bd0*/  LEA R20, R28, R12, 0x1 ;  /* 0x0000000c1c147211 */ /* 0x001fc800078e08ff */
[----:B------:R-:W-:Y:S01]  /*0be0*/  LEA R13, R28, R20, 0x1 ;  /* 0x000000141c0d7211 */ /* 0x000fe200078e08ff */
[----:B--2---:R0:W-:Y:S04]  /*0bf0*/  STL [R1+0x3a0], R29 ;  /* 0x0003a01d01007387 */ /* 0x0041e80000100800 */
[----:B------:R-:W-:Y:S04]  /*0c00*/  STL [R1+0x90], R13 ;  /* 0x0000900d01007387 */ /* 0x000fe80000100800 */
[----:B0-----:R0:W2:Y:S02]  /*0c10*/  LDG.E.U16 R29, [R10.64] ;  /* 0x000000040a1d7981 */ /* 0x0010a4000c1e1500 */
[----:B0-----:R-:W-:-:S04]  /*0c20*/  LEA R10, P0, R6, R26, 0x1 ;  /* 0x0000001a060a7211 */ /* 0x001fc800078008ff */
[----:B------:R-:W-:-:S05]  /*0c30*/  LEA.HI.X.SX32 R11, R6, R27, 0x1, P0 ;  /* 0x0000001b060b7211 */ /* 0x000fca00000f0eff */
[----:B-1----:R-:W3:Y:S04]  /*0c40*/  LDG.E.U16 R16, [R10.64] ;  /* 0x000000040a107981 */ /* 0x002ee8000c1e1500 */
[----:B-----5:R0:W-:Y:S02]  /*0c50*/  STL [R1+0x39c], R23 ;  /* 0x00039c1701007387 */ /* 0x0201e40000100800 */
[C---:B0-----:R-:W-:Y:S02]  /*0c60*/  IMAD R23, R28.reuse, 0x2, R13 ;  /* 0x000000021c177824 */ /* 0x041fe400078e020d */
[----:B------:R0:W5:Y:S01]  /*0c70*/  LDG.E.U16 R13, [R8.64] ;  /* 0x00000004080d7981 */ /* 0x000162000c1e1500 */
[----:B------:R-:W-:Y:S02]  /*0c80*/  LEA R4, P1, R5, R26, 0x1 ;  /* 0x0000001a05047211 */ /* 0x000fe400078208ff */
[----:B------:R-:W-:-:S02]  /*0c90*/  LEA R18, R28, R23, 0x1 ;  /* 0x000000171c127211 */ /* 0x000fc400078e08ff */
[-C--:B------:R-:W-:Y:S02]  /*0ca0*/  LEA.HI.X.SX32 R5, R5, R27.reuse, 0x1, P1 ;  /* 0x0000001b05057211 */ /* 0x080fe400008f0eff */
[CC--:B0-----:R-:W-:Y:S01]  /*0cb0*/  LEA R8, P0, R2.reuse, R26.reuse, 0x1 ;  /* 0x0000001a02087211 */ /* 0x0c1fe200078008ff */
[----:B----4-:R0:W-:Y:S03]  /*0cc0*/  STL [R1+0x398], R19 ;  /* 0x0003981301007387 */ /* 0x0101e60000100800 */
[----:B------:R-:W-:Y:S02]  /*0cd0*/  LEA.HI.X.SX32 R9, R2, R27, 0x1, P0 ;  /* 0x0000001b02097211 */ /* 0x000fe400000f0eff */
[----:B------:R-:W-:Y:S01]  /*0ce0*/  LEA R2, P0, R3, R26, 0x1 ;  /* 0x0000001a03027211 */ /* 0x000fe200078008ff */
[----:B------:R1:W-:Y:S01]  /*0cf0*/  STL [R1+0x124], R17 ;  /* 0x0001241101007387 */ /* 0x0003e20000100800 */
[----:B0-----:R-:W-:-:S02]  /*0d00*/  LEA R19, R28, R18, 0x1 ;  /* 0x000000121c137211 */ /* 0x001fc400078e08ff */
[----:B------:R-:W-:-:S03]  /*0d10*/  LEA.HI.X.SX32 R3, R3, R27, 0x1, P0 ;  /* 0x0000001b03037211 */ /* 0x000fc600000f0eff */
[----:B------:R-:W-:Y:S01]  /*0d20*/  IMAD R6, R28, 0x2, R19 ;  /* 0x000000021c067824 */ /* 0x000fe200078e0213 */
[----:B-1----:R0:W4:Y:S02]  /*0d30*/  LDG.E.U16 R17, [R4.64] ;  /* 0x0000000404117981 */ /* 0x002124000c1e1500 */
[----:B0-----:R-:W-:-:S04]  /*0d40*/  LEA R4, P0, R22, R26, 0x1 ;  /* 0x0000001a16047211 */ /* 0x001fc800078008ff */
[----:B------:R-:W-:Y:S01]  /*0d50*/  LEA.HI.X.SX32 R5, R22, R27, 0x1, P0 ;  /* 0x0000001b16057211 */ /* 0x000fe200000f0eff */
[----:B--2---:R0:W-:Y:S04]  /*0d60*/  STL [R1+0x394], R29 ;  /* 0x0003941d01007387 */ /* 0x0041e80000100800 */
[----:B------:R-:W-:Y:S04]  /*0d70*/  STL [R1+0x8c], R6 ;  /* 0x00008c0601007387 */ /* 0x000fe80000100800 */
[----:B0-----:R0:W2:Y:S04]  /*0d80*/  LDG.E.U16 R29, [R8.64] ;  /* 0x00000004081d7981 */ /* 0x0010a8000c1e1500 */
[----:B-----5:R-:W-:Y:S04]  /*0d90*/  STL [R1+0x390], R13 ;  /* 0x0003900d01007387 */ /* 0x020fe80000100800 */
[----:B---3--:R1:W-:Y:S04]  /*0da0*/  STL [R1+0x38c], R16 ;  /* 0x00038c1001007387 */ /* 0x0083e80000100800 */
[----:B-1----:R1:W3:Y:S02]  /*0db0*/  LDG.E.U16 R16, [R2.64] ;  /* 0x0000000402107981 */ /* 0x0022e4000c1e1500 */
[----:B-1----:R-:W-:-:S04]  /*0dc0*/  LEA R2, P0, R7, R26, 0x1 ;  /* 0x0000001a07027211 */ /* 0x002fc800078008ff */
[----:B------:R-:W-:-:S05]  /*0dd0*/  LEA.HI.X.SX32 R3, R7, R27, 0x1, P0 ;  /* 0x0000001b07037211 */ /* 0x000fca00000f0eff */
[----:B------:R-:W5:Y:S01]  /*0de0*/  LDG.E.U16 R2, [R2.64] ;  /* 0x0000000402027981 */ /* 0x000f62000c1e1500 */
[----:B------:R-:W-:-:S03]  /*0df0*/  LEA R10, P1, R21, R26, 0x1 ;  /* 0x0000001a150a7211 */ /* 0x000fc600078208ff */
[----:B----4-:R1:W-:Y:S01]  /*0e00*/  STL [R1+0x120], R17 ;  /* 0x0001201101007387 */ /* 0x0103e20000100800 */
[----:B------:R-:W-:Y:S02]  /*0e10*/  LEA.HI.X.SX32 R11, R21, R27, 0x1, P1 ;  /* 0x0000001b150b7211 */ /* 0x000fe400008f0eff */
[----:B------:R-:W-:-:S03]  /*0e20*/  LEA R13, R28, R6, 0x1 ;  /* 0x000000061c0d7211 */ /* 0x000fc600078e08ff */
[----:B------:R4:W3:Y:S04]  /*0e30*/  LDG.E.U16 R22, [R10.64] ;  /* 0x000000040a167981 */ /* 0x0008e8000c1e1500 */
[----:B-1----:R1:W3:Y:S01]  /*0e40*/  LDG.E.U16 R17, [R4.64] ;  /* 0x0000000404117981 */ /* 0x0022e2000c1e1500 */
[----:B0-----:R-:W-:-:S05]  /*0e50*/  LEA R9, R28, R13, 0x1 ;  /* 0x0000000d1c097211 */ /* 0x001fca00078e08ff */
[----:B------:R-:W-:Y:S01]  /*0e60*/  IMAD R6, R28, 0x2, R9 ;  /* 0x000000021c067824 */ /* 0x000fe200078e0209 */
[----:B-1----:R-:W-:-:S04]  /*0e70*/  LEA R4, P0, R25, R26, 0x1 ;  /* 0x0000001a19047211 */ /* 0x002fc800078008ff */
[----:B------:R-:W-:Y:S02]  /*0e80*/  LEA R8, R28, R6, 0x1 ;  /* 0x000000061c087211 */ /* 0x000fe400078e08ff */
[----:B------:R-:W-:-:S03]  /*0e90*/  LEA.HI.X.SX32 R5, R25, R27, 0x1, P0 ;  /* 0x0000001b19057211 */ /* 0x000fc600000f0eff */
[----:B------:R-:W-:Y:S01]  /*0ea0*/  STL [R1+0x88], R8 ;  /* 0x0000880801007387 */ /* 0x000fe20000100800 */
[----:B------:R-:W-:Y:S02]  /*0eb0*/  LEA R7, R28, R8, 0x1 ;  /* 0x000000081c077211 */ /* 0x000fe400078e08ff */
[----:B----4-:R-:W-:Y:S01]  /*0ec0*/  LEA R10, P1, R14, R26, 0x1 ;  /* 0x0000001a0e0a7211 */ /* 0x010fe200078208ff */
[----:B-----5:R-:W-:Y:S04]  /*0ed0*/  STL [R1+0x37c], R2 ;  /* 0x00037c0201007387 */ /* 0x020fe80000100800 */
[----:B--2---:R0:W-:Y:S04]  /*0ee0*/  STL [R1+0x388], R29 ;  /* 0x0003881d01007387 */ /* 0x0041e80000100800 */
[----:B0-----:R0:W2:Y:S01]  /*0ef0*/  LDG.E.U16 R29, [R4.64] ;  /* 0x00000004041d7981 */ /* 0x0010a2000c1e1500 */
[----:B------:R-:W-:Y:S01]  /*0f00*/  IMAD R8, R28, 0x2, R7 ;  /* 0x000000021c087824 */ /* 0x000fe200078e0207 */
[----:B------:R-:W-:-:S02]  /*0f10*/  LEA.HI.X.SX32 R11, R14, R27, 0x1, P1 ;  /* 0x0000001b0e0b7211 */ /* 0x000fc400008f0eff */
[C---:B------:R-:W-:Y:S02]  /*0f20*/  LEA R14, P0, R15.reuse, R26, 0x1 ;  /* 0x0000001a0f0e7211 */ /* 0x040fe400078008ff */
[C---:B------:R-:W-:Y:S01]  /*0f30*/  LEA R2, R28.reuse, R8, 0x1 ;  /* 0x000000081c027211 */ /* 0x040fe200078e08ff */
[----:B------:R1:W4:Y:S01]  /*0f40*/  LDG.E.U16 R21, [R10.64] ;  /* 0x000000040a157981 */ /* 0x000322000c1e1500 */
[----:B------:R-:W-:Y:S02]  /*0f50*/  LEA.HI.X.SX32 R15, R15, R27, 0x1, P0 ;  /* 0x0000001b0f0f7211 */ /* 0x000fe400000f0eff */
[----:B------:R-:W-:-:S05]  /*0f60*/  LEA R3, R28, R2, 0x1 ;  /* 0x000000021c037211 */ /* 0x000fca00078e08ff */
[----:B------:R5:W-:Y:S01]  /*0f70*/  STL [R1+0x84], R3 ;  /* 0x0000840301007387 */ /* 0x000be20000100800 */
[----:B-1----:R-:W-:-:S03]  /*0f80*/  LEA R10, P0, R24, R26, 0x1 ;  /* 0x0000001a180a7211 */ /* 0x002fc600078008ff */
[----:B---3--:R-:W-:Y:S01]  /*0f90*/  STL [R1+0x11c], R17 ;  /* 0x00011c1101007387 */ /* 0x008fe20000100800 */
[----:B------:R-:W-:-:S03]  /*0fa0*/  LEA.HI.X.SX32 R11, R24, R27, 0x1, P0 ;  /* 0x0000001b180b7211 */ /* 0x000fc600000f0eff */
[----:B------:R1:W-:Y:S01]  /*0fb0*/  STL [R1+0x384], R16 ;  /* 0x0003841001007387 */ /* 0x0003e20000100800 */
[----:B-----5:R-:W-:-:S03]  /*0fc0*/  IMAD R3, R28, 0x2, R3 ;  /* 0x000000021c037824 */ /* 0x020fc600078e0203 */
[----:B------:R3:W5:Y:S01]  /*0fd0*/  LDG.E.U16 R24, [R14.64] ;  /* 0x000000040e187981 */ /* 0x000762000c1e1500 */
[----:B-1----:R-:W-:-:S03]  /*0fe0*/  LEA R16, P1, R12, R26, 0x1 ;  /* 0x0000001a0c107211 */ /* 0x002fc600078208ff */
[----:B------:R1:W-:Y:S01]  /*0ff0*/  STL [R1+0x380], R22 ;  /* 0x0003801601007387 */ /* 0x0003e20000100800 */
[----:B0-----:R-:W-:Y:S02]  /*1000*/  LEA R4, R28, R3, 0x1 ;  /* 0x000000031c047211 */ /* 0x001fe400078e08ff */
[----:B------:R-:W-:Y:S01]  /*1010*/  LEA.HI.X.SX32 R17, R12, R27, 0x1, P1 ;  /* 0x0000001b0c117211 */ /* 0x000fe200008f0eff */
[----:B-1----:R0:W5:Y:S01]  /*1020*/  LDG.E.U16 R22, [R10.64] ;  /* 0x000000040a167981 */ /* 0x002162000c1e1500 */
[----:B------:R-:W-:-:S03]  /*1030*/  LEA R12, R28, R4, 0x1 ;  /* 0x000000041c0c7211 */ /* 0x000fc600078e08ff */
[----:B------:R1:W5:Y:S01]  /*1040*/  LDG.E.U16 R25, [R16.64] ;  /* 0x0000000410197981 */ /* 0x000362000c1e1500 */
[----:B---3--:R-:W-:Y:S01]  /*1050*/  LEA R14, P0, R20, R26, 0x1 ;  /* 0x0000001a140e7211 */ /* 0x008fe200078008ff */
[----:B------:R-:W-:-:S03]  /*1060*/  IMAD R5, R28, 0x2, R12 ;  /* 0x000000021c057824 */ /* 0x000fc600078e020c */
[-C--:B------:R-:W-:Y:S02]  /*1070*/  LEA.HI.X.SX32 R15, R20, R27.reuse, 0x1, P0 ;  /* 0x0000001b140f7211 */ /* 0x080fe400000f0eff */
[C---:B0-----:R-:W-:Y:S01]  /*1080*/  LEA R10, P0, R23.reuse, R26, 0x1 ;  /* 0x0000001a170a7211 */ /* 0x041fe200078008ff */
[----:B------:R-:W-:Y:S03]  /*1090*/  STL [R1+0x7c], R5 ;  /* 0x00007c0501007387 */ /* 0x000fe60000100800 */
[----:B------:R-:W-:-:S05]  /*10a0*/  LEA.HI.X.SX32 R11, R23, R27, 0x1, P0 ;  /* 0x0000001b170b7211 */ /* 0x000fca00000f0eff */
[----:B------:R0:W3:Y:S04]  /*10b0*/  LDG.E.U16 R23, [R10.64] ;  /* 0x000000040a177981 */ /* 0x0000e8000c1e1500 */
[----:B--2---:R2:W-:Y:S04]  /*10c0*/  STL [R1+0x118], R29 ;  /* 0x0001181d01007387 */ /* 0x0045e80000100800 */
[----:B--2---:R2:W3:Y:S01]  /*10d0*/  LDG.E.U16 R29, [R14.64] ;  /* 0x000000040e1d7981 */ /* 0x0044e2000c1e1500 */
[----:B------:R-:W-:Y:S02]  /*10e0*/  LEA R20, R28, R5, 0x1 ;  /* 0x000000051c147211 */ /* 0x000fe400078e08ff */
[----:B-1----:R-:W-:-:S02]  /*10f0*/  LEA R16, P1, R18, R26, 0x1 ;  /* 0x0000001a12107211 */ /* 0x002fc400078208ff */
[----:B------:R-:W-:Y:S02]  /*1100*/  LEA R5, R28, R20, 0x1 ;  /* 0x000000141c057211 */ /* 0x000fe400078e08ff */
[----:B------:R-:W-:-:S03]  /*1110*/  LEA.HI.X.SX32 R17, R18, R27, 0x1, P1 ;  /* 0x0000001b12117211 */ /* 0x000fc600008f0eff */
[C---:B------:R-:W-:Y:S01]  /*1120*/  IMAD R18, R28.reuse, 0x2, R5 ;  /* 0x000000021c127824 */ /* 0x040fe200078e0205 */
[CC--:B--2---:R-:W-:Y:S01]  /*1130*/  LEA R14, P0, R19.reuse, R26.reuse, 0x1 ;  /* 0x0000001a130e7211 */ /* 0x0c4fe200078008ff */
[----:B----4-:R1:W-:Y:S03]  /*1140*/  STL [R1+0x378], R21 ;  /* 0x0003781501007387 */ /* 0x0103e60000100800 */
[-C--:B------:R-:W-:Y:S02]  /*1150*/  LEA.HI.X.SX32 R15, R19, R27.reuse, 0x1, P0 ;  /* 0x0000001b130f7211 */ /* 0x080fe400000f0eff */
[C---:B0-----:R-:W-:Y:S01]  /*1160*/  LEA R10, P0, R13.reuse, R26, 0x1 ;  /* 0x0000001a0d0a7211 */ /* 0x041fe200078008ff */
[----:B-----5:R0:W-:Y:S01]  /*1170*/  STL [R1+0x374], R24 ;  /* 0x0003741801007387 */ /* 0x0201e20000100800 */
[----:B-1----:R-:W-:Y:S02]  /*1180*/  LEA R21, R28, R18, 0x1 ;  /* 0x000000121c157211 */ /* 0x002fe400078e08ff */
[----:B------:R-:W-:-:S02]  /*1190*/  LEA.HI.X.SX32 R11, R13, R27, 0x1, P0 ;  /* 0x0000001b0d0b7211 */ /* 0x000fc400000f0eff */
[----:B------:R1:W2:Y:S04]  /*11a0*/  LDG.E.U16 R13, [R14.64] ;  /* 0x000000040e0d7981 */ /* 0x0002a8000c1e1500 */
[----:B------:R-:W-:Y:S04]  /*11b0*/  STL [R1+0x78], R21 ;  /* 0x0000781501007387 */ /* 0x000fe80000100800 */
[----:B------:R4:W-:Y:S04]  /*11c0*/  STL [R1+0x114], R22 ;  /* 0x0001141601007387 */ /* 0x0009e80000100800 */
[----:B0-----:R0:W5:Y:S01]  /*11d0*/  LDG.E.U16 R24, [R16.64] ;  /* 0x0000000410187981 */ /* 0x001162000c1e1500 */
[----:B----4-:R-:W-:-:S03]  /*11e0*/  LEA R22, R28, R21, 0x1 ;  /* 0x000000151c167211 */ /* 0x010fc600078e08ff */
[----:B------:R4:W-:Y:S02]  /*11f0*/  STL [R1+0x370], R25 ;  /* 0x0003701901007387 */ /* 0x0009e40000100800 */
[C---:B------:R-:W-:Y:S01]  /*1200*/  IMAD R21, R28.reuse, 0x2, R22 ;  /* 0x000000021c157824 */ /* 0x040fe200078e0216 */
[CC--:B0-----:R-:W-:Y:S01]  /*1210*/  LEA R16, P1, R9.reuse, R26.reuse, 0x1 ;  /* 0x0000001a09107211 */ /* 0x0c1fe200078208ff */
[----:B----4-:R0:W2:Y:S03]  /*1220*/  LDG.E.U16 R25, [R10.64] ;  /* 0x000000040a197981 */ /* 0x0100a6000c1e1500 */
[----:B------:R-:W-:Y:S02]  /*1230*/  LEA R19, R28, R21, 0x1 ;  /* 0x000000151c137211 */ /* 0x000fe400078e08ff */
[----:B-1----:R-:W-:Y:S02]  /*1240*/  LEA R14, P0, R6, R26, 0x1 ;  /* 0x0000001a060e7211 */ /* 0x002fe400078008ff */
[----:B------:R-:W-:-:S02]  /*1250*/  LEA.HI.X.SX32 R17, R9, R27, 0x1, P1 ;  /* 0x0000001b09117211 */ /* 0x000fc400008f0eff */
[----:B------:R-:W-:Y:S02]  /*1260*/  LEA R9, R28, R19, 0x1 ;  /* 0x000000131c097211 */ /* 0x000fe400078e08ff */
[----:B------:R-:W-:Y:S01]  /*1270*/  LEA.HI.X.SX32 R15, R6, R27, 0x1, P0 ;  /* 0x0000001b060f7211 */ /* 0x000fe200000f0eff */
[----:B---3--:R1:W-:Y:S04]  /*1280*/  STL [R1+0x36c], R29 ;  /* 0x00036c1d01007387 */ /* 0x0083e80000100800 */
[----:B------:R-:W-:Y:S04]  /*1290*/  STL [R1+0x74], R9 ;  /* 0x0000740901007387 */ /* 0x000fe80000100800 */
[----:B------:R3:W-:Y:S04]  /*12a0*/  STL [R1+0x110], R23 ;  /* 0x0001101701007387 */ /* 0x0007e80000100800 */
[----:B-1----:R1:W4:Y:S04]  /*12b0*/  LDG.E.U16 R29, [R16.64] ;  /* 0x00000004101d7981 */ /* 0x002328000c1e1500 */
[----:B---3--:R3:W4:Y:S01]  /*12c0*/  LDG.E.U16 R23, [R14.64] ;  /* 0x000000040e177981 */ /* 0x008722000c1e1500 */
[----:B------:R-:W-:-:S02]  /*12d0*/  LEA R6, P0, R7, R26, 0x1 ;  /* 0x0000001a07067211 */ /* 0x000fc400078008ff */
[----:B0-----:R-:W-:Y:S01]  /*12e0*/  LEA R10, P1, R8, R26, 0x1 ;  /* 0x0000001a080a7211 */ /* 0x001fe200078208ff */
[----:B-1----:R-:W-:Y:S01]  /*12f0*/  IMAD R16, R28, 0x2, R9 ;  /* 0x000000021c107824 */ /* 0x002fe200078e0209 */
[-C--:B------:R-:W-:Y:S02]  /*1300*/  LEA.HI.X.SX32 R7, R7, R27.reuse, 0x1, P0 ;  /* 0x0000001b07077211 */ /* 0x080fe400000f0eff */
[----:B------:R-:W-:Y:S02]  /*1310*/  LEA.HI.X.SX32 R11, R8, R27, 0x1, P1 ;  /* 0x0000001b080b7211 */ /* 0x000fe400008f0eff */
[----:B------:R-:W-:Y:S02]  /*1320*/  LEA R9, R28, R16, 0x1 ;  /* 0x000000101c097211 */ /* 0x000fe400078e08ff */
[----:B---3--:R-:W-:Y:S02]  /*1330*/  LEA R14, P0, R2, R26, 0x1 ;  /* 0x0000001a020e7211 */ /* 0x008fe400078008ff */
[----:B------:R-:W-:Y:S01]  /*1340*/  LEA R8, R28, R9, 0x1 ;  /* 0x000000091c087211 */ /* 0x000fe200078e08ff */
[----:B-----5:R0:W-:Y:S04]  /*1350*/  STL [R1+0x364], R24 ;  /* 0x0003641801007387 */ /* 0x0201e80000100800 */
[----:B--2---:R1:W-:Y:S01]  /*1360*/  STL [R1+0x360], R13 ;  /* 0x0003600d01007387 */ /* 0x0043e20000100800 */
[----:B------:R-:W-:-:S03]  /*1370*/  LEA.HI.X.SX32 R15, R2, R27, 0x1, P0 ;  /* 0x0000001b020f7211 */ /* 0x000fc600000f0eff */
[----:B0-----:R0:W2:Y:S01]  /*1380*/  LDG.E.U16 R24, [R6.64] ;  /* 0x0000000406187981 */ /* 0x0010a2000c1e1500 */
[C---:B------:R-:W-:Y:S01]  /*1390*/  LEA R2, P0, R3.reuse, R26, 0x1 ;  /* 0x0000001a03027211 */ /* 0x040fe200078008ff */
[----:B-1----:R-:W-:Y:S02]  /*13a0*/  IMAD R13, R28, 0x2, R8 ;  /* 0x000000021c0d7824 */ /* 0x002fe400078e0208 */
[----:B------:R1:W-:Y:S01]  /*13b0*/  STL [R1+0x10c], R25 ;  /* 0x00010c1901007387 */ /* 0x0003e20000100800 */
[----:B------:R-:W-:-:S03]  /*13c0*/  LEA.HI.X.SX32 R3, R3, R27, 0x1, P0 ;  /* 0x0000001b03037211 */ /* 0x000fc600000f0eff */
[----:B------:R3:W2:Y:S04]  /*13d0*/  LDG.E.U16 R17, [R14.64] ;  /* 0x000000040e117981 */ /* 0x0006a8000c1e1500 */
[----:B-1----:R1:W2:Y:S04]  /*13e0*/  LDG.E.U16 R25, [R10.64] ;  /* 0x000000040a197981 */ /* 0x0022a8000c1e1500 */
[----:B------:R-:W-:Y:S01]  /*13f0*/  STL [R1+0x70], R13 ;  /* 0x0000700d01007387 */ /* 0x000fe20000100800 */
[----:B-1----:R-:W-:-:S04]  /*1400*/  LEA R10, P1, R4, R26, 0x1 ;  /* 0x0000001a040a7211 */ /* 0x002fc800078208ff */
[----:B------:R-:W-:Y:S01]  /*1410*/  LEA.HI.X.SX32 R11, R4, R27, 0x1, P1 ;  /* 0x0000001b040b7211 */ /* 0x000fe200008f0eff */
[----:B----4-:R1:W-:Y:S04]  /*1420*/  STL [R1+0x354], R29 ;  /* 0x0003541d01007387 */ /* 0x0103e80000100800 */
[----:B------:R4:W-:Y:S04]  /*1430*/  STL [R1+0x350], R23 ;  /* 0x0003501701007387 */ /* 0x0009e80000100800 */
[----:B-1----:R1:W5:Y:S04]  /*1440*/  LDG.E.U16 R29, [R2.64] ;  /* 0x00000004021d7981 */ /* 0x002368000c1e1500 */
[----:B----4-:R4:W5:Y:S01]  /*1450*/  LDG.E.U16 R23, [R10.64] ;  /* 0x000000040a177981 */ /* 0x010962000c1e1500 */
[----:B0-----:R-:W-:-:S04]  /*1460*/  LEA R6, R28, R13, 0x1 ;  /* 0x0000000d1c067211 */ /* 0x001fc800078e08ff */
[----:B------:R-:W-:Y:S02]  /*1470*/  LEA R7, R28, R6, 0x1 ;  /* 0x000000061c077211 */ /* 0x000fe400078e08ff */
[----:B---3--:R-:W-:-:S03]  /*1480*/  LEA R14, P0, R12, R26, 0x1 ;  /* 0x0000001a0c0e7211 */ /* 0x008fc600078008ff */
[----:B------:R-:W-:Y:S01]  /*1490*/  IMAD R4, R28, 0x2, R7 ;  /* 0x000000021c047824 */ /* 0x000fe200078e0207 */
[-C--:B------:R-:W-:Y:S02]  /*14a0*/  LEA.HI.X.SX32 R15, R12, R27.reuse, 0x1, P0 ;  /* 0x0000001b0c0f7211 */ /* 0x080fe400000f0eff */
[----:B----4-:R-:W-:Y:S02]  /*14b0*/  LEA R10, P0, R20, R26, 0x1 ;  /* 0x0000001a140a7211 */ /* 0x010fe400078008ff */
[----:B------:R-:W-:Y:S02]  /*14c0*/  LEA R13, R28, R4, 0x1 ;  /* 0x000000041c0d7211 */ /* 0x000fe400078e08ff */
[----:B------:R-:W-:Y:S02]  /*14d0*/  LEA.HI.X.SX32 R11, R20, R27, 0x1, P0 ;  /* 0x0000001b140b7211 */ /* 0x000fe400000f0eff */
[----:B-1----:R-:W-:Y:S01]  /*14e0*/  LEA R2, R28, R13, 0x1 ;  /* 0x0000000d1c027211 */ /* 0x002fe200078e08ff */
[----:B------:R-:W-:Y:S01]  /*14f0*/  STL [R1+0x68], R13 ;  /* 0x0000680d01007387 */ /* 0x000fe20000100800 */
[----:B------:R-:W-:-:S03]  /*1500*/  LEA R12, P1, R5, R26, 0x1 ;  /* 0x0000001a050c7211 */ /* 0x000fc600078208ff */
[----:B--2---:R0:W-:Y:S01]  /*1510*/  STL [R1+0x108], R24 ;  /* 0x0001081801007387 */ /* 0x0041e20000100800 */
[----:B------:R-:W-:-:S03]  /*1520*/  IMAD R3, R28, 0x2, R2 ;  /* 0x000000021c037824 */ /* 0x000fc600078e0202 */
[----:B0-----:R0:W2:Y:S04]  /*1530*/  LDG.E.U16 R24, [R14.64] ;  /* 0x000000040e187981 */ /* 0x0010a8000c1e1500 */
[----:B------:R1:W-:Y:S01]  /*1540*/  STL [R1+0x34c], R25 ;  /* 0x00034c1901007387 */ /* 0x0003e20000100800 */
[----:B------:R-:W-:Y:S02]  /*1550*/  LEA.HI.X.SX32 R13, R5, R27, 0x1, P1 ;  /* 0x0000001b050d7211 */ /* 0x000fe400008f0eff */
[----:B------:R-:W-:Y:S01]  /*1560*/  LEA R5, R28, R3, 0x1 ;  /* 0x000000031c057211 */ /* 0x000fe200078e08ff */
[----:B-1----:R1:W3:Y:S01]  /*1570*/  LDG.E.U16 R25, [R10.64] ;  /* 0x000000040a197981 */ /* 0x0022e2000c1e1500 */
[----:B0-----:R-:W-:-:S03]  /*1580*/  LEA R14, P0, R18, R26, 0x1 ;  /* 0x0000001a120e7211 */ /* 0x001fc600078008ff */
[----:B------:R0:W-:Y:S01]  /*1590*/  STL [R1+0x348], R17 ;  /* 0x0003481101007387 */ /* 0x0001e20000100800 */
[----:B------:R-:W-:Y:S02]  /*15a0*/  LEA.HI.X.SX32 R15, R18, R27, 0x1, P0 ;  /* 0x0000001b120f7211 */ /* 0x000fe400000f0eff */
[C---:B0-----:R-:W-:Y:S01]  /*15b0*/  LEA R17, R28.reuse, R5, 0x1 ;  /* 0x000000051c117211 */ /* 0x041fe200078e08ff */
[----:B-----5:R0:W-:Y:S04]  /*15c0*/  STL [R1+0x104], R29 ;  /* 0x0001041d01007387 */ /* 0x0201e80000100800 */
[----:B------:R-:W-:Y:S04]  /*15d0*/  STL [R1+0x64], R17 ;  /* 0x0000641101007387 */ /* 0x000fe80000100800 */
[----:B------:R4:W-:Y:S04]  /*15e0*/  STL [R1+0x344], R23 ;  /* 0x0003441701007387 */ /* 0x0009e80000100800 */
[----:B0-----:R0:W5:Y:S04]  /*15f0*/  LDG.E.U16 R29, [R12.64] ;  /* 0x000000040c1d7981 */ /* 0x001168000c1e1500 */
[----:B----4-:R4:W5:Y:S01]  /*1600*/  LDG.E.U16 R23, [R14.64] ;  /* 0x000000040e177981 */ /* 0x010962000c1e1500 */
[-C--:B-1----:R-:W-:Y:S01]  /*1610*/  LEA R10, P1, R21, R26.reuse, 0x1 ;  /* 0x0000001a150a7211 */ /* 0x082fe200078208ff */
[----:B------:R-:W-:Y:S01]  /*1620*/  IMAD R17, R28, 0x2, R17 ;  /* 0x000000021c117824 */ /* 0x000fe200078e0211 */
[----:B0-----:R-:W-:-:S02]  /*1630*/  LEA R12, P0, R22, R26, 0x1 ;  /* 0x0000001a160c7211 */ /* 0x001fc400078008ff */
[-C--:B------:R-:W-:Y:S02]  /*1640*/  LEA.HI.X.SX32 R11, R21, R27.reuse, 0x1, P1 ;  /* 0x0000001b150b7211 */ /* 0x080fe400008f0eff */
[----:B------:R-:W-:Y:S02]  /*1650*/  LEA.HI.X.SX32 R13, R22, R27, 0x1, P0 ;  /* 0x0000001b160d7211 */ /* 0x000fe400000f0eff */
[C---:B----4-:R-:W-:Y:S02]  /*1660*/  LEA R14, P0, R19.reuse, R26, 0x1 ;  /* 0x0000001a130e7211 */ /* 0x050fe400078008ff */
[C---:B------:R-:W-:Y:S02]  /*1670*/  LEA R18, R28.reuse, R17, 0x1 ;  /* 0x000000111c127211 */ /* 0x040fe400078e08ff */
[----:B------:R-:W-:Y:S02]  /*1680*/  LEA.HI.X.SX32 R15, R19, R27, 0x1, P0 ;  /* 0x0000001b130f7211 */ /* 0x000fe400000f0eff */
[C---:B------:R-:W-:Y:S01]  /*1690*/  LEA R20, R28.reuse, R18, 0x1 ;  /* 0x000000121c147211 */ /* 0x040fe200078e08ff */
[----:B--2---:R0:W-:Y:S04]  /*16a0*/  STL [R1+0x340], R24 ;  /* 0x0003401801007387 */ /* 0x0041e80000100800 */
[----:B------:R-:W-:Y:S01]  /*16b0*/  IMAD R21, R28, 0x2, R20 ;  /* 0x000000021c157824 */ /* 0x000fe200078e0214 */
[----:B0-----:R0:W2:Y:S04]  /*16c0*/  LDG.E.U16 R24, [R12.64] ;  /* 0x000000040c187981 */ /* 0x0010a8000c1e1500 */
[----:B---3--:R1:W-:Y:S04]  /*16d0*/  STL [R1+0x100], R25 ;  /* 0x0001001901007387 */ /* 0x0083e80000100800 */
[----:B-1----:R1:W3:Y:S01]  /*16e0*/  LDG.E.U16 R25, [R10.64] ;  /* 0x000000040a197981 */ /* 0x0022e2000c1e1500 */
[----:B0-----:R-:W-:-:S02]  /*16f0*/  LEA R12, P1, R9, R26, 0x1 ;  /* 0x0000001a090c7211 */ /* 0x001fc400078208ff */
[----:B-1----:R-:W-:-:S04]  /*1700*/  LEA R10, P0, R16, R26, 0x1 ;  /* 0x0000001a100a7211 */ /* 0x002fc800078008ff */
[-C--:B------:R-:W-:Y:S02]  /*1710*/  LEA.HI.X.SX32 R11, R16, R27.reuse, 0x1, P0 ;  /* 0x0000001b100b7211 */ /* 0x080fe400000f0eff */
[----:B------:R0:W3:Y:S01]  /*1720*/  LDG.E.U16 R16, [R14.64] ;  /* 0x000000040e107981 */ /* 0x0000e2000c1e1500 */
[----:B------:R-:W-:-:S03]  /*1730*/  LEA.HI.X.SX32 R13, R9, R27, 0x1, P1 ;  /* 0x0000001b090d7211 */ /* 0x000fc600008f0eff */
[----:B------:R-:W-:Y:S04]  /*1740*/  STL [R1+0x60], R21 ;  /* 0x0000601501007387 */ /* 0x000fe80000100800 */
[----:B-----5:R1:W-:Y:S04]  /*1750*/  STL [R1+0x33c], R29 ;  /* 0x00033c1d01007387 */ /* 0x0203e80000100800 */
[----:B------:R5:W-:Y:S04]  /*1760*/  STL [R1+0x338], R23 ;  /* 0x0003381701007387 */ /* 0x000be80000100800 */
[----:B-1----:R1:W4:Y:S04]  /*1770*/  LDG.E.U16 R29, [R10.64] ;  /* 0x000000040a1d7981 */ /* 0x002328000c1e1500 */
[----:B-----5:R5:W4:Y:S01]  /*1780*/  LDG.E.U16 R23, [R12.64] ;  /* 0x000000040c177981 */ /* 0x020b22000c1e1500 */
[----:B------:R-:W-:-:S04]  /*1790*/  LEA R22, R28, R21, 0x1 ;  /* 0x000000151c167211 */ /* 0x000fc800078e08ff */
[----:B------:R-:W-:-:S05]  /*17a0*/  LEA R21, R28, R22, 0x1 ;  /* 0x000000161c157211 */ /* 0x000fca00078e08ff */
[----:B------:R-:W-:Y:S01]  /*17b0*/  IMAD R19, R28, 0x2, R21 ;  /* 0x000000021c137824 */ /* 0x000fe200078e0215 */
[----:B0-----:R-:W-:-:S04]  /*17c0*/  LEA R14, P0, R8, R26, 0x1 ;  /* 0x0000001a080e7211 */ /* 0x001fc800078008ff */
[----:B------:R-:W-:Y:S02]  /*17d0*/  LEA R9, R28, R19, 0x1 ;  /* 0x000000131c097211 */ /* 0x000fe400078e08ff */
[----:B------:R-:W-:Y:S02]  /*17e0*/  LEA.HI.X.SX32 R15, R8, R27, 0x1, P0 ;  /* 0x0000001b080f7211 */ /* 0x000fe400000f0eff */
[----:B-----5:R-:W-:Y:S01]  /*17f0*/  LEA R13, R28, R9, 0x1 ;  /* 0x000000091c0d7211 */ /* 0x020fe200078e08ff */
[----:B------:R0:W-:Y:S01]  /*1800*/  STL [R1+0x5c], R9 ;  /* 0x00005c0901007387 */ /* 0x0001e20000100800 */
[-C--:B-1----:R-:W-:Y:S02]  /*1810*/  LEA R10, P0, R6, R26.reuse, 0x1 ;  /* 0x0000001a060a7211 */ /* 0x082fe400078008ff */
[----:B------:R-:W-:Y:S01]  /*1820*/  LEA R8, P1, R7, R26, 0x1 ;  /* 0x0000001a07087211 */ /* 0x000fe200078208ff */
[----:B------:R-:W-:Y:S01]  /*1830*/  IMAD R12, R28, 0x2, R13 ;  /* 0x000000021c0c7824 */ /* 0x000fe200078e020d */
[----:B--2---:R1:W-:Y:S01]  /*1840*/  STL [R1+0xfc], R24 ;  /* 0x0000fc1801007387 */ /* 0x0043e20000100800 */
[----:B------:R-:W-:-:S02]  /*1850*/  LEA.HI.X.SX32 R11, R6, R27, 0x1, P0 ;  /* 0x0000001b060b7211 */ /* 0x000fc400000f0eff */
[C---:B------:R-:W-:Y:S02]  /*1860*/  LEA R6, P0, R4.reuse, R26, 0x1 ;  /* 0x0000001a04067211 */ /* 0x040fe400078008ff */
[-C--:B0-----:R-:W-:Y:S01]  /*1870*/  LEA.HI.X.SX32 R9, R7, R27.reuse, 0x1, P1 ;  /* 0x0000001b07097211 */ /* 0x081fe200008f0eff */
[----:B-1----:R0:W2:Y:S01]  /*1880*/  LDG.E.U16 R24, [R14.64] ;  /* 0x000000040e187981 */ /* 0x0020a2000c1e1500 */
[----:B------:R-:W-:-:S03]  /*1890*/  LEA.HI.X.SX32 R7, R4, R27, 0x1, P0 ;  /* 0x0000001b04077211 */ /* 0x000fc600000f0eff */
[----:B---3--:R1:W-:Y:S01]  /*18a0*/  STL [R1+0x334], R25 ;  /* 0x0003341901007387 */ /* 0x0083e20000100800 */
[----:B0-----:R-:W-:-:S03]  /*18b0*/  LEA R14, R28, R12, 0x1 ;  /* 0x0000000c1c0e7211 */ /* 0x001fc600078e08ff */
[----:B-1----:R0:W3:Y:S01]  /*18c0*/  LDG.E.U16 R25, [R10.64] ;  /* 0x000000040a197981 */ /* 0x0020e2000c1e1500 */
[----:B------:R-:W-:-:S03]  /*18d0*/  LEA R15, R28, R14, 0x1 ;  /* 0x0000000e1c0f7211 */ /* 0x000fc600078e08ff */
[----:B------:R1:W-:Y:S04]  /*18e0*/  STL [R1+0x330], R16 ;  /* 0x0003301001007387 */ /* 0x0003e80000100800 */
[----:B------:R-:W-:Y:S04]  /*18f0*/  STL [R1+0x58], R15 ;  /* 0x0000580f01007387 */ /* 0x000fe80000100800 */
[----:B-1----:R1:W3:Y:S02]  /*1900*/  LDG.E.U16 R16, [R8.64] ;  /* 0x0000000408107981 */ /* 0x0022e4000c1e1500 */
[----:B-1----:R-:W-:-:S04]  /*1910*/  LEA R8, P0, R2, R26, 0x1 ;  /* 0x0000001a02087211 */ /* 0x002fc800078008ff */
[----:B------:R-:W-:Y:S01]  /*1920*/  LEA.HI.X.SX32 R9, R2, R27, 0x1, P0 ;  /* 0x0000001b02097211 */ /* 0x000fe200000f0eff */
[----:B----4-:R1:W-:Y:S04]  /*1930*/  STL [R1+0xf8], R29 ;  /* 0x0000f81d01007387 */ /* 0x0103e80000100800 */
[----:B------:R4:W-:Y:S04]  /*1940*/  STL [R1+0x32c], R23 ;  /* 0x00032c1701007387 */ /* 0x0009e80000100800 */
[----:B-1----:R1:W5:Y:S04]  /*1950*/  LDG.E.U16 R29, [R6.64] ;  /* 0x00000004061d7981 */ /* 0x002368000c1e1500 */
[----:B----4-:R4:W5:Y:S01]  /*1960*/  LDG.E.U16 R23, [R8.64] ;  /* 0x0000000408177981 */ /* 0x010962000c1e1500 */
[----:B------:R-:W-:Y:S01]  /*1970*/  IMAD R4, R28, 0x2, R15 ;  /* 0x000000021c047824 */ /* 0x000fe200078e020f */
[----:B0-----:R-:W-:-:S04]  /*1980*/  LEA R10, P1, R3, R26, 0x1 ;  /* 0x0000001a030a7211 */ /* 0x001fc800078208ff */
[C---:B------:R-:W-:Y:S02]  /*1990*/  LEA R15, R28.reuse, R4, 0x1 ;  /* 0x000000041c0f7211 */ /* 0x040fe400078e08ff */
[----:B------:R-:W-:Y:S02]  /*19a0*/  LEA.HI.X.SX32 R11, R3, R27, 0x1, P1 ;  /* 0x0000001b030b7211 */ /* 0x000fe400008f0eff */
[----:B-1----:R-:W-:Y:S02]  /*19b0*/  LEA R6, R28, R15, 0x1 ;  /* 0x0000000f1c067211 */ /* 0x002fe400078e08ff */
[----:B------:R-:W-:-:S03]  /*19c0*/  LEA R2, P0, R5, R26, 0x1 ;  /* 0x0000001a05027211 */ /* 0x000fc600078008ff */
[----:B------:R-:W-:Y:S01]  /*19d0*/  IMAD R7, R28, 0x2, R6 ;  /* 0x000000021c077824 */ /* 0x000fe200078e0206 */
[-C--:B------:R-:W-:Y:S02]  /*19e0*/  LEA.HI.X.SX32 R3, R5, R27.reuse, 0x1, P0 ;  /* 0x0000001b05037211 */ /* 0x080fe400000f0eff */
[C---:B----4-:R-:W-:Y:S01]  /*19f0*/  LEA R8, P0, R17.reuse, R26, 0x1 ;  /* 0x0000001a11087211 */ /* 0x050fe200078008ff */
[----:B--2---:R0:W-:Y:S04]  /*1a00*/  STL [R1+0x328], R24 ;  /* 0x0003281801007387 */ /* 0x0041e80000100800 */
[----:B------:R-:W-:Y:S04]  /*1a10*/  STL [R1+0x54], R7 ;  /* 0x0000540701007387 */ /* 0x000fe80000100800 */
[----:B0-----:R0:W2:Y:S01]  /*1a20*/  LDG.E.U16 R24, [R10.64] ;  /* 0x000000040a187981 */ /* 0x0010a2000c1e1500 */
[----:B------:R-:W-:-:S03]  /*1a30*/  LEA.HI.X.SX32 R9, R17, R27, 0x1, P0 ;  /* 0x0000001b11097211 */ /* 0x000fc600000f0eff */
[----:B---3--:R1:W-:Y:S01]  /*1a40*/  STL [R1+0xf4], R25 ;  /* 0x0000f41901007387 */ /* 0x0083e20000100800 */
[----:B0-----:R-:W-:-:S03]  /*1a50*/  LEA R10, P1, R18, R26, 0x1 ;  /* 0x0000001a120a7211 */ /* 0x001fc600078208ff */
[----:B-1----:R0:W3:Y:S01]  /*1a60*/  LDG.E.U16 R25, [R2.64] ;  /* 0x0000000402197981 */ /* 0x0020e2000c1e1500 */
[----:B------:R-:W-:-:S03]  /*1a70*/  LEA.HI.X.SX32 R11, R18, R27, 0x1, P1 ;  /* 0x0000001b120b7211 */ /* 0x000fc600008f0eff */
[----:B------:R-:W-:Y:S04]  /*1a80*/  STL [R1+0x324], R16 ;  /* 0x0003241001007387 */ /* 0x000fe80000100800 */
[----:B-----5:R1:W-:Y:S04]  /*1a90*/  STL [R1+0x320], R29 ;  /* 0x0003201d01007387 */ /* 0x0203e80000100800 */
[----:B------:R4:W-:Y:S04]  /*1aa0*/  STL [R1+0xf0], R23 ;  /* 0x0000f01701007387 */ /* 0x0009e80000100800 */
[----:B-1----:R1:W5:Y:S04]  /*1ab0*/  LDG.E.U16 R29, [R8.64] ;  /* 0x00000004081d7981 */ /* 0x002368000c1e1500 */
[----:B----4-:R4:W5:Y:S01]  /*1ac0*/  LDG.E.U16 R23, [R10.64] ;  /* 0x000000040a177981 */ /* 0x010962000c1e1500 */
[----:B------:R-:W-:-:S04]  /*1ad0*/  LEA R5, R28, R7, 0x1 ;  /* 0x000000071c057211 */ /* 0x000fc800078e08ff */
[----:B------:R-:W-:-:S05]  /*1ae0*/  LEA R7, R28, R5, 0x1 ;  /* 0x000000051c077211 */ /* 0x000fca00078e08ff */
[----:B------:R-:W-:Y:S01]  /*1af0*/  IMAD R16, R28, 0x2, R7 ;  /* 0x000000021c107824 */ /* 0x000fe200078e0207 */
[----:B0-----:R-:W-:-:S04]  /*1b00*/  LEA R2, P0, R20, R26, 0x1 ;  /* 0x0000001a14027211 */ /* 0x001fc800078008ff */
[----:B------:R-:W-:Y:S02]  /*1b10*/  LEA R17, R28, R16, 0x1 ;  /* 0x000000101c117211 */ /* 0x000fe400078e08ff */
[----:B------:R-:W-:-:S03]  /*1b20*/  LEA.HI.X.SX32 R3, R20, R27, 0x1, P0 ;  /* 0x0000001b14037211 */ /* 0x000fc600000f0eff */
[----:B------:R0:W-:Y:S01]  /*1b30*/  STL [R1+0x50], R17 ;  /* 0x0000501101007387 */ /* 0x0001e20000100800 */
[----:B----4-:R-:W-:-:S03]  /*1b40*/  LEA R10, P0, R22, R26, 0x1 ;  /* 0x0000001a160a7211 */ /* 0x010fc600078008ff */
[----:B--2---:R2:W-:Y:S01]  /*1b50*/  STL [R1+0x31c], R24 ;  /* 0x00031c1801007387 */ /* 0x0045e20000100800 */
[----:B0-----:R-:W-:Y:S02]  /*1b60*/  LEA R17, R28, R17, 0x1 ;  /* 0x000000111c117211 */ /* 0x001fe400078e08ff */
[----:B------:R-:W-:Y:S01]  /*1b70*/  LEA.HI.X.SX32 R11, R22, R27, 0x1, P0 ;  /* 0x0000001b160b7211 */ /* 0x000fe200000f0eff */
[----:B--2---:R0:W2:Y:S02]  /*1b80*/  LDG.E.U16 R24, [R2.64] ;  /* 0x0000000402187981 */ /* 0x0040a4000c1e1500 */
[C---:B------:R-:W-:Y:S01]  /*1b90*/  IMAD R18, R28.reuse, 0x2, R17 ;  /* 0x000000021c127824 */ /* 0x040fe200078e0211 */
[----:B-1----:R-:W-:Y:S01]  /*1ba0*/  LEA R8, P1, R21, R26, 0x1 ;  /* 0x0000001a15087211 */ /* 0x002fe200078208ff */
[----:B---3--:R1:W-:Y:S03]  /*1bb0*/  STL [R1+0x318], R25 ;  /* 0x0003181901007387 */ /* 0x0083e60000100800 */
[----:B------:R-:W-:-:S02]  /*1bc0*/  LEA R20, R28, R18, 0x1 ;  /* 0x000000121c147211 */ /* 0x000fc400078e08ff */
[-C--:B------:R-:W-:Y:S02]  /*1bd0*/  LEA.HI.X.SX32 R9, R21, R27.reuse, 0x1, P1 ;  /* 0x0000001b15097211 */ /* 0x080fe400008f0eff */
[C---:B0-----:R-:W-:Y:S01]  /*1be0*/  LEA R2, P0, R19.reuse, R26, 0x1 ;  /* 0x0000001a13027211 */ /* 0x041fe200078008ff */
[----:B-1----:R0:W3:Y:S01]  /*1bf0*/  LDG.E.U16 R25, [R10.64] ;  /* 0x000000040a197981 */ /* 0x0020e2000c1e1500 */
[C---:B------:R-:W-:Y:S02]  /*1c00*/  LEA R21, R28.reuse, R20, 0x1 ;  /* 0x000000141c157211 */ /* 0x040fe400078e08ff */
[----:B------:R-:W-:Y:S01]  /*1c10*/  LEA.HI.X.SX32 R3, R19, R27, 0x1, P0 ;  /* 0x0000001b13037211 */ /* 0x000fe200000f0eff */
[----:B-----5:R1:W-:Y:S04]  /*1c20*/  STL [R1+0xec], R29 ;  /* 0x0000ec1d01007387 */ /* 0x0203e80000100800 */
[----:B------:R-:W-:Y:S04]  /*1c30*/  STL [R1+0x4c], R21 ;  /* 0x00004c1501007387 */ /* 0x000fe80000100800 */
[----:B------:R4:W-:Y:S04]  /*1c40*/  STL [R1+0x314], R23 ;  /* 0x0003141701007387 */ /* 0x0009e80000100800 */
[----:B-1----:R1:W5:Y:S04]  /*1c50*/  LDG.E.U16 R29, [R8.64] ;  /* 0x00000004081d7981 */ /* 0x002368000c1e1500 */
[----:B----4-:R4:W5:Y:S01]  /*1c60*/  LDG.E.U16 R23, [R2.64] ;  /* 0x0000000402177981 */ /* 0x010962000c1e1500 */
[----:B------:R-:W-:Y:S01]  /*1c70*/  IMAD R22, R28, 0x2, R21 ;  /* 0x000000021c167824 */ /* 0x000fe200078e0215 */
[----:B-1----:R-:W-:-:S04]  /*1c80*/  LEA R8, P0, R13, R26, 0x1 ;  /* 0x0000001a0d087211 */ /* 0x002fc800078008ff */
[-C--:B------:R-:W-:Y:S02]  /*1c90*/  LEA.HI.X.SX32 R9, R13, R27.reuse, 0x1, P0 ;  /* 0x0000001b0d097211 */ /* 0x080fe400000f0eff */
[----:B0-----:R-:W-:Y:S02]  /*1ca0*/  LEA R10, P1, R12, R26, 0x1 ;  /* 0x0000001a0c0a7211 */ /* 0x001fe400078208ff */
[----:B------:R-:W-:Y:S02]  /*1cb0*/  LEA R21, R28, R22, 0x1 ;  /* 0x000000161c157211 */ /* 0x000fe400078e08ff */
[----:B------:R-:W-:Y:S02]  /*1cc0*/  LEA.HI.X.SX32 R11, R12, R27, 0x1, P1 ;  /* 0x0000001b0c0b7211 */ /* 0x000fe400008f0eff */
[----:B------:R-:W-:Y:S02]  /*1cd0*/  LEA R19, R28, R21, 0x1 ;  /* 0x000000151c137211 */ /* 0x000fe400078e08ff */
[CC--:B----4-:R-:W-:Y:S01]  /*1ce0*/  LEA R2, P0, R14.reuse, R26.reuse, 0x1 ;  /* 0x0000001a0e027211 */ /* 0x0d0fe200078008ff */
[----:B--2---:R0:W-:Y:S03]  /*1cf0*/  STL [R1+0x310], R24 ;  /* 0x0003101801007387 */ /* 0x0041e60000100800 */
[----:B------:R-:W-:Y:S01]  /*1d00*/  LEA.HI.X.SX32 R3, R14, R27, 0x1, P0 ;  /* 0x0000001b0e037211 */ /* 0x000fe200000f0eff */
[----:B------:R-:W-:Y:S01]  /*1d10*/  IMAD R12, R28, 0x2, R19 ;  /* 0x000000021c0c7824 */ /* 0x000fe200078e0213 */
[----:B0-----:R0:W2:Y:S04]  /*1d20*/  LDG.E.U16 R24, [R8.64] ;  /* 0x0000000408187981 */ /* 0x0010a8000c1e1500 */
[----:B---3--:R1:W-:Y:S01]  /*1d30*/  STL [R1+0xe8], R25 ;  /* 0x0000e81901007387 */ /* 0x0083e20000100800 */
[----:B0-----:R-:W-:-:S03]  /*1d40*/  LEA R8, P0, R4, R26, 0x1 ;  /* 0x0000001a04087211 */ /* 0x001fc600078008ff */
[----:B-1----:R0:W3:Y:S01]  /*1d50*/  LDG.E.U16 R25, [R10.64] ;  /* 0x000000040a197981 */ /* 0x0020e2000c1e1500 */
[----:B------:R-:W-:-:S03]  /*1d60*/  LEA.HI.X.SX32 R9, R4, R27, 0x1, P0 ;  /* 0x0000001b04097211 */ /* 0x000fc600000f0eff */
[----:B------:R-:W-:Y:S01]  /*1d70*/  STL [R1+0x48], R12 ;  /* 0x0000480c01007387 */ /* 0x000fe20000100800 */
[----:B0-----:R-:W-:-:S04]  /*1d80*/  LEA R10, P1, R15, R26, 0x1 ;  /* 0x0000001a0f0a7211 */ /* 0x001fc800078208ff */
[----:B------:R-:W-:Y:S02]  /*1d90*/  LEA.HI.X.SX32 R11, R15, R27, 0x1, P1 ;  /* 0x0000001b0f0b7211 */ /* 0x000fe400008f0eff */
[----:B------:R0:W4:Y:S04]  /*1da0*/  LDG.E.U16 R15, [R8.64] ;  /* 0x00000004080f7981 */ /* 0x000128000c1e1500 */
[----:B-----5:R1:W-:Y:S04]  /*1db0*/  STL [R1+0x30c], R29 ;  /* 0x00030c1d01007387 */ /* 0x0203e80000100800 */
[----:B------:R5:W-:Y:S04]  /*1dc0*/  STL [R1+0x308], R23 ;  /* 0x0003081701007387 */ /* 0x000be80000100800 */
[----:B-1----:R1:W4:Y:S04]  /*1dd0*/  LDG.E.U16 R29, [R2.64] ;  /* 0x00000004021d7981 */ /* 0x002328000c1e1500 */
[----:B-----5:R5:W4:Y:S01]  /*1de0*/  LDG.E.U16 R23, [R10.64] ;  /* 0x000000040a177981 */ /* 0x020b22000c1e1500 */
[----:B------:R-:W-:-:S04]  /*1df0*/  LEA R12, R28, R12, 0x1 ;  /* 0x0000000c1c0c7211 */ /* 0x000fc800078e08ff */
[----:B------:R-:W-:-:S05]  /*1e00*/  LEA R13, R28, R12, 0x1 ;  /* 0x0000000c1c0d7211 */ /* 0x000fca00078e08ff */
[----:B------:R-:W-:Y:S01]  /*1e10*/  IMAD R4, R28, 0x2, R13 ;  /* 0x000000021c047824 */ /* 0x000fe200078e020d */
[----:B-1----:R-:W-:-:S04]  /*1e20*/  LEA R2, P0, R6, R26, 0x1 ;  /* 0x0000001a06027211 */ /* 0x002fc800078008ff */
[----:B------:R-:W-:Y:S02]  /*1e30*/  LEA R14, R28, R4, 0x1 ;  /* 0x000000041c0e7211 */ /* 0x000fe400078e08ff */
[----:B------:R-:W-:Y:S02]  /*1e40*/  LEA.HI.X.SX32 R3, R6, R27, 0x1, P0 ;  /* 0x0000001b06037211 */ /* 0x000fe400000f0eff */
[----:B-----5:R-:W-:Y:S01]  /*1e50*/  LEA R10, R28, R14, 0x1 ;  /* 0x0000000e1c0a7211 */ /* 0x020fe200078e08ff */
[----:B------:R-:W-:Y:S01]  /*1e60*/  STL [R1+0x44], R14 ;  /* 0x0000440e01007387 */ /* 0x000fe20000100800 */
[----:B0-----:R-:W-:-:S03]  /*1e70*/  LEA R8, P0, R5, R26, 0x1 ;  /* 0x0000001a05087211 */ /* 0x001fc600078008ff */
[----:B--2---:R0:W-:Y:S01]  /*1e80*/  STL [R1+0xe4], R24 ;  /* 0x0000e41801007387 */ /* 0x0041e20000100800 */
[C---:B------:R-:W-:Y:S01]  /*1e90*/  IMAD R11, R28.reuse, 0x2, R10 ;  /* 0x000000021c0b7824 */ /* 0x040fe200078e020a */
[----:B------:R-:W-:Y:S02]  /*1ea0*/  LEA.HI.X.SX32 R9, R5, R27, 0x1, P0 ;  /* 0x0000001b05097211 */ /* 0x000fe400000f0eff */
[----:B------:R-:W-:Y:S01]  /*1eb0*/  LEA R6, P1, R7, R26, 0x1 ;  /* 0x0000001a07067211 */ /* 0x000fe200078208ff */
[----:B0-----:R0:W2:Y:S01]  /*1ec0*/  LDG.E.U16 R24, [R2.64] ;  /* 0x0000000402187981 */ /* 0x0010a2000c1e1500 */
[----:B------:R-:W-:-:S03]  /*1ed0*/  LEA R5, R28, R11, 0x1 ;  /* 0x0000000b1c057211 */ /* 0x000fc600078e08ff */
[----:B---3--:R1:W-:Y:S01]  /*1ee0*/  STL [R1+0x304], R25 ;  /* 0x0003041901007387 */ /* 0x0083e20000100800 */
[----:B------:R-:W-:Y:S02]  /*1ef0*/  LEA R14, R28, R5, 0x1 ;  /* 0x000000051c0e7211 */ /* 0x000fe400078e08ff */
[-C--:B------:R-:W-:Y:S02]  /*1f00*/  LEA.HI.X.SX32 R7, R7, R27.reuse, 0x1, P1 ;  /* 0x0000001b07077211 */ /* 0x080fe400008f0eff */
[CC--:B0-----:R-:W-:Y:S01]  /*1f10*/  LEA R2, P0, R16.reuse, R26.reuse, 0x1 ;  /* 0x0000001a10027211 */ /* 0x0c1fe200078008ff */
[----:B-1----:R0:W3:Y:S03]  /*1f20*/  LDG.E.U16 R25, [R8.64] ;  /* 0x0000000408197981 */ /* 0x0020e6000c1e1500 */
[----:B------:R-:W-:Y:S01]  /*1f30*/  LEA.HI.X.SX32 R3, R16, R27, 0x1, P0 ;  /* 0x0000001b10037211 */ /* 0x000fe200000f0eff */
[----:B----4-:R1:W-:Y:S04]  /*1f40*/  STL [R1+0x300], R29 ;  /* 0x0003001d01007387 */ /* 0x0103e80000100800 */
[----:B------:R-:W-:Y:S04]  /*1f50*/  STL [R1+0x40], R14 ;  /* 0x0000400e01007387 */ /* 0x000fe80000100800 */
[----:B------:R-:W-:Y:S04]  /*1f60*/  STL [R1+0xe0], R15 ;  /* 0x0000e00f01007387 */ /* 0x000fe80000100800 */
[----:B-1----:R1:W4:Y:S04]  /*1f70*/  LDG.E.U16 R29, [R6.64] ;  /* 0x00000004061d7981 */ /* 0x002328000c1e1500 */
[----:B------:R5:W-:Y:S04]  /*1f80*/  STL [R1+0x2fc], R23 ;  /* 0x0002fc1701007387 */ /* 0x000be80000100800 */
[----:B-----5:R5:W4:Y:S01]  /*1f90*/  LDG.E.U16 R23, [R2.64] ;  /* 0x0000000402177981 */ /* 0x020b22000c1e1500 */
[----:B-1----:R-:W-:Y:S01]  /*1fa0*/  LEA R6, P0, R17, R26, 0x1 ;  /* 0x0000001a11067211 */ /* 0x002fe200078008ff */
[----:B------:R-:W-:-:S03]  /*1fb0*/  IMAD R14, R28, 0x2, R14 ;  /* 0x000000021c0e7824 */ /* 0x000fc600078e020e */
[-C--:B------:R-:W-:Y:S02]  /*1fc0*/  LEA.HI.X.SX32 R7, R17, R27.reuse, 0x1, P0 ;  /* 0x0000001b11077211 */ /* 0x080fe400000f0eff */
[----:B0-----:R-:W-:Y:S02]  /*1fd0*/  LEA R8, P1, R18, R26, 0x1 ;  /* 0x0000001a12087211 */ /* 0x001fe400078208ff */
[----:B------:R-:W-:Y:S02]  /*1fe0*/  LEA R15, R28, R14, 0x1 ;  /* 0x0000000e1c0f7211 */ /* 0x000fe400078e08ff */
[----:B------:R-:W-:Y:S01]  /*1ff0*/  LEA.HI.X.SX32 R9, R18, R27, 0x1, P1 ;  /* 0x0000001b12097211 */ /* 0x000fe200008f0eff */
[----:B--2---:R0:W-:Y:S01]  /*2000*/  STL [R1+0x2f8], R24 ;  /* 0x0002f81801007387 */ /* 0x0041e20000100800 */
[----:B------:R-:W-:Y:S02]  /*2010*/  LEA R16, R28, R15, 0x1 ;  /* 0x0000000f1c107211 */ /* 0x000fe400078e08ff */
[CC--:B-----5:R-:W-:Y:S01]  /*2020*/  LEA R2, P0, R20.reuse, R26.reuse, 0x1 ;  /* 0x0000001a14027211 */ /* 0x0e0fe200078008ff */
[----:B0-----:R0:W2:Y:S03]  /*2030*/  LDG.E.U16 R24, [R6.64] ;  /* 0x0000000406187981 */ /* 0x0010a6000c1e1500 */
[----:B------:R-:W-:Y:S01]  /*2040*/  LEA.HI.X.SX32 R3, R20, R27, 0x1, P0 ;  /* 0x0000001b14037211 */ /* 0x000fe200000f0eff */
[----:B------:R-:W-:Y:S01]  /*2050*/  IMAD R17, R28, 0x2, R16 ;  /* 0x000000021c117824 */ /* 0x000fe200078e0210 */
[----:B---3--:R1:W-:Y:S04]  /*2060*/  STL [R1+0xdc], R25 ;  /* 0x0000dc1901007387 */ /* 0x0083e80000100800 */
[----:B------:R-:W-:Y:S04]  /*2070*/  STL [R1+0x3c], R17 ;  /* 0x00003c1101007387 */ /* 0x000fe80000100800 */
[----:B-1----:R1:W3:Y:S02]  /*2080*/  LDG.E.U16 R25, [R8.64] ;  /* 0x0000000408197981 */ /* 0x0022e4000c1e1500 */
[----:B-1----:R-:W-:-:S04]  /*2090*/  LEA R8, P0, R22, R26, 0x1 ;  /* 0x0000001a16087211 */ /* 0x002fc800078008ff */
[----:B------:R-:W-:Y:S01]  /*20a0*/  LEA.HI.X.SX32 R9, R22, R27, 0x1, P0 ;  /* 0x0000001b16097211 */ /* 0x000fe200000f0eff */
[----:B----4-:R1:W-:Y:S04]  /*20b0*/  STL [R1+0x2f4], R29 ;  /* 0x0002f41d01007387 */ /* 0x0103e80000100800 */
[----:B-1----:R1:W4:Y:S04]  /*20c0*/  LDG.E.U16 R29, [R2.64] ;  /* 0x00000004021d7981 */ /* 0x002328000c1e1500 */
[----:B------:R5:W-:Y:S04]  /*20d0*/  STL [R1+0x2f0], R23 ;  /* 0x0002f01701007387 */ /* 0x000be80000100800 */
[----:B-----5:R5:W4:Y:S01]  /*20e0*/  LDG.E.U16 R23, [R8.64] ;  /* 0x0000000408177981 */ /* 0x020b22000c1e1500 */
[----:B------:R-:W-:-:S04]  /*20f0*/  LEA R17, R28, R17, 0x1 ;  /* 0x000000111c117211 */ /* 0x000fc800078e08ff */
[----:B------:R-:W-:Y:S02]  /*2100*/  LEA R18, R28, R17, 0x1 ;  /* 0x000000111c127211 */ /* 0x000fe400078e08ff */
[----:B0-----:R-:W-:-:S03]  /*2110*/  LEA R6, P1, R21, R26, 0x1 ;  /* 0x0000001a15067211 */ /* 0x001fc600078208ff */
[----:B------:R-:W-:Y:S01]  /*2120*/  IMAD R20, R28, 0x2, R18 ;  /* 0x000000021c147824 */ /* 0x000fe200078e0212 */
[----:B------:R-:W-:-:S04]  /*2130*/  LEA.HI.X.SX32 R7, R21, R27, 0x1, P1 ;  /* 0x0000001b15077211 */ /* 0x000fc800008f0eff */
[C---:B------:R-:W-:Y:S01]  /*2140*/  LEA R21, R28.reuse, R20, 0x1 ;  /* 0x000000141c157211 */ /* 0x040fe200078e08ff */
[----:B--2---:R0:W-:Y:S01]  /*2150*/  STL [R1+0xd8], R24 ;  /* 0x0000d81801007387 */ /* 0x0041e20000100800 */
[C---:B-1----:R-:W-:Y:S02]  /*2160*/  LEA R2, P0, R19.reuse, R26, 0x1 ;  /* 0x0000001a13027211 */ /* 0x042fe400078008ff */
[----:B------:R-:W-:Y:S01]  /*2170*/  LEA R22, R28, R21, 0x1 ;  /* 0x000000151c167211 */ /* 0x000fe200078e08ff */
[----:B------:R1:W-:Y:S01]  /*2180*/  STL [R1+0x38], R21 ;  /* 0x0000381501007387 */ /* 0x0003e20000100800 */
[----:B------:R-:W-:-:S03]  /*2190*/  LEA.HI.X.SX32 R3, R19, R27, 0x1, P0 ;  /* 0x0000001b13037211 */ /* 0x000fc600000f0eff */
[----:B0-----:R0:W2:Y:S01]  /*21a0*/  LDG.E.U16 R24, [R6.64] ;  /* 0x0000000406187981 */ /* 0x0010a2000c1e1500 */
[----:B-1----:R-:W-:-:S03]  /*21b0*/  IMAD R21, R28, 0x2, R22 ;  /* 0x000000021c157824 */ /* 0x002fc600078e0216 */
[----:B---3--:R1:W-:Y:S01]  /*21c0*/  STL [R1+0x2ec], R25 ;  /* 0x0002ec1901007387 */ /* 0x0083e20000100800 */
[CC--:B-----5:R-:W-:Y:S02]  /*21d0*/  LEA R8, P1, R13.reuse, R26.reuse, 0x1 ;  /* 0x0000001a0d087211 */ /* 0x0e0fe400078208ff */
[----:B0-----:R-:W-:Y:S02]  /*21e0*/  LEA R6, P0, R12, R26, 0x1 ;  /* 0x0000001a0c067211 */ /* 0x001fe400078008ff */
[----:B------:R-:W-:Y:S02]  /*21f0*/  LEA R19, R28, R21, 0x1 ;  /* 0x000000151c137211 */ /* 0x000fe400078e08ff */
[----:B------:R-:W-:Y:S01]  /*2200*/  LEA.HI.X.SX32 R7, R12, R27, 0x1, P0 ;  /* 0x0000001b0c077211 */ /* 0x000fe200000f0eff */
[----:B-1----:R0:W3:Y:S01]  /*2210*/  LDG.E.U16 R25, [R2.64] ;  /* 0x0000000402197981 */ /* 0x0020e2000c1e1500 */
[----:B------:R-:W-:Y:S02]  /*2220*/  LEA R12, R28, R19, 0x1 ;  /* 0x000000131c0c7211 */ /* 0x000fe400078e08ff */
[----:B------:R-:W-:-:S05]  /*2230*/  LEA.HI.X.SX32 R9, R13, R27, 0x1, P1 ;  /* 0x0000001b0d097211 */ /* 0x000fca00008f0eff */
[----:B------:R1:W5:Y:S01]  /*2240*/  LDG.E.U16 R13, [R8.64] ;  /* 0x00000004080d7981 */ /* 0x000362000c1e1500 */
[----:B0-----:R-:W-:-:S04]  /*2250*/  LEA R2, P0, R4, R26, 0x1 ;  /* 0x0000001a04027211 */ /* 0x001fc800078008ff */
[----:B------:R-:W-:Y:S01]  /*2260*/  LEA.HI.X.SX32 R3, R4, R27, 0x1, P0 ;  /* 0x0000001b04037211 */ /* 0x000fe200000f0eff */
[----:B----4-:R0:W-:Y:S04]  /*2270*/  STL [R1+0x2e8], R29 ;  /* 0x0002e81d01007387 */ /* 0x0101e80000100800 */
[----:B------:R-:W-:Y:S04]  /*2280*/  STL [R1+0x34], R12 ;  /* 0x0000340c01007387 */ /* 0x000fe80000100800 */
[----:B0-----:R0:W4:Y:S04]  /*2290*/  LDG.E.U16 R29, [R6.64] ;  /* 0x00000004061d7981 */ /* 0x001128000c1e1500 */
[----:B------:R0:W-:Y:S04]  /*22a0*/  STL [R1+0xd4], R23 ;  /* 0x0000d41701007387 */ /* 0x0001e80000100800 */
[----:B0-----:R0:W5:Y:S01]  /*22b0*/  LDG.E.U16 R23, [R2.64] ;  /* 0x0000000402177981 */ /* 0x001162000c1e1500 */
[----:B------:R-:W-:Y:S01]  /*22c0*/  IMAD R4, R28, 0x2, R12 ;  /* 0x000000021c047824 */ /* 0x000fe200078e020c */
[----:B------:R-:W-:-:S04]  /*22d0*/  LEA R6, P0, R10, R26, 0x1 ;  /* 0x0000001a0a067211 */ /* 0x000fc800078008ff */
[----:B------:R-:W-:Y:S02]  /*22e0*/  LEA R12, R28, R4, 0x1 ;  /* 0x000000041c0c7211 */ /* 0x000fe400078e08ff */
[-C--:B------:R-:W-:Y:S02]  /*22f0*/  LEA.HI.X.SX32 R7, R10, R27.reuse, 0x1, P0 ;  /* 0x0000001b0a077211 */ /* 0x080fe400000f0eff */
[----:B-1----:R-:W-:Y:S02]  /*2300*/  LEA R8, P1, R11, R26, 0x1 ;  /* 0x0000001a0b087211 */ /* 0x002fe400078208ff */
[C---:B------:R-:W-:Y:S02]  /*2310*/  LEA R10, R28.reuse, R12, 0x1 ;  /* 0x0000000c1c0a7211 */ /* 0x040fe400078e08ff */
[-C--:B0-----:R-:W-:Y:S01]  /*2320*/  LEA R2, P0, R5, R26.reuse, 0x1 ;  /* 0x0000001a05027211 */ /* 0x081fe200078008ff */
[----:B--2---:R0:W-:Y:S01]  /*2330*/  STL [R1+0x2e4], R24 ;  /* 0x0002e41801007387 */ /* 0x0041e20000100800 */
[-C--:B------:R-:W-:Y:S01]  /*2340*/  LEA.HI.X.SX32 R9, R11, R27.reuse, 0x1, P1 ;  /* 0x0000001b0b097211 */ /* 0x080fe200008f0eff */
[----:B------:R-:W-:Y:S01]  /*2350*/  IMAD R11, R28, 0x2, R10 ;  /* 0x000000021c0b7824 */ /* 0x000fe200078e020a */
[----:B------:R-:W-:Y:S01]  /*2360*/  LEA.HI.X.SX32 R3, R5, R27, 0x1, P0 ;  /* 0x0000001b05037211 */ /* 0x000fe200000f0eff */
[----:B0-----:R0:W2:Y:S04]  /*2370*/  LDG.E.U16 R24, [R6.64] ;  /* 0x0000000406187981 */ /* 0x0010a8000c1e1500 */
[----:B---3--:R1:W-:Y:S01]  /*2380*/  STL [R1+0x2e0], R25 ;  /* 0x0002e01901007387 */ /* 0x0083e20000100800 */
[----:B0-----:R-:W-:-:S03]  /*2390*/  LEA R6, P0, R14, R26, 0x1 ;  /* 0x0000001a0e067211 */ /* 0x001fc600078008ff */
[----:B------:R-:W-:Y:S01]  /*23a0*/  STL [R1+0x30], R11 ;  /* 0x0000300b01007387 */ /* 0x000fe20000100800 */
[----:B------:R-:W-:-:S03]  /*23b0*/  LEA.HI.X.SX32 R7, R14, R27, 0x1, P0 ;  /* 0x0000001b0e077211 */ /* 0x000fc600000f0eff */
[----:B-1----:R0:W3:Y:S04]  /*23c0*/  LDG.E.U16 R25, [R8.64] ;  /* 0x0000000408197981 */ /* 0x0020e8000c1e1500 */
[----:B----4-:R1:W-:Y:S04]  /*23d0*/  STL [R1+0xd0], R29 ;  /* 0x0000d01d01007387 */ /* 0x0103e80000100800 */
[----:B-----5:R-:W-:Y:S04]  /*23e0*/  STL [R1+0x2dc], R13 ;  /* 0x0002dc0d01007387 */ /* 0x020fe80000100800 */
[----:B-1----:R1:W4:Y:S04]  /*23f0*/  LDG.E.U16 R29, [R2.64] ;  /* 0x00000004021d7981 */ /* 0x002328000c1e1500 */
[----:B------:R5:W-:Y:S04]  /*2400*/  STL [R1+0x2d8], R23 ;  /* 0x0002d81701007387 */ /* 0x000be80000100800 */
[----:B-----5:R5:W4:Y:S01]  /*2410*/  LDG.E.U16 R23, [R6.64] ;  /* 0x0000000406177981 */ /* 0x020b22000c1e1500 */
[----:B------:R-:W-:-:S02]  /*2420*/  LEA R5, R28, R11, 0x1 ;  /* 0x0000000b1c057211 */ /* 0x000fc400078e08ff */
[CC--:B0-----:R-:W-:Y:S02]  /*2430*/  LEA R8, P1, R15.reuse, R26.reuse, 0x1 ;  /* 0x0000001a0f087211 */ /* 0x0c1fe400078208ff */
[----:B------:R-:W-:Y:S02]  /*2440*/  LEA R11, R28, R5, 0x1 ;  /* 0x000000051c0b7211 */ /* 0x000fe400078e08ff */
[----:B------:R-:W-:Y:S02]  /*2450*/  LEA.HI.X.SX32 R9, R15, R27, 0x1, P1 ;  /* 0x0000001b0f097211 */ /* 0x000fe400008f0eff */
[----:B-1----:R-:W-:Y:S01]  /*2460*/  LEA R2, P0, R16, R26, 0x1 ;  /* 0x0000001a10027211 */ /* 0x002fe200078008ff */
[----:B------:R-:W-:-:S03]  /*2470*/  IMAD R13, R28, 0x2, R11 ;  /* 0x000000021c0d7824 */ /* 0x000fc600078e020b */
[----:B------:R-:W-:Y:S01]  /*2480*/  LEA.HI.X.SX32 R3, R16, R27, 0x1, P0 ;  /* 0x0000001b10037211 */ /* 0x000fe200000f0eff */
[----:B--2---:R0:W-:Y:S01]  /*2490*/  STL [R1+0xcc], R24 ;  /* 0x0000cc1801007387 */ /* 0x0041e20000100800 */
[CC--:B-----5:R-:W-:Y:S02]  /*24a0*/  LEA R6, P0, R17.reuse, R26.reuse, 0x1 ;  /* 0x0000001a11067211 */ /* 0x0e0fe400078008ff */
[----:B------:R-:W-:Y:S02]  /*24b0*/  LEA R14, R28, R13, 0x1 ;  /* 0x0000000d1c0e7211 */ /* 0x000fe400078e08ff */
[----:B------:R-:W-:Y:S01]  /*24c0*/  LEA.HI.X.SX32 R7, R17, R27, 0x1, P0 ;  /* 0x0000001b11077211 */ /* 0x000fe200000f0eff */
[----:B0-----:R0:W2:Y:S04]  /*24d0*/  LDG.E.U16 R24, [R8.64] ;  /* 0x0000000408187981 */ /* 0x0010a8000c1e1500 */
[----:B------:R-:W-:Y:S01]  /*24e0*/  STL [R1+0x2c], R14 ;  /* 0x00002c0e01007387 */ /* 0x000fe20000100800 */
[----:B0-----:R-:W-:-:S03]  /*24f0*/  LEA R8, P1, R18, R26, 0x1 ;  /* 0x0000001a12087211 */ /* 0x001fc600078208ff */
[----:B---3--:R0:W-:Y:S01]  /*2500*/  STL [R1+0x2d4], R25 ;  /* 0x0002d41901007387 */ /* 0x0081e20000100800 */
[----:B------:R-:W-:-:S03]  /*2510*/  LEA.HI.X.SX32 R9, R18, R27, 0x1, P1 ;  /* 0x0000001b12097211 */ /* 0x000fc600008f0eff */
[----:B0-----:R0:W3:Y:S04]  /*2520*/  LDG.E.U16 R25, [R2.64] ;  /* 0x0000000402197981 */ /* 0x0010e8000c1e1500 */
[----:B----4-:R1:W-:Y:S04]  /*2530*/  STL [R1+0x2d0], R29 ;  /* 0x0002d01d01007387 */ /* 0x0103e80000100800 */
[----:B-1----:R1:W4:Y:S04]  /*2540*/  LDG.E.U16 R29, [R6.64] ;  /* 0x00000004061d7981 */ /* 0x002328000c1e1500 */
[----:B------:R5:W-:Y:S04]  /*2550*/  STL [R1+0xc8], R23 ;  /* 0x0000c81701007387 */ /* 0x000be80000100800 */
[----:B-----5:R5:W4:Y:S01]  /*2560*/  LDG.E.U16 R23, [R8.64] ;  /* 0x0000000408177981 */ /* 0x020b22000c1e1500 */
[----:B------:R-:W-:-:S05]  /*2570*/  LEA R14, R28, R14, 0x1 ;  /* 0x0000000e1c0e7211 */ /* 0x000fca00078e08ff */
[----:B------:R-:W-:-:S05]  /*2580*/  IMAD R15, R28, 0x2, R14 ;  /* 0x000000021c0f7824 */ /* 0x000fca00078e020e */
[----:B------:R-:W-:-:S04]  /*2590*/  LEA R16, R28, R15, 0x1 ;  /* 0x0000000f1c107211 */ /* 0x000fc800078e08ff */
[----:B------:R-:W-:Y:S02]  /*25a0*/  LEA R17, R28, R16, 0x1 ;  /* 0x000000101c117211 */ /* 0x000fe400078e08ff */
[----:B0-----:R-:W-:-:S03]  /*25b0*/  LEA R2, P0, R20, R26, 0x1 ;  /* 0x0000001a14027211 */ /* 0x001fc600078008ff */
[----:B------:R0:W-:Y:S01]  /*25c0*/  STL [R1+0x28], R17 ;  /* 0x0000281101007387 */ /* 0x0001e20000100800 */
[----:B------:R-:W-:Y:S02]  /*25d0*/  LEA.HI.X.SX32 R3, R20, R27, 0x1, P0 ;  /* 0x0000001b14037211 */ /* 0x000fe400000f0eff */
[-C--:B-----5:R-:W-:Y:S01]  /*25e0*/  LEA R8, P0, R22, R26.reuse, 0x1 ;  /* 0x0000001a16087211 */ /* 0x0a0fe200078008ff */
[C---:B0-----:R-:W-:Y:S01]  /*25f0*/  IMAD R17, R28.reuse, 0x2, R17 ;  /* 0x000000021c117824 */ /* 0x041fe200078e0211 */
[----:B--2---:R0:W-:Y:S04]  /*2600*/  STL [R1+0x2cc], R24 ;  /* 0x0002cc1801007387 */ /* 0x0041e80000100800 */
[----:B------:R-:W-:Y:S02]  /*2610*/  LEA R18, R28, R17, 0x1 ;  /* 0x000000111c127211 */ /* 0x000fe400078e08ff */
[----:B-1----:R-:W-:-:S02]  /*2620*/  LEA R6, P1, R21, R26, 0x1 ;  /* 0x0000001a15067211 */ /* 0x002fc400078208ff */
[----:B------:R-:W-:Y:S01]  /*2630*/  LEA R20, R28, R18, 0x1 ;  /* 0x000000121c147211 */ /* 0x000fe200078e08ff */
[----:B0-----:R0:W2:Y:S01]  /*2640*/  LDG.E.U16 R24, [R2.64] ;  /* 0x0000000402187981 */ /* 0x0010a2000c1e1500 */
[-C--:B------:R-:W-:Y:S02]  /*2650*/  LEA.HI.X.SX32 R9, R22, R27.reuse, 0x1, P0 ;  /* 0x0000001b16097211 */ /* 0x080fe400000f0eff */
[----:B------:R-:W-:Y:S01]  /*2660*/  LEA.HI.X.SX32 R7, R21, R27, 0x1, P1 ;  /* 0x0000001b15077211 */ /* 0x000fe200008f0eff */
[----:B------:R-:W-:Y:S01]  /*2670*/  IMAD R21, R28, 0x2, R20 ;  /* 0x000000021c157824 */ /* 0x000fe200078e0214 */
[----:B---3--:R1:W-:Y:S01]  /*2680*/  STL [R1+0x2c8], R25 ;  /* 0x0002c81901007387 */ /* 0x0083e20000100800 */
[----:B0-----:R-:W-:-:S04]  /*2690*/  LEA R2, P0, R19, R26, 0x1 ;  /* 0x0000001a13027211 */ /* 0x001fc800078008ff */
[----:B------:R-:W-:Y:S01]  /*26a0*/  LEA.HI.X.SX32 R3, R19, R27, 0x1, P0 ;  /* 0x0000001b13037211 */ /* 0x000fe200000f0eff */
[----:B-1----:R0:W3:Y:S04]  /*26b0*/  LDG.E.U16 R25, [R8.64] ;  /* 0x0000000408197981 */ /* 0x0020e8000c1e1500 */
[----:B----4-:R1:W-:Y:S04]  /*26c0*/  STL [R1+0xc4], R29 ;  /* 0x0000c41d01007387 */ /* 0x0103e80000100800 */
[----:B------:R-:W-:Y:S04]  /*26d0*/  STL [R1+0x24], R21 ;  /* 0x0000241501007387 */ /* 0x000fe80000100800 */
[----:B-1----:R1:W4:Y:S04]  /*26e0*/  LDG.E.U16 R29, [R6.64] ;  /* 0x00000004061d7981 */ /* 0x002328000c1e1500 */
[----:B------:R5:W-:Y:S04]  /*26f0*/  STL [R1+0x2c4], R23 ;  /* 0x0002c41701007387 */ /* 0x000be80000100800 */
[----:B-----5:R5:W4:Y:S01]  /*2700*/  LDG.E.U16 R23, [R2.64] ;  /* 0x0000000402177981 */ /* 0x020b22000c1e1500 */
[----:B-1----:R-:W-:-:S04]  /*2710*/  LEA R6, P0, R4, R26, 0x1 ;  /* 0x0000001a04067211 */ /* 0x002fc800078008ff */
[-C--:B------:R-:W-:Y:S02]  /*2720*/  LEA.HI.X.SX32 R7, R4, R27.reuse, 0x1, P0 ;  /* 0x0000001b04077211 */ /* 0x080fe400000f0eff */
[-C--:B0-----:R-:W-:Y:S02]  /*2730*/  LEA R8, P1, R12, R26.reuse, 0x1 ;  /* 0x0000001a0c087211 */ /* 0x081fe400078208ff */
[-C--:B-----5:R-:W-:Y:S02]  /*2740*/  LEA R2, P0, R10, R26.reuse, 0x1 ;  /* 0x0000001a0a027211 */ /* 0x0a0fe400078008ff */
[-C--:B------:R-:W-:Y:S02]  /*2750*/  LEA.HI.X.SX32 R9, R12, R27.reuse, 0x1, P1 ;  /* 0x0000001b0c097211 */ /* 0x080fe400008f0eff */
[-C--:B------:R-:W-:Y:S02]  /*2760*/  LEA.HI.X.SX32 R3, R10, R27.reuse, 0x1, P0 ;  /* 0x0000001b0a037211 */ /* 0x080fe400000f0eff */
[C---:B------:R-:W-:Y:S01]  /*2770*/  LEA R4, P0, R5.reuse, R26, 0x1 ;  /* 0x0000001a05047211 */ /* 0x040fe200078008ff */
[----:B------:R0:W5:Y:S03]  /*2780*/  LDG.E.U16 R12, [R8.64] ;  /* 0x00000004080c7981 */ /* 0x000166000c1e1500 */
[----:B------:R-:W-:Y:S01]  /*2790*/  LEA.HI.X.SX32 R5, R5, R27, 0x1, P0 ;  /* 0x0000001b05057211 */ /* 0x000fe200000f0eff */
[----:B--2---:R1:W-:Y:S04]  /*27a0*/  STL [R1+0x2c0], R24 ;  /* 0x0002c01801007387 */ /* 0x0043e80000100800 */
[----:B-1----:R1:W2:Y:S04]  /*27b0*/  LDG.E.U16 R24, [R6.64] ;  /* 0x0000000406187981 */ /* 0x0022a8000c1e1500 */
[----:B---3--:R-:W-:Y:S04]  /*27c0*/  STL [R1+0xc0], R25 ;  /* 0x0000c01901007387 */ /* 0x008fe80000100800 */
[----:B----4-:R3:W-:Y:S04]  /*27d0*/  STL [R1+0x2bc], R29 ;  /* 0x0002bc1d01007387 */ /* 0x0107e80000100800 */
[----:B---3--:R3:W4:Y:S04]  /*27e0*/  LDG.E.U16 R29, [R2.64] ;  /* 0x00000004021d7981 */ /* 0x008728000c1e1500 */
[----:B------:R0:W-:Y:S04]  /*27f0*/  STL [R1+0x2b8], R23 ;  /* 0x0002b81701007387 */ /* 0x0001e80000100800 */
[----:B0-----:R0:W4:Y:S01]  /*2800*/  LDG.E.U16 R23, [R4.64] ;  /* 0x0000000404177981 */ /* 0x001122000c1e1500 */
[----:B------:R-:W-:-:S04]  /*2810*/  LEA R22, R28, R21, 0x1 ;  /* 0x000000151c167211 */ /* 0x000fc800078e08ff */
[----:B------:R-:W-:-:S05]  /*2820*/  LEA R21, R28, R22, 0x1 ;  /* 0x000000161c157211 */ /* 0x000fca00078e08ff */
[----:B------:R-:W-:-:S05]  /*2830*/  IMAD R19, R28, 0x2, R21 ;  /* 0x000000021c137824 */ /* 0x000fca00078e0215 */
[----:B------:R-:W-:-:S04]  /*2840*/  LEA R25, R28, R19, 0x1 ;  /* 0x000000131c197211 */ /* 0x000fc800078e08ff */
[----:B------:R-:W-:Y:S02]  /*2850*/  LEA R8, R28, R25, 0x1 ;  /* 0x000000191c087211 */ /* 0x000fe400078e08ff */
[----:B-1----:R-:W-:-:S03]  /*2860*/  LEA R6, P1, R11, R26, 0x1 ;  /* 0x0000001a0b067211 */ /* 0x002fc600078208ff */
[C---:B------:R-:W-:Y:S01]  /*2870*/  IMAD R9, R28.reuse, 0x2, R8 ;  /* 0x000000021c097824 */ /* 0x040fe200078e0208 */
[----:B------:R-:W-:Y:S02]  /*2880*/  LEA.HI.X.SX32 R7, R11, R27, 0x1, P1 ;  /* 0x0000001b0b077211 */ /* 0x000fe400008f0eff */
[C---:B---3--:R-:W-:Y:S02]  /*2890*/  LEA R2, P0, R13.reuse, R26, 0x1 ;  /* 0x0000001a0d027211 */ /* 0x048fe400078008ff */
[C---:B------:R-:W-:Y:S01]  /*28a0*/  LEA R10, R28.reuse, R9, 0x1 ;  /* 0x000000091c0a7211 */ /* 0x040fe200078e08ff */
[----:B--2---:R1:W-:Y:S01]  /*28b0*/  STL [R1+0xbc], R24 ;  /* 0x0000bc1801007387 */ /* 0x0043e20000100800 */
[-C--:B------:R-:W-:Y:S02]  /*28c0*/  LEA.HI.X.SX32 R3, R13, R27.reuse, 0x1, P0 ;  /* 0x0000001b0d037211 */ /* 0x080fe400000f0eff */
[----:B------:R-:W-:Y:S02]  /*28d0*/  LEA R11, R28, R10, 0x1 ;  /* 0x0000000a1c0b7211 */ /* 0x000fe400078e08ff */
[CC--:B0-----:R-:W-:Y:S01]  /*28e0*/  LEA R4, P0, R14.reuse, R26.reuse, 0x1 ;  /* 0x0000001a0e047211 */ /* 0x0c1fe200078008ff */
[----:B-1----:R0:W2:Y:S03]  /*28f0*/  LDG.E.U16 R24, [R6.64] ;  /* 0x0000000406187981 */ /* 0x0020a6000c1e1500 */
[----:B------:R-:W-:Y:S01]  /*2900*/  LEA.HI.X.SX32 R5, R14, R27, 0x1, P0 ;  /* 0x0000001b0e057211 */ /* 0x000fe200000f0eff */
[----:B------:R-:W-:Y:S04]  /*2910*/  STL [R1+0x18], R11 ;  /* 0x0000180b01007387 */ /* 0x000fe80000100800 */
[----:B-----5:R-:W-:Y:S04]  /*2920*/  STL [R1+0x2b4], R12 ;  /* 0x0002b40c01007387 */ /* 0x020fe80000100800 */
[----:B----4-:R1:W-:Y:S04]  /*2930*/  STL [R1+0x2b0], R29 ;  /* 0x0002b01d01007387 */ /* 0x0103e80000100800 */
[----:B-1----:R1:W3:Y:S04]  /*2940*/  LDG.E.U16 R29, [R2.64] ;  /* 0x00000004021d7981 */ /* 0x0022e8000c1e1500 */
[----:B------:R4:W-:Y:S04]  /*2950*/  STL [R1+0xb8], R23 ;  /* 0x0000b81701007387 */ /* 0x0009e80000100800 */
[----:B----4-:R4:W5:Y:S01]  /*2960*/  LDG.E.U16 R23, [R4.64] ;  /* 0x0000000404177981 */ /* 0x010962000c1e1500 */
[----:B------:R-:W-:Y:S01]  /*2970*/  IMAD R11, R28, 0x2, R11 ;  /* 0x000000021c0b7824 */ /* 0x000fe200078e020b */
[----:B0-----:R-:W-:-:S04]  /*2980*/  LEA R6, P1, R15, R26, 0x1 ;  /* 0x0000001a0f067211 */ /* 0x001fc800078208ff */
[C---:B------:R-:W-:Y:S02]  /*2990*/  LEA R12, R28.reuse, R11, 0x1 ;  /* 0x0000000b1c0c7211 */ /* 0x040fe400078e08ff */
[----:B------:R-:W-:Y:S02]  /*29a0*/  LEA.HI.X.SX32 R7, R15, R27, 0x1, P1 ;  /* 0x0000001b0f077211 */ /* 0x000fe400008f0eff */
[----:B------:R-:W-:Y:S02]  /*29b0*/  LEA R13, R28, R12, 0x1 ;  /* 0x0000000c1c0d7211 */ /* 0x000fe400078e08ff */
[----:B-1----:R-:W-:-:S03]  /*29c0*/  LEA R2, P0, R16, R26, 0x1 ;  /* 0x0000001a10027211 */ /* 0x002fc600078008ff */
[----:B------:R-:W-:Y:S01]  /*29d0*/  IMAD R14, R28, 0x2, R13 ;  /* 0x000000021c0e7824 */ /* 0x000fe200078e020d */
[----:B------:R-:W-:Y:S02]  /*29e0*/  LEA.HI.X.SX32 R3, R16, R27, 0x1, P0 ;  /* 0x0000001b10037211 */ /* 0x000fe400000f0eff */
[----:B----4-:R-:W-:-:S04]  /*29f0*/  LEA R4, P0, R17, R26, 0x1 ;  /* 0x0000001a11047211 */ /* 0x010fc800078008ff */
[----:B------:R-:W-:Y:S01]  /*2a00*/  LEA.HI.X.SX32 R5, R17, R27, 0x1, P0 ;  /* 0x0000001b11057211 */ /* 0x000fe200000f0eff */
[----:B--2---:R0:W-:Y:S04]  /*2a10*/  STL [R1+0x2ac], R24 ;  /* 0x0002ac1801007387 */ /* 0x0041e80000100800 */
[----:B0-----:R0:W2:Y:S04]  /*2a20*/  LDG.E.U16 R24, [R6.64] ;  /* 0x0000000406187981 */ /* 0x0010a8000c1e1500 */
[----:B------:R-:W-:Y:S04]  /*2a30*/  STL [R1+0x10], R14 ;  /* 0x0000100e01007387 */ /* 0x000fe80000100800 */
[----:B---3--:R1:W-:Y:S04]  /*2a40*/  STL [R1+0x2a8], R29 ;  /* 0x0002a81d01007387 */ /* 0x0083e80000100800 */
[----:B-1----:R1:W3:Y:S04]  /*2a50*/  LDG.E.U16 R29, [R2.64] ;  /* 0x00000004021d7981 */ /* 0x0022e8000c1e1500 */
[----:B-----5:R4:W-:Y:S04]  /*2a60*/  STL [R1+0xb4], R23 ;  /* 0x0000b41701007387 */ /* 0x0209e80000100800 */
[----:B----4-:R-:W4:Y:S01]  /*2a70*/  LDG.E.U16 R23, [R4.64] ;  /* 0x0000000404177981 */ /* 0x010f22000c1e1500 */
[----:B------:R-:W-:-:S02]  /*2a80*/  LEA R14, R28, R14, 0x1 ;  /* 0x0000000e1c0e7211 */ /* 0x000fc400078e08ff */
[----:B0-----:R-:W-:Y:S02]  /*2a90*/  LEA R6, P1, R18, R26, 0x1 ;  /* 0x0000001a12067211 */ /* 0x001fe400078208ff */
[----:B------:R-:W-:Y:S02]  /*2aa0*/  LEA R15, R28, R14, 0x1 ;  /* 0x0000000e1c0f7211 */ /* 0x000fe400078e08ff */
[----:B------:R-:W-:Y:S02]  /*2ab0*/  LEA.HI.X.SX32 R7, R18, R27, 0x1, P1 ;  /* 0x0000001b12077211 */ /* 0x000fe400008f0eff */
[----:B-1----:R-:W-:Y:S01]  /*2ac0*/  LEA R2, P0, R20, R26, 0x1 ;  /* 0x0000001a14027211 */ /* 0x002fe200078008ff */
[----:B------:R-:W-:-:S03]  /*2ad0*/  IMAD R16, R28, 0x2, R15 ;  /* 0x000000021c107824 */ /* 0x000fc600078e020f */
[----:B------:R-:W-:Y:S02]  /*2ae0*/  LEA.HI.X.SX32 R3, R20, R27, 0x1, P0 ;  /* 0x0000001b14037211 */ /* 0x000fe400000f0eff */
[----:B------:R-:W-:Y:S01]  /*2af0*/  LEA R17, R28, R16, 0x1 ;  /* 0x000000101c117211 */ /* 0x000fe200078e08ff */
[----:B--2---:R0:W-:Y:S04]  /*2b00*/  STL [R1+0x2a4], R24 ;  /* 0x0002a41801007387 */ /* 0x0041e80000100800 */
[----:B0-----:R0:W2:Y:S04]  /*2b10*/  LDG.E.U16 R24, [R6.64] ;  /* 0x0000000406187981 */ /* 0x0010a8000c1e1500 */
[----:B------:R-:W-:Y:S01]  /*2b20*/  STL [R1+0x8], R17 ;  /* 0x0000081101007387 */ /* 0x000fe20000100800 */
[----:B0-----:R-:W-:-:S04]  /*2b30*/  LEA R6, P0, R22, R26, 0x1 ;  /* 0x0000001a16067211 */ /* 0x001fc800078008ff */
[----:B------:R-:W-:Y:S01]  /*2b40*/  LEA.HI.X.SX32 R7, R22, R27, 0x1, P0 ;  /* 0x0000001b16077211 */ /* 0x000fe200000f0eff */
[----:B---3--:R0:W-:Y:S04]  /*2b50*/  STL [R1+0x2a0], R29 ;  /* 0x0002a01d01007387 */ /* 0x0081e80000100800 */
[----:B0-----:R0:W3:Y:S04]  /*2b60*/  LDG.E.U16 R29, [R2.64] ;  /* 0x00000004021d7981 */ /* 0x0010e8000c1e1500 */
[----:B----4-:R1:W-:Y:S04]  /*2b70*/  STL [R1+0xb0], R23 ;  /* 0x0000b01701007387 */ /* 0x0103e80000100800 */
[----:B-1----:R-:W4:Y:S01]  /*2b80*/  LDG.E.U16 R23, [R6.64] ;  /* 0x0000000406177981 */ /* 0x002f22000c1e1500 */
[----:B------:R-:W-:-:S02]  /*2b90*/  LEA R17, R28, R17, 0x1 ;  /* 0x000000111c117211 */ /* 0x000fc400078e08ff */
[----:B------:R-:W-:-:S03]  /*2ba0*/  LEA R4, P1, R21, R26, 0x1 ;  /* 0x0000001a15047211 */ /* 0x000fc600078208ff */
[C---:B------:R-:W-:Y:S01]  /*2bb0*/  IMAD R18, R28.reuse, 0x2, R17 ;  /* 0x000000021c127824 */ /* 0x040fe200078e0211 */
[-C--:B------:R-:W-:Y:S02]  /*2bc0*/  LEA.HI.X.SX32 R5, R21, R27.reuse, 0x1, P1 ;  /* 0x0000001b15057211 */ /* 0x080fe400008f0eff */
[C---:B0-----:R-:W-:Y:S02]  /*2bd0*/  LEA R2, P0, R19.reuse, R26, 0x1 ;  /* 0x0000001a13027211 */ /* 0x041fe400078008ff */
[C---:B------:R-:W-:Y:S02]  /*2be0*/  LEA R20, R28.reuse, R18, 0x1 ;  /* 0x000000121c147211 */ /* 0x040fe400078e08ff */
        /* <DEDUP_REMOVED lines=10> */
[----:B-1----:R1:W4:Y:S01]  /*2c90*/  LDG.E.U16 R23, [R4.64] ;  /* 0x0000000404177981 */ /* 0x002322000c1e1500 */
[----:B------:R-:W-:Y:S01]  /*2ca0*/  IMAD R22, R28, 0x2, R21 ;  /* 0x000000021c167824 */ /* 0x000fe200078e0215 */
[----:B------:R-:W-:-:S04]  /*2cb0*/  LEA R6, P1, R9, R26, 0x1 ;  /* 0x0000001a09067211 */ /* 0x000fc800078208ff */
[C---:B------:R-:W-:Y:S02]  /*2cc0*/  LEA R21, R28.reuse, R22, 0x1 ;  /* 0x000000161c157211 */ /* 0x040fe400078e08ff */
[----:B------:R-:W-:Y:S02]  /*2cd0*/  LEA.HI.X.SX32 R7, R9, R27, 0x1, P1 ;  /* 0x0000001b09077211 */ /* 0x000fe400008f0eff */
[----:B------:R-:W-:Y:S02]  /*2ce0*/  LEA R19, R28, R21, 0x1 ;  /* 0x000000151c137211 */ /* 0x000fe400078e08ff */
[----:B0-----:R-:W-:-:S03]  /*2cf0*/  LEA R2, P0, R10, R26, 0x1 ;  /* 0x0000001a0a027211 */ /* 0x001fc600078008ff */
[----:B------:R-:W-:Y:S01]  /*2d00*/  IMAD R8, R28, 0x2, R19 ;  /* 0x000000021c087824 */ /* 0x000fe200078e0213 */
[----:B------:R-:W-:Y:S02]  /*2d10*/  LEA.HI.X.SX32 R3, R10, R27, 0x1, P0 ;  /* 0x0000001b0a037211 */ /* 0x000fe400000f0eff */
[----:B-1----:R-:W-:-:S04]  /*2d20*/  LEA R4, P0, R11, R26, 0x1 ;  /* 0x0000001a0b047211 */ /* 0x002fc800078008ff */
[----:B------:R-:W-:Y:S01]  /*2d30*/  LEA.HI.X.SX32 R5, R11, R27, 0x1, P0 ;  /* 0x0000001b0b057211 */ /* 0x000fe200000f0eff */
[----:B--2---:R0:W-:Y:S04]  /*2d40*/  STL [R1+0x294], R24 ;  /* 0x0002941801007387 */ /* 0x0041e80000100800 */
[----:B0-----:R0:W2:Y:S04]  /*2d50*/  LDG.E.U16 R24, [R6.64] ;  /* 0x0000000406187981 */ /* 0x0010a8000c1e1500 */
[----:B------:R-:W-:Y:S04]  /*2d60*/  STL [R1+0x14], R8 ;  /* 0x0000140801007387 */ /* 0x000fe80000100800 */
[----:B---3--:R1:W-:Y:S04]  /*2d70*/  STL [R1+0x290], R29 ;  /* 0x0002901d01007387 */ /* 0x0083e80000100800 */
[----:B-1----:R1:W3:Y:S04]  /*2d80*/  LDG.E.U16 R29, [R2.64] ;  /* 0x00000004021d7981 */ /* 0x0022e8000c1e1500 */
[----:B----4-:R4:W-:Y:S04]  /*2d90*/  STL [R1+0xa8], R23 ;  /* 0x0000a81701007387 */ /* 0x0109e80000100800 */
[----:B----4-:R4:W5:Y:S01]  /*2da0*/  LDG.E.U16 R23, [R4.64] ;  /* 0x0000000404177981 */ /* 0x010962000c1e1500 */
[----:B------:R-:W-:-:S02]  /*2db0*/  LEA R8, R28, R8, 0x1 ;  /* 0x000000081c087211 */ /* 0x000fc400078e08ff */
[----:B0-----:R-:W-:Y:S02]  /*2dc0*/  LEA R6, P1, R12, R26, 0x1 ;  /* 0x0000001a0c067211 */ /* 0x001fe400078208ff */
[----:B------:R-:W-:Y:S02]  /*2dd0*/  LEA R9, R28, R8, 0x1 ;  /* 0x000000081c097211 */ /* 0x000fe400078e08ff */
[----:B------:R-:W-:Y:S02]  /*2de0*/  LEA.HI.X.SX32 R7, R12, R27, 0x1, P1 ;  /* 0x0000001b0c077211 */ /* 0x000fe400008f0eff */
[----:B-1----:R-:W-:Y:S01]  /*2df0*/  LEA R2, P0, R13, R26, 0x1 ;  /* 0x0000001a0d027211 */ /* 0x002fe200078008ff */
[----:B------:R-:W-:-:S03]  /*2e00*/  IMAD R10, R28, 0x2, R9 ;  /* 0x000000021c0a7824 */ /* 0x000fc600078e0209 */
[----:B------:R-:W-:Y:S02]  /*2e10*/  LEA.HI.X.SX32 R3, R13, R27, 0x1, P0 ;  /* 0x0000001b0d037211 */ /* 0x000fe400000f0eff */
[----:B------:R-:W-:Y:S02]  /*2e20*/  LEA R11, R28, R10, 0x1 ;  /* 0x0000000a1c0b7211 */ /* 0x000fe400078e08ff */
        /* <DEDUP_REMOVED lines=8> */
[----:B----4-:R4:W5:Y:S01]  /*2eb0*/  LDG.E.U16 R23, [R4.64] ;  /* 0x0000000404177981 */ /* 0x010962000c1e1500 */
[----:B------:R-:W-:-:S02]  /*2ec0*/  LEA R11, R28, R11, 0x1 ;  /* 0x0000000b1c0b7211 */ /* 0x000fc400078e08ff */
[----:B0-----:R-:W-:-:S03]  /*2ed0*/  LEA R6, P1, R15, R26, 0x1 ;  /* 0x0000001a0f067211 */ /* 0x001fc600078208ff */
[----:B------:R-:W-:Y:S01]  /*2ee0*/  IMAD R12, R28, 0x2, R11 ;  /* 0x000000021c0c7824 */ /* 0x000fe200078e020b */
[-C--:B------:R-:W-:Y:S02]  /*2ef0*/  LEA.HI.X.SX32 R7, R15, R27.reuse, 0x1, P1 ;  /* 0x0000001b0f077211 */ /* 0x080fe400008f0eff */
[----:B-1----:R-:W-:Y:S02]  /*2f00*/  LEA R2, P0, R16, R26, 0x1 ;  /* 0x0000001a10027211 */ /* 0x002fe400078008ff */
[----:B------:R-:W-:Y:S02]  /*2f10*/  LEA R13, R28, R12, 0x1 ;  /* 0x0000000c1c0d7211 */ /* 0x000fe400078e08ff */
[----:B------:R-:W-:Y:S02]  /*2f20*/  LEA.HI.X.SX32 R3, R16, R27, 0x1, P0 ;  /* 0x0000001b10037211 */ /* 0x000fe400000f0eff */
[----:B------:R-:W-:Y:S02]  /*2f30*/  LEA R14, R28, R13, 0x1 ;  /* 0x0000000d1c0e7211 */ /* 0x000fe400078e08ff */
[----:B----4-:R-:W-:-:S04]  /*2f40*/  LEA R4, P0, R17, R26, 0x1 ;  /* 0x0000001a11047211 */ /* 0x010fc800078008ff */
[----:B------:R-:W-:Y:S01]  /*2f50*/  LEA.HI.X.SX32 R5, R17, R27, 0x1, P0 ;  /* 0x0000001b11057211 */ /* 0x000fe200000f0eff */
[----:B--2---:R0:W-:Y:S04]  /*2f60*/  STL [R1+0x284], R24 ;  /* 0x0002841801007387 */ /* 0x0041e80000100800 */
[----:B0-----:R0:W2:Y:S04]  /*2f70*/  LDG.E.U16 R24, [R6.64] ;  /* 0x0000000406187981 */ /* 0x0010a8000c1e1500 */
[----:B------:R-:W-:Y:S04]  /*2f80*/  STL [R1], R14 ;  /* 0x0000000e01007387 */ /* 0x000fe80000100800 */
[----:B---3--:R1:W-:Y:S04]  /*2f90*/  STL [R1+0x280], R29 ;  /* 0x0002801d01007387 */ /* 0x0083e80000100800 */
[----:B-1----:R1:W3:Y:S04]  /*2fa0*/  LDG.E.U16 R29, [R2.64] ;  /* 0x00000004021d7981 */ /* 0x0022e8000c1e1500 */
[----:B-----5:R4:W-:Y:S04]  /*2fb0*/  STL [R1+0x94], R23 ;  /* 0x0000941701007387 */ /* 0x0209e80000100800 */
[----:B----4-:R-:W4:Y:S01]  /*2fc0*/  LDG.E.U16 R23, [R4.64] ;  /* 0x0000000404177981 */ /* 0x010f22000c1e1500 */
[----:B------:R-:W-:Y:S01]  /*2fd0*/  IMAD R14, R28, 0x2, R14 ;  /* 0x000000021c0e7824 */ /* 0x000fe200078e020e */
[----:B0-----:R-:W-:-:S04]  /*2fe0*/  LEA R6, P1, R18, R26, 0x1 ;  /* 0x0000001a12067211 */ /* 0x001fc800078208ff */
[----:B------:R-:W-:Y:S02]  /*2ff0*/  LEA R15, R28, R14, 0x1 ;  /* 0x0000000e1c0f7211 */ /* 0x000fe400078e08ff */
[----:B------:R-:W-:Y:S02]  /*3000*/  LEA.HI.X.SX32 R7, R18, R27, 0x1, P1 ;  /* 0x0000001b12077211 */ /* 0x000fe400008f0eff */
[----:B------:R-:W-:Y:S02]  /*3010*/  LEA R16, R28, R15, 0x1 ;  /* 0x0000000f1c107211 */ /* 0x000fe400078e08ff */
[----:B-1----:R-:W-:-:S03]  /*3020*/  LEA R2, P0, R20, R26, 0x1 ;  /* 0x0000001a14027211 */ /* 0x002fc600078008ff */
[----:B------:R-:W-:Y:S01]  /*3030*/  IMAD R17, R28, 0x2, R16 ;  /* 0x000000021c117824 */ /* 0x000fe200078e0210 */
[----:B------:R-:W-:Y:S01]  /*3040*/  LEA.HI.X.SX32 R3, R20, R27, 0x1, P0 ;  /* 0x0000001b14037211 */ /* 0x000fe200000f0eff */
        /* <DEDUP_REMOVED lines=9> */
[----:B------:R-:W-:-:S02]  /*30e0*/  LEA R18, R28, R17, 0x1 ;  /* 0x000000111c127211 */ /* 0x000fc400078e08ff */
[C---:B------:R-:W-:Y:S02]  /*30f0*/  LEA R4, P1, R21.reuse, R26, 0x1 ;  /* 0x0000001a15047211 */ /* 0x040fe400078208ff */
[C---:B------:R-:W-:Y:S02]  /*3100*/  LEA R17, R28.reuse, R18, 0x1 ;  /* 0x000000121c117211 */ /* 0x040fe400078e08ff */
[----:B------:R-:W-:Y:S02]  /*3110*/  LEA.HI.X.SX32 R5, R21, R27, 0x1, P1 ;  /* 0x0000001b15057211 */ /* 0x000fe400008f0eff */
[----:B0-----:R-:W-:Y:S01]  /*3120*/  LEA R2, P0, R19, R26, 0x1 ;  /* 0x0000001a13027211 */ /* 0x001fe200078008ff */
[----:B------:R-:W-:-:S03]  /*3130*/  IMAD R20, R28, 0x2, R17 ;  /* 0x000000021c147824 */ /* 0x000fc600078e0211 */
[----:B------:R-:W-:Y:S02]  /*3140*/  LEA.HI.X.SX32 R3, R19, R27, 0x1, P0 ;  /* 0x0000001b13037211 */ /* 0x000fe400000f0eff */
[C---:B------:R-:W-:Y:S02]  /*3150*/  LEA R21, R28.reuse, R20, 0x1 ;  /* 0x000000141c157211 */ /* 0x040fe400078e08ff */
[CC--:B-1----:R-:W-:Y:S02]  /*3160*/  LEA R6, P1, R9.reuse, R26.reuse, 0x1 ;  /* 0x0000001a09067211 */ /* 0x0c2fe400078208ff */
[----:B------:R-:W-:Y:S02]  /*3170*/  LEA R22, R28, R21, 0x1 ;  /* 0x000000151c167211 */ /* 0x000fe400078e08ff */
[----:B------:R-:W-:Y:S01]  /*3180*/  LEA.HI.X.SX32 R7, R9, R27, 0x1, P1 ;  /* 0x0000001b09077211 */ /* 0x000fe200008f0eff */
[----:B--2---:R0:W-:Y:S04]  /*3190*/  STL [R1+0x274], R24 ;  /* 0x0002741801007387 */ /* 0x0041e80000100800 */
[----:B0-----:R0:W2:Y:S04]  /*31a0*/  LDG.E.U16 R24, [R4.64] ;  /* 0x0000000404187981 */ /* 0x0010a8000c1e1500 */
[----:B------:R1:W-:Y:S01]  /*31b0*/  STL [R1+0x134], R21 ;  /* 0x0001341501007387 */ /* 0x0003e20000100800 */
[----:B0-----:R-:W-:-:S04]  /*31c0*/  LEA R4, P0, R8, R26, 0x1 ;  /* 0x0000001a08047211 */ /* 0x001fc800078008ff */
[----:B------:R-:W-:Y:S01]  /*31d0*/  LEA.HI.X.SX32 R5, R8, R27, 0x1, P0 ;  /* 0x0000001b08057211 */ /* 0x000fe200000f0eff */
[----:B-1----:R0:W5:Y:S04]  /*31e0*/  LDG.E.U16 R21, [R2.64] ;  /* 0x0000000402157981 */ /* 0x002168000c1e1500 */
[----:B---3--:R1:W-:Y:S04]  /*31f0*/  STL [R1+0x270], R29 ;  /* 0x0002701d01007387 */ /* 0x0083e80000100800 */
[----:B-1----:R1:W3:Y:S04]  /*3200*/  LDG.E.U16 R29, [R4.64] ;  /* 0x00000004041d7981 */ /* 0x0022e8000c1e1500 */
[----:B----4-:R4:W-:Y:S04]  /*3210*/  STL [R1+0x6c], R23 ;  /* 0x00006c1701007387 */ /* 0x0109e80000100800 */
[----:B----4-:R4:W3:Y:S01]  /*3220*/  LDG.E.U16 R23, [R6.64] ;  /* 0x0000000406177981 */ /* 0x0108e2000c1e1500 */
[----:B------:R-:W-:-:S05]  /*3230*/  IMAD R19, R28, 0x2, R22 ;  /* 0x000000021c137824 */ /* 0x000fca00078e0216 */
[----:B------:R-:W-:-:S04]  /*3240*/  LEA R8, R28, R19, 0x1 ;  /* 0x000000131c087211 */ /* 0x000fc800078e08ff */
[----:B------:R-:W-:Y:S02]  /*3250*/  LEA R9, R28, R8, 0x1 ;  /* 0x000000081c097211 */ /* 0x000fe400078e08ff */
[----:B0-----:R-:W-:-:S03]  /*3260*/  LEA R2, P0, R10, R26, 0x1 ;  /* 0x0000001a0a027211 */ /* 0x001fc600078008ff */
[----:B------:R0:W-:Y:S01]  /*3270*/  STL [R1+0x138], R9 ;  /* 0x0001380901007387 */ /* 0x0001e20000100800 */
[----:B------:R-:W-:Y:S02]  /*3280*/  LEA.HI.X.SX32 R3, R10, R27, 0x1, P0 ;  /* 0x0000001b0a037211 */ /* 0x000fe400000f0eff */
[----:B-1----:R-:W-:Y:S01]  /*3290*/  LEA R4, P0, R11, R26, 0x1 ;  /* 0x0000001a0b047211 */ /* 0x002fe200078008ff */
[----:B0-----:R-:W-:-:S03]  /*32a0*/  IMAD R9, R28, 0x2, R9 ;  /* 0x000000021c097824 */ /* 0x001fc600078e0209 */
[----:B------:R-:W-:Y:S02]  /*32b0*/  LEA.HI.X.SX32 R5, R11, R27, 0x1, P0 ;  /* 0x0000001b0b057211 */ /* 0x000fe400000f0eff */
[----:B------:R-:W-:Y:S01]  /*32c0*/  LEA R10, R28, R9, 0x1 ;  /* 0x000000091c0a7211 */ /* 0x000fe200078e08ff */
[----:B--2---:R0:W-:Y:S01]  /*32d0*/  STL [R1+0x26c], R24 ;  /* 0x00026c1801007387 */ /* 0x0041e20000100800 */
[----:B----4-:R-:W-:Y:S02]  /*32e0*/  LEA R6, P1, R12, R26, 0x1 ;  /* 0x0000001a0c067211 */ /* 0x010fe400078208ff */
[----:B------:R-:W-:Y:S02]  /*32f0*/  LEA R11, R28, R10, 0x1 ;  /* 0x0000000a1c0b7211 */ /* 0x000fe400078e08ff */
[----:B------:R-:W-:Y:S01]  /*3300*/  LEA.HI.X.SX32 R7, R12, R27, 0x1, P1 ;  /* 0x0000001b0c077211 */ /* 0x000fe200008f0eff */
[----:B0-----:R0:W2:Y:S02]  /*3310*/  LDG.E.U16 R24, [R2.64] ;  /* 0x0000000402187981 */ /* 0x0010a4000c1e1500 */
[----:B------:R-:W-:-:S02]  /*3320*/  IMAD R12, R28, 0x2, R11 ;  /* 0x000000021c0c7824 */ /* 0x000fc400078e020b */
[----:B-----5:R1:W-:Y:S01]  /*3330*/  STL [R1+0x268], R21 ;  /* 0x0002681501007387 */ /* 0x0203e20000100800 */
[----:B0-----:R-:W-:-:S04]  /*3340*/  LEA R2, P0, R13, R26, 0x1 ;  /* 0x0000001a0d027211 */ /* 0x001fc800078008ff */
[----:B------:R-:W-:Y:S01]  /*3350*/  LEA.HI.X.SX32 R3, R13, R27, 0x1, P0 ;  /* 0x0000001b0d037211 */ /* 0x000fe200000f0eff */
[----:B-1----:R0:W4:Y:S04]  /*3360*/  LDG.E.U16 R21, [R4.64] ;  /* 0x0000000404157981 */ /* 0x002128000c1e1500 */
[----:B---3--:R1:W-:Y:S04]  /*3370*/  STL [R1+0x264], R29 ;  /* 0x0002641d01007387 */ /* 0x0083e80000100800 */
[----:B------:R-:W-:Y:S04]  /*3380*/  STL [R1+0x13c], R12 ;  /* 0x00013c0c01007387 */ /* 0x000fe80000100800 */
[----:B-1----:R1:W3:Y:S04]  /*3390*/  LDG.E.U16 R29, [R6.64] ;  /* 0x00000004061d7981 */ /* 0x0022e8000c1e1500 */
[----:B------:R5:W-:Y:S04]  /*33a0*/  STL [R1+0x260], R23 ;  /* 0x0002601701007387 */ /* 0x000be80000100800 */
[----:B-----5:R5:W3:Y:S01]  /*33b0*/  LDG.E.U16 R23, [R2.64] ;  /* 0x0000000402177981 */ /* 0x020ae2000c1e1500 */
[----:B------:R-:W-:-:S02]  /*33c0*/  LEA R12, R28, R12, 0x1 ;  /* 0x0000000c1c0c7211 */ /* 0x000fc400078e08ff */
[----:B0-----:R-:W-:Y:S02]  /*33d0*/  LEA R4, P0, R14, R26, 0x1 ;  /* 0x0000001a0e047211 */ /* 0x001fe400078008ff */
[----:B------:R-:W-:Y:S02]  /*33e0*/  LEA R13, R28, R12, 0x1 ;  /* 0x0000000c1c0d7211 */ /* 0x000fe400078e08ff */
[-C--:B------:R-:W-:Y:S02]  /*33f0*/  LEA.HI.X.SX32 R5, R14, R27.reuse, 0x1, P0 ;  /* 0x0000001b0e057211 */ /* 0x080fe400000f0eff */
[CC--:B-1----:R-:W-:Y:S01]  /*3400*/  LEA R6, P1, R15.reuse, R26.reuse, 0x1 ;  /* 0x0000001a0f067211 */ /* 0x0c2fe200078208ff */
[----:B------:R-:W-:Y:S01]  /*3410*/  IMAD R14, R28, 0x2, R13 ;  /* 0x000000021c0e7824 */ /* 0x000fe200078e020d */
[----:B-----5:R-:W-:Y:S02]  /*3420*/  LEA R2, P0, R16, R26, 0x1 ;  /* 0x0000001a10027211 */ /* 0x020fe400078008ff */
[----:B------:R-:W-:-:S02]  /*3430*/  LEA.HI.X.SX32 R7, R15, R27, 0x1, P1 ;  /* 0x0000001b0f077211 */ /* 0x000fc400008f0eff */
[----:B------:R-:W-:Y:S02]  /*3440*/  LEA.HI.X.SX32 R3, R16, R27, 0x1, P0 ;  /* 0x0000001b10037211 */ /* 0x000fe400000f0eff */
[----:B------:R-:W-:Y:S01]  /*3450*/  LEA R15, R28, R14, 0x1 ;  /* 0x0000000e1c0f7211 */ /* 0x000fe200078e08ff */
[----:B--2---:R0:W-:Y:S04]  /*3460*/  STL [R1+0x25c], R24 ;  /* 0x00025c1801007387 */ /* 0x0041e80000100800 */
[----:B0-----:R0:W2:Y:S04]  /*3470*/  LDG.E.U16 R24, [R4.64] ;  /* 0x0000000404187981 */ /* 0x0010a8000c1e1500 */
[----:B----4-:R1:W-:Y:S01]  /*3480*/  STL [R1+0x258], R21 ;  /* 0x0002581501007387 */ /* 0x0103e20000100800 */
[----:B0-----:R-:W-:-:S03]  /*3490*/  LEA R4, P0, R18, R26, 0x1 ;  /* 0x0000001a12047211 */ /* 0x001fc600078008ff */
[----:B------:R-:W-:Y:S01]  /*34a0*/  STL [R1+0x148], R15 ;  /* 0x0001480f01007387 */ /* 0x000fe20000100800 */
[----:B------:R-:W-:-:S03]  /*34b0*/  LEA.HI.X.SX32 R5, R18, R27, 0x1, P0 ;  /* 0x0000001b12057211 */ /* 0x000fc600000f0eff */
[----:B-1----:R0:W4:Y:S04]  /*34c0*/  LDG.E.U16 R21, [R6.64] ;  /* 0x0000000406157981 */ /* 0x002128000c1e1500 */
[----:B---3--:R1:W-:Y:S04]  /*34d0*/  STL [R1+0x254], R29 ;  /* 0x0002541d01007387 */ /* 0x0083e80000100800 */
[----:B-1----:R1:W3:Y:S04]  /*34e0*/  LDG.E.U16 R29, [R2.64] ;  /* 0x00000004021d7981 */ /* 0x0022e8000c1e1500 */
[----:B------:R5:W-:Y:S04]  /*34f0*/  STL [R1+0x250], R23 ;  /* 0x0002501701007387 */ /* 0x000be80000100800 */
[----:B-----5:R-:W5:Y:S01]  /*3500*/  LDG.E.U16 R23, [R4.64] ;  /* 0x0000000404177981 */ /* 0x020f62000c1e1500 */
[----:B------:R-:W-:-:S02]  /*3510*/  LEA R15, R28, R15, 0x1 ;  /* 0x0000000f1c0f7211 */ /* 0x000fc400078e08ff */
[----:B0-----:R-:W-:-:S03]  /*3520*/  LEA R6, P1, R17, R26, 0x1 ;  /* 0x0000001a11067211 */ /* 0x001fc600078208ff */
[----:B------:R-:W-:Y:S01]  /*3530*/  IMAD R16, R28, 0x2, R15 ;  /* 0x000000021c107824 */ /* 0x000fe200078e020f */
[-C--:B------:R-:W-:Y:S02]  /*3540*/  LEA.HI.X.SX32 R7, R17, R27.reuse, 0x1, P1 ;  /* 0x0000001b11077211 */ /* 0x080fe400008f0eff */
[----:B-1----:R-:W-:Y:S02]  /*3550*/  LEA R2, P0, R20, R26, 0x1 ;  /* 0x0000001a14027211 */ /* 0x002fe400078008ff */
[----:B------:R-:W-:Y:S02]  /*3560*/  LEA R17, R28, R16, 0x1 ;  /* 0x000000101c117211 */ /* 0x000fe400078e08ff */
[----:B------:R-:W-:Y:S02]  /*3570*/  LEA.HI.X.SX32 R3, R20, R27, 0x1, P0 ;  /* 0x0000001b14037211 */ /* 0x000fe400000f0eff */
[----:B------:R-:W-:Y:S01]  /*3580*/  LEA R18, R28, R17, 0x1 ;  /* 0x000000111c127211 */ /* 0x000fe200078e08ff */
[----:B--2---:R0:W-:Y:S04]  /*3590*/  STL [R1+0x24c], R24 ;  /* 0x00024c1801007387 */ /* 0x0041e80000100800 */
[----:B------:R-:W-:Y:S04]  /*35a0*/  STL [R1+0x144], R18 ;  /* 0x0001441201007387 */ /* 0x000fe80000100800 */
[----:B0-----:R0:W2:Y:S04]  /*35b0*/  LDG.E.U16 R24, [R6.64] ;  /* 0x0000000406187981 */ /* 0x0010a8000c1e1500 */
[----:B----4-:R-:W-:Y:S01]  /*35c0*/  STL [R1+0x248], R21 ;  /* 0x0002481501007387 */ /* 0x010fe20000100800 */
[----:B0-----:R-:W-:-:S04]  /*35d0*/  LEA R6, P0, R22, R26, 0x1 ;  /* 0x0000001a16067211 */ /* 0x001fc800078008ff */
[----:B------:R-:W-:Y:S01]  /*35e0*/  LEA.HI.X.SX32 R7, R22, R27, 0x1, P0 ;  /* 0x0000001b16077211 */ /* 0x000fe200000f0eff */
[----:B---3--:R0:W-:Y:S04]  /*35f0*/  STL [R1+0x244], R29 ;  /* 0x0002441d01007387 */ /* 0x0081e80000100800 */
[----:B0-----:R0:W3:Y:S04]  /*3600*/  LDG.E.U16 R29, [R2.64] ;  /* 0x00000004021d7981 */ /* 0x0010e8000c1e1500 */
[----:B-----5:R1:W-:Y:S04]  /*3610*/  STL [R1+0x240], R23 ;  /* 0x0002401701007387 */ /* 0x0203e80000100800 */
[----:B-1----:R-:W4:Y:S01]  /*3620*/  LDG.E.U16 R23, [R6.64] ;  /* 0x0000000406177981 */ /* 0x002f22000c1e1500 */
[----:B------:R-:W-:Y:S01]  /*3630*/  IMAD R21, R28, 0x2, R18 ;  /* 0x000000021c157824 */ /* 0x000fe200078e0212 */
[----:B------:R-:W-:-:S04]  /*3640*/  LEA R4, P1, R19, R26, 0x1 ;  /* 0x0000001a13047211 */ /* 0x000fc800078208ff */
[C---:B------:R-:W-:Y:S02]  /*3650*/  LEA R20, R28.reuse, R21, 0x1 ;  /* 0x000000151c147211 */ /* 0x040fe400078e08ff */
[----:B------:R-:W-:Y:S02]  /*3660*/  LEA.HI.X.SX32 R5, R19, R27, 0x1, P1 ;  /* 0x0000001b13057211 */ /* 0x000fe400008f0eff */
[----:B------:R-:W-:Y:S02]  /*3670*/  LEA R22, R28, R20, 0x1 ;  /* 0x000000141c167211 */ /* 0x000fe400078e08ff */
[----:B0-----:R-:W-:-:S03]  /*3680*/  LEA R2, P0, R8, R26, 0x1 ;  /* 0x0000001a08027211 */ /* 0x001fc600078008ff */
[----:B------:R-:W-:Y:S01]  /*3690*/  IMAD R18, R28, 0x2, R22 ;  /* 0x000000021c127824 */ /* 0x000fe200078e0216 */
[----:B------:R-:W-:Y:S01]  /*36a0*/  LEA.HI.X.SX32 R3, R8, R27, 0x1, P0 ;  /* 0x0000001b08037211 */ /* 0x000fe200000f0eff */
[----:B--2---:R0:W-:Y:S04]  /*36b0*/  STL [R1+0x23c], R24 ;  /* 0x00023c1801007387 */ /* 0x0041e80000100800 */
[----:B------:R-:W-:Y:S04]  /*36c0*/  STL [R1+0x168], R18 ;  /* 0x0001681201007387 */ /* 0x000fe80000100800 */
[----:B0-----:R0:W2:Y:S02]  /*36d0*/  LDG.E.U16 R24, [R4.64] ;  /* 0x0000000404187981 */ /* 0x0010a4000c1e1500 */
[----:B0-----:R-:W-:-:S04]  /*36e0*/  LEA R4, P0, R9, R26, 0x1 ;  /* 0x0000001a09047211 */ /* 0x001fc800078008ff */
[----:B------:R-:W-:Y:S01]  /*36f0*/  LEA.HI.X.SX32 R5, R9, R27, 0x1, P0 ;  /* 0x0000001b09057211 */ /* 0x000fe200000f0eff */
[----:B---3--:R0:W-:Y:S04]  /*3700*/  STL [R1+0x238], R29 ;  /* 0x0002381d01007387 */ /* 0x0081e80000100800 */
[----:B0-----:R0:W3:Y:S04]  /*3710*/  LDG.E.U16 R29, [R2.64] ;  /* 0x00000004021d7981 */ /* 0x0010e8000c1e1500 */
[----:B----4-:R1:W-:Y:S04]  /*3720*/  STL [R1+0x234], R23 ;  /* 0x0002341701007387 */ /* 0x0103e80000100800 */
[----:B-1----:R1:W4:Y:S01]  /*3730*/  LDG.E.U16 R23, [R4.64] ;  /* 0x0000000404177981 */ /* 0x002322000c1e1500 */
[----:B------:R-:W-:-:S02]  /*3740*/  LEA R19, R28, R18, 0x1 ;  /* 0x000000121c137211 */ /* 0x000fc400078e08ff */
[-C--:B------:R-:W-:Y:S02]  /*3750*/  LEA R6, P1, R10, R26.reuse, 0x1 ;  /* 0x0000001a0a067211 */ /* 0x080fe400078208ff */
[----:B------:R-:W-:Y:S02]  /*3760*/  LEA R18, R28, R19, 0x1 ;  /* 0x000000131c127211 */ /* 0x000fe400078e08ff */
[----:B------:R-:W-:Y:S02]  /*3770*/  LEA.HI.X.SX32 R7, R10, R27, 0x1, P1 ;  /* 0x0000001b0a077211 */ /* 0x000fe400008f0eff */
[----:B------:R-:W-:Y:S01]  /*3780*/  LEA R8, P0, R11, R26, 0x1 ;  /* 0x0000001a0b087211 */ /* 0x000fe200078008ff */
[----:B0-----:R-:W-:-:S03]  /*3790*/  IMAD R2, R28, 0x2, R18 ;  /* 0x000000021c027824 */ /* 0x001fc600078e0212 */
[-C--:B------:R-:W-:Y:S02]  /*37a0*/  LEA.HI.X.SX32 R9, R11, R27.reuse, 0x1, P0 ;  /* 0x0000001b0b097211 */ /* 0x080fe400000f0eff */
[----:B-1----:R-:W-:Y:S02]  /*37b0*/  LEA R4, P0, R12, R26, 0x1 ;  /* 0x0000001a0c047211 */ /* 0x002fe400078008ff */
[----:B------:R-:W-:Y:S02]  /*37c0*/  LEA R3, R28, R2, 0x1 ;  /* 0x000000021c037211 */ /* 0x000fe400078e08ff */
[----:B------:R-:W-:-:S05]  /*37d0*/  LEA.HI.X.SX32 R5, R12, R27, 0x1, P0 ;  /* 0x0000001b0c057211 */ /* 0x000fca00000f0eff */
[----:B------:R-:W5:Y:S04]  /*37e0*/  LDG.E.U16 R11, [R4.64] ;  /* 0x00000004040b7981 */ /* 0x000f68000c1e1500 */
        /* <DEDUP_REMOVED lines=9> */
[----:B------:R-:W-:-:S05]  /*3880*/  LEA R10, R28, R3, 0x1 ;  /* 0x000000031c0a7211 */ /* 0x000fca00078e08ff */
[----:B------:R-:W-:Y:S01]  /*3890*/  IMAD R3, R28, 0x2, R10 ;  /* 0x000000021c037824 */ /* 0x000fe200078e020a */
[----:B------:R-:W-:-:S04]  /*38a0*/  LEA R12, P0, R14, R26, 0x1 ;  /* 0x0000001a0e0c7211 */ /* 0x000fc800078008ff */
[----:B0-----:R-:W-:Y:S02]  /*38b0*/  LEA R8, R28, R3, 0x1 ;  /* 0x000000031c087211 */ /* 0x001fe400078e08ff */
[----:B------:R-:W-:Y:S02]  /*38c0*/  LEA.HI.X.SX32 R13, R14, R27, 0x1, P0 ;  /* 0x0000001b0e0d7211 */ /* 0x000fe400000f0eff */
[----:B------:R-:W-:Y:S02]  /*38d0*/  LEA R9, R28, R8, 0x1 ;  /* 0x000000081c097211 */ /* 0x000fe400078e08ff */
[----:B-1----:R-:W-:-:S03]  /*38e0*/  LEA R6, P0, R15, R26, 0x1 ;  /* 0x0000001a0f067211 */ /* 0x002fc600078008ff */
[----:B------:R-:W-:Y:S01]  /*38f0*/  STL [R1+0x150], R9 ;  /* 0x0001500901007387 */ /* 0x000fe20000100800 */
[C---:B------:R-:W-:Y:S02]  /*3900*/  LEA R14, P1, R16.reuse, R26, 0x1 ;  /* 0x0000001a100e7211 */ /* 0x040fe400078208ff */
[-C--:B------:R-:W-:Y:S02]  /*3910*/  LEA.HI.X.SX32 R7, R15, R27.reuse, 0x1, P0 ;  /* 0x0000001b0f077211 */ /* 0x080fe400000f0eff */
[----:B------:R-:W-:Y:S01]  /*3920*/  LEA.HI.X.SX32 R15, R16, R27, 0x1, P1 ;  /* 0x0000001b100f7211 */ /* 0x000fe200008f0eff */
[----:B--2---:R0:W-:Y:S04]  /*3930*/  STL [R1+0x224], R24 ;  /* 0x0002241801007387 */ /* 0x0041e80000100800 */
[----:B0-----:R0:W2:Y:S04]  /*3940*/  LDG.E.U16 R24, [R12.64] ;  /* 0x000000040c187981 */ /* 0x0010a8000c1e1500 */
[----:B---3--:R1:W-:Y:S04]  /*3950*/  STL [R1+0x220], R29 ;  /* 0x0002201d01007387 */ /* 0x0083e80000100800 */
[----:B-----5:R-:W-:Y:S04]  /*3960*/  STL [R1+0x21c], R11 ;  /* 0x00021c0b01007387 */ /* 0x020fe80000100800 */
[----:B-1----:R-:W3:Y:S04]  /*3970*/  LDG.E.U16 R29, [R6.64] ;  /* 0x00000004061d7981 */ /* 0x002ee8000c1e1500 */
[----:B----4-:R1:W-:Y:S04]  /*3980*/  STL [R1+0x218], R23 ;  /* 0x0002181701007387 */ /* 0x0103e80000100800 */
[----:B-1----:R1:W4:Y:S01]  /*3990*/  LDG.E.U16 R23, [R14.64] ;  /* 0x000000040e177981 */ /* 0x002322000c1e1500 */
[----:B------:R-:W-:-:S05]  /*39a0*/  IMAD R5, R28, 0x2, R9 ;  /* 0x000000021c057824 */ /* 0x000fca00078e0209 */
[----:B------:R-:W-:-:S04]  /*39b0*/  LEA R4, R28, R5, 0x1 ;  /* 0x000000051c047211 */ /* 0x000fc800078e08ff */
[----:B------:R-:W-:Y:S02]  /*39c0*/  LEA R9, R28, R4, 0x1 ;  /* 0x000000041c097211 */ /* 0x000fe400078e08ff */
[----:B0-----:R-:W-:-:S03]  /*39d0*/  LEA R12, P0, R17, R26, 0x1 ;  /* 0x0000001a110c7211 */ /* 0x001fc600078008ff */
[----:B------:R-:W-:Y:S01]  /*39e0*/  IMAD R11, R28, 0x2, R9 ;  /* 0x000000021c0b7824 */ /* 0x000fe200078e0209 */
[-C--:B------:R-:W-:Y:S02]  /*39f0*/  LEA.HI.X.SX32 R13, R17, R27.reuse, 0x1, P0 ;  /* 0x0000001b110d7211 */ /* 0x080fe400000f0eff */
[CC--:B------:R-:W-:Y:S02]  /*3a00*/  LEA R16, P0, R21.reuse, R26.reuse, 0x1 ;  /* 0x0000001a15107211 */ /* 0x0c0fe400078008ff */
[----:B------:R-:W-:Y:S01]  /*3a10*/  STL [R1+0x154], R11 ;  /* 0x0001540b01007387 */ /* 0x000fe20000100800 */
[C---:B-1----:R-:W-:Y:S02]  /*3a20*/  LEA R14, P1, R20.reuse, R26, 0x1 ;  /* 0x0000001a140e7211 */ /* 0x042fe400078208ff */
[-C--:B------:R-:W-:Y:S02]  /*3a30*/  LEA.HI.X.SX32 R17, R21, R27.reuse, 0x1, P0 ;  /* 0x0000001b15117211 */ /* 0x080fe400000f0eff */
[----:B------:R-:W-:Y:S01]  /*3a40*/  LEA.HI.X.SX32 R15, R20, R27, 0x1, P1 ;  /* 0x0000001b140f7211 */ /* 0x000fe200008f0eff */
[----:B--2---:R0:W-:Y:S04]  /*3a50*/  STL [R1+0x214], R24 ;  /* 0x0002141801007387 */ /* 0x0041e80000100800 */
[----:B0-----:R0:W2:Y:S04]  /*3a60*/  LDG.E.U16 R24, [R12.64] ;  /* 0x000000040c187981 */ /* 0x0010a8000c1e1500 */
[----:B---3--:R1:W-:Y:S04]  /*3a70*/  STL [R1+0x210], R29 ;  /* 0x0002101d01007387 */ /* 0x0083e80000100800 */
[----:B-1----:R1:W3:Y:S04]  /*3a80*/  LDG.E.U16 R29, [R16.64] ;  /* 0x00000004101d7981 */ /* 0x0022e8000c1e1500 */
[----:B----4-:R4:W-:Y:S04]  /*3a90*/  STL [R1+0x20c], R23 ;  /* 0x00020c1701007387 */ /* 0x0109e80000100800 */
[----:B----4-:R4:W5:Y:S01]  /*3aa0*/  LDG.E.U16 R23, [R14.64] ;  /* 0x000000040e177981 */ /* 0x010962000c1e1500 */
[----:B------:R-:W-:-:S04]  /*3ab0*/  LEA R7, R28, R11, 0x1 ;  /* 0x0000000b1c077211 */ /* 0x000fc800078e08ff */
[----:B------:R-:W-:Y:S02]  /*3ac0*/  LEA R6, R28, R7, 0x1 ;  /* 0x000000071c067211 */ /* 0x000fe400078e08ff */
[----:B0-----:R-:W-:-:S03]  /*3ad0*/  LEA R12, P0, R22, R26, 0x1 ;  /* 0x0000001a160c7211 */ /* 0x001fc600078008ff */
[----:B------:R-:W-:Y:S01]  /*3ae0*/  IMAD R11, R28, 0x2, R6 ;  /* 0x000000021c0b7824 */ /* 0x000fe200078e0206 */
[----:B------:R-:W-:-:S04]  /*3af0*/  LEA.HI.X.SX32 R13, R22, R27, 0x1, P0 ;  /* 0x0000001b160d7211 */ /* 0x000fc800000f0eff */
[----:B------:R-:W-:Y:S02]  /*3b00*/  LEA R20, R28, R11, 0x1 ;  /* 0x0000000b1c147211 */ /* 0x000fe400078e08ff */
[----:B-1----:R-:W-:-:S03]  /*3b10*/  LEA R16, P0, R19, R26, 0x1 ;  /* 0x0000001a13107211 */ /* 0x002fc600078008ff */
[----:B------:R-:W-:Y:S01]  /*3b20*/  STL [R1+0x164], R20 ;  /* 0x0001641401007387 */ /* 0x000fe20000100800 */
[C---:B----4-:R-:W-:Y:S02]  /*3b30*/  LEA R14, P1, R18.reuse, R26, 0x1 ;  /* 0x0000001a120e7211 */ /* 0x050fe400078208ff */
[-C--:B------:R-:W-:Y:S02]  /*3b40*/  LEA.HI.X.SX32 R17, R19, R27.reuse, 0x1, P0 ;  /* 0x0000001b13117211 */ /* 0x080fe400000f0eff */
[----:B------:R-:W-:Y:S01]  /*3b50*/  LEA.HI.X.SX32 R15, R18, R27, 0x1, P1 ;  /* 0x0000001b120f7211 */ /* 0x000fe200008f0eff */
[----:B--2---:R0:W-:Y:S04]  /*3b60*/  STL [R1+0x208], R24 ;  /* 0x0002081801007387 */ /* 0x0041e80000100800 */
[----:B0-----:R0:W2:Y:S04]  /*3b70*/  LDG.E.U16 R24, [R12.64] ;  /* 0x000000040c187981 */ /* 0x0010a8000c1e1500 */
[----:B---3--:R1:W-:Y:S04]  /*3b80*/  STL [R1+0x204], R29 ;  /* 0x0002041d01007387 */ /* 0x0083e80000100800 */
[----:B-1----:R1:W3:Y:S04]  /*3b90*/  LDG.E.U16 R29, [R16.64] ;  /* 0x00000004101d7981 */ /* 0x0022e8000c1e1500 */
[----:B-----5:R4:W-:Y:S04]  /*3ba0*/  STL [R1+0x200], R23 ;  /* 0x0002001701007387 */ /* 0x0209e80000100800 */
[----:B----4-:R4:W5:Y:S01]  /*3bb0*/  LDG.E.U16 R23, [R14.64] ;  /* 0x000000040e177981 */ /* 0x010962000c1e1500 */
[----:B------:R-:W-:-:S05]  /*3bc0*/  LEA R20, R28, R20, 0x1 ;  /* 0x000000141c147211 */ /* 0x000fca00078e08ff */
[----:B------:R-:W-:-:S05]  /*3bd0*/  IMAD R21, R28, 0x2, R20 ;  /* 0x000000021c157824 */ /* 0x000fca00078e0214 */
[----:B------:R-:W-:Y:S02]  /*3be0*/  LEA R22, R28, R21, 0x1 ;  /* 0x000000151c167211 */ /* 0x000fe400078e08ff */
[----:B0-----:R-:W-:Y:S02]  /*3bf0*/  LEA R12, P0, R2, R26, 0x1 ;  /* 0x0000001a020c7211 */ /* 0x001fe400078008ff */
[----:B------:R-:W-:Y:S02]  /*3c00*/  LEA R18, R28, R22, 0x1 ;  /* 0x000000161c127211 */ /* 0x000fe400078e08ff */
[----:B------:R-:W-:-:S03]  /*3c10*/  LEA.HI.X.SX32 R13, R2, R27, 0x1, P0 ;  /* 0x0000001b020d7211 */ /* 0x000fc600000f0eff */
[----:B-1----:R-:W-:Y:S01]  /*3c20*/  IMAD R16, R28, 0x2, R18 ;  /* 0x000000021c107824 */ /* 0x002fe200078e0212 */
[----:B----4-:R-:W-:Y:S01]  /*3c30*/  LEA R14, P0, R10, R26, 0x1 ;  /* 0x0000001a0a0e7211 */ /* 0x010fe200078008ff */
[----:B------:R0:W-:Y:S03]  /*3c40*/  STL [R1+0x160], R18 ;  /* 0x0001601201007387 */ /* 0x0001e60000100800 */
[----:B------:R-:W-:Y:S02]  /*3c50*/  LEA R17, R28, R16, 0x1 ;  /* 0x000000101c117211 */ /* 0x000fe400078e08ff */
[----:B------:R-:W-:Y:S02]  /*3c60*/  LEA.HI.X.SX32 R15, R10, R27, 0x1, P0 ;  /* 0x0000001b0a0f7211 */ /* 0x000fe400000f0eff */
[C---:B------:R-:W-:Y:S02]  /*3c70*/  LEA R19, R28.reuse, R17, 0x1 ;  /* 0x000000111c137211 */ /* 0x040fe400078e08ff */
[CC--:B------:R-:W-:Y:S01]  /*3c80*/  LEA R2, P1, R3.reuse, R26.reuse, 0x1 ;  /* 0x0000001a03027211 */ /* 0x0c0fe200078208ff */
[----:B0-----:R0:W4:Y:S04]  /*3c90*/  LDG.E.U16 R18, [R12.64] ;  /* 0x000000040c127981 */ /* 0x001128000c1e1500 */
[----:B--2---:R1:W-:Y:S01]  /*3ca0*/  STL [R1+0x1fc], R24 ;  /* 0x0001fc1801007387 */ /* 0x0043e20000100800 */
[-C--:B------:R-:W-:Y:S01]  /*3cb0*/  LEA.HI.X.SX32 R3, R3, R27.reuse, 0x1, P1 ;  /* 0x0000001b03037211 */ /* 0x080fe200008f0eff */
[----:B------:R-:W-:Y:S01]  /*3cc0*/  IMAD R10, R28, 0x2, R19 ;  /* 0x000000021c0a7824 */ /* 0x000fe200078e0213 */
[C---:B0-----:R-:W-:Y:S01]  /*3cd0*/  LEA R12, P0, R8.reuse, R26, 0x1 ;  /* 0x0000001a080c7211 */ /* 0x041fe200078008ff */
[----:B-1----:R0:W2:Y:S03]  /*3ce0*/  LDG.E.U16 R24, [R14.64] ;  /* 0x000000040e187981 */ /* 0x0020a6000c1e1500 */
[----:B------:R-:W-:Y:S01]  /*3cf0*/  LEA.HI.X.SX32 R13, R8, R27, 0x1, P0 ;  /* 0x0000001b080d7211 */ /* 0x000fe200000f0eff */
[----:B---3--:R1:W-:Y:S04]  /*3d00*/  STL [R1+0x1f8], R29 ;  /* 0x0001f81d01007387 */ /* 0x0083e80000100800 */
[----:B------:R-:W-:Y:S04]  /*3d10*/  STL [R1+0x15c], R10 ;  /* 0x00015c0a01007387 */ /* 0x000fe80000100800 */
[----:B-1----:R1:W3:Y:S04]  /*3d20*/  LDG.E.U16 R29, [R2.64] ;  /* 0x00000004021d7981 */ /* 0x0022e8000c1e1500 */
[----:B-----5:R5:W-:Y:S04]  /*3d30*/  STL [R1+0x1f4], R23 ;  /* 0x0001f41701007387 */ /* 0x020be80000100800 */
[----:B-----5:R5:W3:Y:S01]  /*3d40*/  LDG.E.U16 R23, [R12.64] ;  /* 0x000000040c177981 */ /* 0x020ae2000c1e1500 */
[----:B------:R-:W-:-:S02]  /*3d50*/  LEA R8, R28, R10, 0x1 ;  /* 0x0000000a1c087211 */ /* 0x000fc400078e08ff */
[CC--:B-1----:R-:W-:Y:S02]  /*3d60*/  LEA R2, P0, R5.reuse, R26.reuse, 0x1 ;  /* 0x0000001a05027211 */ /* 0x0c2fe400078008ff */
[----:B0-----:R-:W-:Y:S02]  /*3d70*/  LEA R14, P1, R4, R26, 0x1 ;  /* 0x0000001a040e7211 */ /* 0x001fe400078208ff */
[----:B------:R-:W-:Y:S02]  /*3d80*/  LEA R10, R28, R8, 0x1 ;  /* 0x000000081c0a7211 */ /* 0x000fe400078e08ff */
[-C--:B------:R-:W-:Y:S02]  /*3d90*/  LEA.HI.X.SX32 R3, R5, R27.reuse, 0x1, P0 ;  /* 0x0000001b05037211 */ /* 0x080fe400000f0eff */
[----:B------:R-:W-:Y:S02]  /*3da0*/  LEA.HI.X.SX32 R15, R4, R27, 0x1, P1 ;  /* 0x0000001b040f7211 */ /* 0x000fe400008f0eff */
[----:B------:R-:W-:-:S04]  /*3db0*/  LEA R4, P0, R9, R26, 0x1 ;  /* 0x0000001a09047211 */ /* 0x000fc800078008ff */
[----:B------:R-:W-:Y:S01]  /*3dc0*/  LEA.HI.X.SX32 R5, R9, R27, 0x1, P0 ;  /* 0x0000001b09057211 */ /* 0x000fe200000f0eff */
[----:B----4-:R0:W-:Y:S02]  /*3dd0*/  STL [R1+0x1f0], R18 ;  /* 0x0001f01201007387 */ /* 0x0101e40000100800 */
[C---:B0-----:R-:W-:Y:S02]  /*3de0*/  IMAD R18, R28.reuse, 0x2, R10 ;  /* 0x000000021c127824 */ /* 0x041fe400078e020a */
[----:B--2---:R0:W-:Y:S03]  /*3df0*/  STL [R1+0x1ec], R24 ;  /* 0x0001ec1801007387 */ /* 0x0041e60000100800 */
[----:B-----5:R-:W-:Y:S01]  /*3e00*/  LEA R12, R28, R18, 0x1 ;  /* 0x000000121c0c7211 */ /* 0x020fe200078e08ff */
[----:B0-----:R0:W2:Y:S02]  /*3e10*/  LDG.E.U16 R24, [R2.64] ;  /* 0x0000000402187981 */ /* 0x0010a4000c1e1500 */
[----:B0-----:R-:W-:-:S04]  /*3e20*/  LEA R2, P0, R7, R26, 0x1 ;  /* 0x0000001a07027211 */ /* 0x001fc800078008ff */
[----:B------:R-:W-:Y:S02]  /*3e30*/  LEA.HI.X.SX32 R3, R7, R27, 0x1, P0 ;  /* 0x0000001b07037211 */ /* 0x000fe400000f0eff */
[----:B------:R0:W4:Y:S04]  /*3e40*/  LDG.E.U16 R7, [R4.64] ;  /* 0x0000000404077981 */ /* 0x000128000c1e1500 */
[----:B---3--:R1:W-:Y:S04]  /*3e50*/  STL [R1+0x1e8], R29 ;  /* 0x0001e81d01007387 */ /* 0x0083e80000100800 */
[----:B------:R-:W-:Y:S04]  /*3e60*/  STL [R1+0x158], R12 ;  /* 0x0001580c01007387 */ /* 0x000fe80000100800 */
[----:B-1----:R-:W3:Y:S04]  /*3e70*/  LDG.E.U16 R29, [R14.64] ;  /* 0x000000040e1d7981 */ /* 0x002ee8000c1e1500 */
[----:B------:R1:W-:Y:S04]  /*3e80*/  STL [R1+0x1e4], R23 ;  /* 0x0001e41701007387 */ /* 0x0003e80000100800 */
[----:B-1----:R1:W5:Y:S01]  /*3e90*/  LDG.E.U16 R23, [R2.64] ;  /* 0x0000000402177981 */ /* 0x002362000c1e1500 */
[----:B------:R-:W-:-:S02]  /*3ea0*/  LEA R9, R28, R12, 0x1 ;  /* 0x0000000c1c097211 */ /* 0x000fc400078e08ff */
[CC--:B------:R-:W-:Y:S02]  /*3eb0*/  LEA R12, P1, R6.reuse, R26.reuse, 0x1 ;  /* 0x0000001a060c7211 */ /* 0x0c0fe400078208ff */
[CC--:B0-----:R-:W-:Y:S02]  /*3ec0*/  LEA R4, P0, R11.reuse, R26.reuse, 0x1 ;  /* 0x0000001a0b047211 */ /* 0x0c1fe400078008ff */
[-C--:B------:R-:W-:Y:S02]  /*3ed0*/  LEA.HI.X.SX32 R13, R6, R27.reuse, 0x1, P1 ;  /* 0x0000001b060d7211 */ /* 0x080fe400008f0eff */
[-C--:B------:R-:W-:Y:S02]  /*3ee0*/  LEA.HI.X.SX32 R5, R11, R27.reuse, 0x1, P0 ;  /* 0x0000001b0b057211 */ /* 0x080fe400000f0eff */
[C---:B-1----:R-:W-:Y:S01]  /*3ef0*/  LEA R2, P0, R20.reuse, R26, 0x1 ;  /* 0x0000001a14027211 */ /* 0x042fe200078008ff */
[----:B--2---:R-:W-:Y:S03]  /*3f00*/  STL [R1+0x1e0], R24 ;  /* 0x0001e01801007387 */ /* 0x004fe60000100800 */
[----:B------:R-:W-:-:S05]  /*3f10*/  LEA.HI.X.SX32 R3, R20, R27, 0x1, P0 ;  /* 0x0000001b14037211 */ /* 0x000fca00000f0eff */
[----:B------:R0:W2:Y:S04]  /*3f20*/  LDG.E.U16 R20, [R2.64] ;  /* 0x0000000402147981 */ /* 0x0000a8000c1e1500 */
[----:B---3--:R1:W-:Y:S04]  /*3f30*/  STL [R1+0x1dc], R29 ;  /* 0x0001dc1d01007387 */ /* 0x0083e80000100800 */
[----:B----4-:R-:W-:Y:S04]  /*3f40*/  STL [R1+0x1d8], R7 ;  /* 0x0001d80701007387 */ /* 0x010fe80000100800 */
[----:B-1----:R1:W3:Y:S04]  /*3f50*/  LDG.E.U16 R29, [R12.64] ;  /* 0x000000040c1d7981 */ /* 0x0022e8000c1e1500 */
[----:B-----5:R4:W-:Y:S04]  /*3f60*/  STL [R1+0x1d4], R23 ;  /* 0x0001d41701007387 */ /* 0x0209e80000100800 */
[----:B----4-:R4:W5:Y:S01]  /*3f70*/  LDG.E.U16 R23, [R4.64] ;  /* 0x0000000404177981 */ /* 0x010962000c1e1500 */
[----:B------:R-:W-:-:S04]  /*3f80*/  LEA R6, P1, R16, R26, 0x1 ;  /* 0x0000001a10067211 */ /* 0x000fc800078208ff */
[----:B------:R-:W-:Y:S01]  /*3f90*/  LEA.HI.X.SX32 R7, R16, R27, 0x1, P1 ;  /* 0x0000001b10077211 */ /* 0x000fe200008f0eff */
[----:B------:R-:W-:-:S05]  /*3fa0*/  IMAD R14, R28, 0x2, R9 ;  /* 0x000000021c0e7824 */ /* 0x000fca00078e0209 */
[----:B------:R-:W-:-:S04]  /*3fb0*/  LEA R15, R28, R14, 0x1 ;  /* 0x0000000e1c0f7211 */ /* 0x000fc800078e08ff */
[----:B------:R-:W-:Y:S02]  /*3fc0*/  LEA R24, R28, R15, 0x1 ;  /* 0x0000000f1c187211 */ /* 0x000fe400078e08ff */
[----:B----4-:R-:W-:-:S03]  /*3fd0*/  LEA R4, P0, R8, R26, 0x1 ;  /* 0x0000001a08047211 */ /* 0x010fc600078008ff */
[----:B-1----:R-:W-:Y:S01]  /*3fe0*/  IMAD R13, R28, 0x2, R24 ;  /* 0x000000021c0d7824 */ /* 0x002fe200078e0218 */
[----:B------:R-:W-:-:S04]  /*3ff0*/  LEA.HI.X.SX32 R5, R8, R27, 0x1, P0 ;  /* 0x0000001b08057211 */ /* 0x000fc800000f0eff */
[C---:B------:R-:W-:Y:S02]  /*4000*/  LEA R11, R28.reuse, R13, 0x1 ;  /* 0x0000000d1c0b7211 */ /* 0x040fe400078e08ff */
[CC--:B0-----:R-:W-:Y:S02]  /*4010*/  LEA R2, P1, R13.reuse, R26.reuse, 0x1 ;  /* 0x0000001a0d027211 */ /* 0x0c1fe400078208ff */
[----:B------:R-:W-:Y:S02]  /*4020*/  LEA R12, R28, R11, 0x1 ;  /* 0x0000000b1c0c7211 */ /* 0x000fe400078e08ff */
[----:B------:R-:W-:Y:S01]  /*4030*/  LEA.HI.X.SX32 R3, R13, R27, 0x1, P1 ;  /* 0x0000001b0d037211 */ /* 0x000fe200008f0eff */
[----:B---3--:R-:W-:Y:S04]  /*4040*/  STL [R1+0x1d0], R29 ;  /* 0x0001d01d01007387 */ /* 0x008fe80000100800 */
[----:B-----5:R0:W-:Y:S04]  /*4050*/  STL [R1+0x1cc], R23 ;  /* 0x0001cc1701007387 */ /* 0x0201e80000100800 */
[----:B0-----:R0:W3:Y:S04]  /*4060*/  LDG.E.U16 R23, [R6.64] ;  /* 0x0000000406177981 */ /* 0x0010e8000c1e1500 */
[----:B--2---:R1:W-:Y:S01]  /*4070*/  STL [R1+0x1c8], R20 ;  /* 0x0001c81401007387 */ /* 0x0043e20000100800 */
[----:B0-----:R-:W-:-:S03]  /*4080*/  LEA R6, P0, R9, R26, 0x1 ;  /* 0x0000001a09067211 */ /* 0x001fc600078008ff */
[----:B-1----:R0:W2:Y:S01]  /*4090*/  LDG.E.U16 R20, [R4.64] ;  /* 0x0000000404147981 */ /* 0x0020a2000c1e1500 */
[----:B------:R-:W-:Y:S01]  /*40a0*/  LEA.HI.X.SX32 R7, R9, R27, 0x1, P0 ;  /* 0x0000001b09077211 */ /* 0x000fe200000f0eff */
[----:B------:R-:W-:-:S04]  /*40b0*/  IMAD R29, R28, 0x2, R12 ;  /* 0x000000021c1d7824 */ /* 0x000fc800078e020c */
[----:B------:R1:W4:Y:S01]  /*40c0*/  LDG.E.U16 R13, [R6.64] ;  /* 0x00000004060d7981 */ /* 0x000322000c1e1500 */
[----:B------:R-:W-:-:S04]  /*40d0*/  LEA R16, R28, R29, 0x1 ;  /* 0x0000001d1c107211 */ /* 0x000fc800078e08ff */
[----:B0-----:R-:W-:Y:S02]  /*40e0*/  LEA R4, P0, R16, R26, 0x1 ;  /* 0x0000001a10047211 */ /* 0x001fe400078008ff */
[----:B------:R-:W-:Y:S02]  /*40f0*/  LEA R8, R28, R16, 0x1 ;  /* 0x000000101c087211 */ /* 0x000fe400078e08ff */
[----:B------:R-:W-:Y:S02]  /*4100*/  LEA.HI.X.SX32 R5, R16, R27, 0x1, P0 ;  /* 0x0000001b10057211 */ /* 0x000fe400000f0eff */
[----:B------:R0:W5:Y:S01]  /*4110*/  LDG.E.U16 R16, [R2.64] ;  /* 0x0000000402107981 */ /* 0x000162000c1e1500 */
[----:B------:R-:W-:-:S03]  /*4120*/  IMAD R9, R28, 0x2, R8 ;  /* 0x000000021c097824 */ /* 0x000fc600078e0208 */
[----:B------:R0:W4:Y:S04]  /*4130*/  LDG.E.U16 R4, [R4.64] ;  /* 0x0000000404047981 */ /* 0x000128000c1e1500 */
[----:B---3--:R3:W-:Y:S02]  /*4140*/  STL [R1+0x1c4], R23 ;  /* 0x0001c41701007387 */ /* 0x0087e40000100800 */
[----:B---3--:R-:W-:-:S04]  /*4150*/  LEA R23, R28, R9, 0x1 ;  /* 0x000000091c177211 */ /* 0x008fc800078e08ff */
[----:B-1----:R-:W-:-:S04]  /*4160*/  LEA R6, R28, R23, 0x1 ;  /* 0x000000171c067211 */ /* 0x002fc800078e08ff */
[----:B0-----:R-:W-:-:S04]  /*4170*/  LEA R2, P0, R6, R26, 0x1 ;  /* 0x0000001a06027211 */ /* 0x001fc800078008ff */
[----:B------:R-:W-:Y:S01]  /*4180*/  LEA.HI.X.SX32 R3, R6, R27, 0x1, P0 ;  /* 0x0000001b06037211 */ /* 0x000fe200000f0eff */
[----:B------:R-:W-:-:S04]  /*4190*/  IMAD R6, R28, 0x2, R6 ;  /* 0x000000021c067824 */ /* 0x000fc800078e0206 */
[----:B------:R0:W3:Y:S01]  /*41a0*/  LDG.E.U16 R5, [R2.64] ;  /* 0x0000000402057981 */ /* 0x0000e2000c1e1500 */
[----:B------:R-:W-:-:S03]  /*41b0*/  LEA R7, R28, R6, 0x1 ;  /* 0x000000061c077211 */ /* 0x000fc600078e08ff */
[----:B--2---:R1:W-:Y:S04]  /*41c0*/  STL [R1+0x1c0], R20 ;  /* 0x0001c01401007387 */ /* 0x0043e80000100800 */
[----:B----4-:R2:W-:Y:S01]  /*41d0*/  STL [R1+0x1bc], R13 ;  /* 0x0001bc0d01007387 */ /* 0x0105e20000100800 */
[----:B-1----:R-:W-:Y:S01]  /*41e0*/  MOV R20, R25 ;  /* 0x0000001900147202 */ /* 0x002fe20000000f00 */
[----:B------:R-:W-:-:S05]  /*41f0*/  IMAD R25, R28, 0x2, R7 ;  /* 0x000000021c197824 */ /* 0x000fca00078e0207 */
[----:B--2---:R-:W-:-:S04]  /*4200*/  LEA R13, R28, R25, 0x1 ;  /* 0x000000191c0d7211 */ /* 0x004fc800078e08ff */
[CC--:B0-----:R-:W-:Y:S01]  /*4210*/  LEA R2, P0, R13.reuse, R26.reuse, 0x1 ;  /* 0x0000001a0d027211 */ /* 0x0c1fe200078008ff */
[----:B------:R-:W-:Y:S03]  /*4220*/  STL.64 [R1+0x3080], R24 ;  /* 0x0030801801007387 */ /* 0x000fe60000100a00 */
[----:B------:R-:W-:Y:S01]  /*4230*/  LEA.HI.X.SX32 R3, R13, R27, 0x1, P0 ;  /* 0x0000001b0d037211 */ /* 0x000fe200000f0eff */
[----:B-----5:R0:W-:Y:S04]  /*4240*/  STL [R1+0x1b8], R16 ;  /* 0x0001b81001007387 */ /* 0x0201e80000100800 */
[----:B0-----:R0:W2:Y:S02]  /*4250*/  LDG.E.U16 R16, [R2.64] ;  /* 0x0000000402107981 */ /* 0x0010a4000c1e1500 */
[----:B0-----:R-:W-:-:S04]  /*4260*/  LEA R2, P0, R21, R26, 0x1 ;  /* 0x0000001a15027211 */ /* 0x001fc800078008ff */
[----:B------:R-:W-:-:S05]  /*4270*/  LEA.HI.X.SX32 R3, R21, R27, 0x1, P0 ;  /* 0x0000001b15037211 */ /* 0x000fca00000f0eff */
[----:B------:R0:W4:Y:S02]  /*4280*/  LDG.E.U16 R25, [R2.64] ;  /* 0x0000000402197981 */ /* 0x000124000c1e1500 */
[----:B0-----:R-:W-:-:S04]  /*4290*/  LEA R2, P0, R10, R26, 0x1 ;  /* 0x0000001a0a027211 */ /* 0x001fc800078008ff */
[----:B------:R-:W-:-:S05]  /*42a0*/  LEA.HI.X.SX32 R3, R10, R27, 0x1, P0 ;  /* 0x0000001b0a037211 */ /* 0x000fca00000f0eff */
[----:B------:R0:W5:Y:S02]  /*42b0*/  LDG.E.U16 R21, [R2.64] ;  /* 0x0000000402157981 */ /* 0x000164000c1e1500 */
[----:B0-----:R-:W-:-:S04]  /*42c0*/  LEA R2, P0, R11, R26, 0x1 ;  /* 0x0000001a0b027211 */ /* 0x001fc800078008ff */
[----:B------:R-:W-:Y:S01]  /*42d0*/  LEA.HI.X.SX32 R3, R11, R27, 0x1, P0 ;  /* 0x0000001b0b037211 */ /* 0x000fe200000f0eff */
[----:B---3--:R-:W-:Y:S04]  /*42e0*/  STL [R1+0x1b0], R5 ;  /* 0x0001b00501007387 */ /* 0x008fe80000100800 */
[----:B------:R0:W-:Y:S02]  /*42f0*/  STL [R1+0x1b4], R4 ;  /* 0x0001b40401007387 */ /* 0x0001e40000100800 */
[----:B0-----:R-:W-:-:S04]  /*4300*/  LEA R4, P1, R17, R26, 0x1 ;  /* 0x0000001a11047211 */ /* 0x001fc800078208ff */
[----:B------:R-:W-:-:S05]  /*4310*/  LEA.HI.X.SX32 R5, R17, R27, 0x1, P1 ;  /* 0x0000001b11057211 */ /* 0x000fca00008f0eff */
[----:B------:R0:W3:Y:S02]  /*4320*/  LDG.E.U16 R17, [R4.64] ;  /* 0x0000000404117981 */ /* 0x0000e4000c1e1500 */
[----:B0-----:R-:W-:-:S04]  /*4330*/  LEA R4, P1, R14, R26, 0x1 ;  /* 0x0000001a0e047211 */ /* 0x001fc800078208ff */
[----:B------:R-:W-:-:S05]  /*4340*/  LEA.HI.X.SX32 R5, R14, R27, 0x1, P1 ;  /* 0x0000001b0e057211 */ /* 0x000fca00008f0eff */
[----:B------:R0:W5:Y:S04]  /*4350*/  LDG.E.U16 R24, [R4.64] ;  /* 0x0000000404187981 */ /* 0x000168000c1e1500 */
[----:B--2---:R1:W-:Y:S01]  /*4360*/  STL [R1+0x1ac], R16 ;  /* 0x0001ac1001007387 */ /* 0x0043e20000100800 */
[----:B0-----:R-:W-:-:S04]  /*4370*/  LEA R4, P1, R8, R26, 0x1 ;  /* 0x0000001a08047211 */ /* 0x001fc800078208ff */
[----:B------:R-:W-:Y:S01]  /*4380*/  LEA.HI.X.SX32 R5, R8, R27, 0x1, P1 ;  /* 0x0000001b08057211 */ /* 0x000fe200008f0eff */
[----:B-1----:R0:W2:Y:S04]  /*4390*/  LDG.E.U16 R16, [R2.64] ;  /* 0x0000000402107981 */ /* 0x0020a8000c1e1500 */
[----:B------:R1:W2:Y:S01]  /*43a0*/  LDG.E.U16 R8, [R4.64] ;  /* 0x0000000404087981 */ /* 0x0002a2000c1e1500 */
[----:B0-----:R-:W-:-:S04]  /*43b0*/  LEA R2, P0, R6, R26, 0x1 ;  /* 0x0000001a06027211 */ /* 0x001fc800078008ff */
[----:B------:R-:W-:Y:S01]  /*43c0*/  LEA.HI.X.SX32 R3, R6, R27, 0x1, P0 ;  /* 0x0000001b06037211 */ /* 0x000fe200000f0eff */
[----:B----4-:R0:W-:Y:S04]  /*43d0*/  STL [R1+0x1a8], R25 ;  /* 0x0001a81901007387 */ /* 0x0101e80000100800 */
[----:B0-----:R0:W4:Y:S01]  /*43e0*/  LDG.E.U16 R25, [R2.64] ;  /* 0x0000000402197981 */ /* 0x001122000c1e1500 */
[----:B------:R-:W-:-:S04]  /*43f0*/  LEA R13, R28, R13, 0x1 ;  /* 0x0000000d1c0d7211 */ /* 0x000fc800078e08ff */
[----:B0-----:R-:W-:-:S04]  /*4400*/  LEA R2, P0, R13, R26, 0x1 ;  /* 0x0000001a0d027211 */ /* 0x001fc800078008ff */
[----:B------:R-:W-:Y:S02]  /*4410*/  LEA.HI.X.SX32 R3, R13, R27, 0x1, P0 ;  /* 0x0000001b0d037211 */ /* 0x000fe400000f0eff */
[----:B-1----:R-:W-:-:S03]  /*4420*/  LEA R4, P1, R19, R26, 0x1 ;  /* 0x0000001a13047211 */ /* 0x002fc600078208ff */
[----:B------:R0:W4:Y:S01]  /*4430*/  LDG.E.U16 R11, [R2.64] ;  /* 0x00000004020b7981 */ /* 0x000122000c1e1500 */
[----:B------:R-:W-:-:S05]  /*4440*/  LEA.HI.X.SX32 R5, R19, R27, 0x1, P1 ;  /* 0x0000001b13057211 */ /* 0x000fca00008f0eff */
[----:B------:R1:W4:Y:S01]  /*4450*/  LDG.E.U16 R10, [R4.64] ;  /* 0x00000004040a7981 */ /* 0x000322000c1e1500 */
[----:B0-----:R-:W-:-:S04]  /*4460*/  LEA R2, P0, R22, R26, 0x1 ;  /* 0x0000001a16027211 */ /* 0x001fc800078008ff */
[----:B------:R-:W-:Y:S02]  /*4470*/  LEA.HI.X.SX32 R3, R22, R27, 0x1, P0 ;  /* 0x0000001b16037211 */ /* 0x000fe400000f0eff */
[----:B-1----:R-:W-:-:S03]  /*4480*/  LEA R4, P1, R15, R26, 0x1 ;  /* 0x0000001a0f047211 */ /* 0x002fc600078208ff */
[----:B------:R0:W4:Y:S01]  /*4490*/  LDG.E.U16 R14, [R2.64] ;  /* 0x00000004020e7981 */ /* 0x000122000c1e1500 */
[----:B------:R-:W-:Y:S02]  /*44a0*/  LEA.HI.X.SX32 R5, R15, R27, 0x1, P1 ;  /* 0x0000001b0f057211 */ /* 0x000fe400008f0eff */
[----:B0-----:R-:W-:-:S04]  /*44b0*/  LEA R2, P0, R18, R26, 0x1 ;  /* 0x0000001a12027211 */ /* 0x001fc800078008ff */
[----:B------:R-:W-:Y:S01]  /*44c0*/  LEA.HI.X.SX32 R3, R18, R27, 0x1, P0 ;  /* 0x0000001b12037211 */ /* 0x000fe200000f0eff */
[----:B---3--:R0:W-:Y:S04]  /*44d0*/  STL [R1+0x1a4], R17 ;  /* 0x0001a41101007387 */ /* 0x0081e80000100800 */
[----:B-----5:R1:W-:Y:S04]  /*44e0*/  STL [R1+0x1a0], R21 ;  /* 0x0001a01501007387 */ /* 0x0203e80000100800 */
[----:B------:R-:W3:Y:S04]  /*44f0*/  LDL.LU R15, [R1+0x140] ;  /* 0x00014000010f7983 */ /* 0x000ee80000300800 */
[----:B0-----:R0:W5:Y:S04]  /*4500*/  LDG.E.U16 R17, [R2.64] ;  /* 0x0000000402117981 */ /* 0x001168000c1e1500 */
[----:B-1----:R1:W3:Y:S04]  /*4510*/  LDG.E.U16 R21, [R4.64] ;  /* 0x0000000404157981 */ /* 0x0022e8000c1e1500 */
[----:B------:R-:W3:Y:S01]  /*4520*/  LDL.LU R18, [R1+0x130] ;  /* 0x0001300001127983 */ /* 0x000ee20000300800 */
[----:B0-----:R-:W-:-:S03]  /*4530*/  LEA R2, P0, R12, R26, 0x1 ;  /* 0x0000001a0c027211 */ /* 0x001fc600078008ff */
[----:B------:R-:W3:Y:S01]  /*4540*/  LDL.LU R19, [R1+0x12c] ;  /* 0x00012c0001137983 */ /* 0x000ee20000300800 */
[----:B-1----:R-:W-:-:S03]  /*4550*/  LEA R4, P1, R9, R26, 0x1 ;  /* 0x0000001a09047211 */ /* 0x002fc600078208ff */
[----:B------:R-:W-:Y:S01]  /*4560*/  STL [R1+0x19c], R24 ;  /* 0x00019c1801007387 */ /* 0x000fe20000100800 */
[----:B------:R-:W-:-:S03]  /*4570*/  LEA.HI.X.SX32 R5, R9, R27, 0x1, P1 ;  /* 0x0000001b09057211 */ /* 0x000fc600008f0eff */
[----:B------:R-:W3:Y:S01]  /*4580*/  LDL.LU R9, [R1+0x358] ;  /* 0x0003580001097983 */ /* 0x000ee20000300800 */
[----:B------:R-:W-:-:S03]  /*4590*/  LEA.HI.X.SX32 R3, R12, R27, 0x1, P0 ;  /* 0x0000001b0c037211 */ /* 0x000fc600000f0eff */
[----:B--2---:R-:W-:Y:S04]  /*45a0*/  STL [R1+0x198], R16 ;  /* 0x0001981001007387 */ /* 0x004fe80000100800 */
[----:B------:R-:W2:Y:S04]  /*45b0*/  LDL.LU R12, [R1+0x128] ;  /* 0x00012800010c7983 */ /* 0x000ea80000300800 */
[----:B------:R0:W-:Y:S04]  /*45c0*/  STL [R1+0x194], R8 ;  /* 0x0001940801007387 */ /* 0x0001e80000100800 */
[----:B------:R-:W2:Y:S04]  /*45d0*/  LDL.LU R22, [R1+0x124] ;  /* 0x0001240001167983 */ /* 0x000ea80000300800 */
[----:B------:R-:W2:Y:S04]  /*45e0*/  LDL.LU R6, [R1+0x120] ;  /* 0x0001200001067983 */ /* 0x000ea80000300800 */
[----:B0-----:R-:W2:Y:S04]  /*45f0*/  LDL.LU R8, [R1+0x11c] ;  /* 0x00011c0001087983 */ /* 0x001ea80000300800 */
[----:B------:R0:W2:Y:S04]  /*4600*/  LDG.E.U16 R24, [R2.64] ;  /* 0x0000000402187981 */ /* 0x0000a8000c1e1500 */
[----:B------:R-:W2:Y:S04]  /*4610*/  LDL.LU R16, [R1+0x118] ;  /* 0x0001180001107983 */ /* 0x000ea80000300800 */
[----:B----4-:R1:W-:Y:S04]  /*4620*/  STL [R1+0x190], R25 ;  /* 0x0001901901007387 */ /* 0x0103e80000100800 */
[----:B-1----:R1:W4:Y:S01]  /*4630*/  LDG.E.U16 R25, [R4.64] ;  /* 0x0000000404197981 */ /* 0x002322000c1e1500 */
[----:B0-----:R-:W-:Y:S01]  /*4640*/  LEA R2, P0, R7, R26, 0x1 ;  /* 0x0000001a07027211 */ /* 0x001fe200078008ff */
[----:B------:R-:W-:-:S03]  /*4650*/  IMAD R13, R28, 0x2, R13 ;  /* 0x000000021c0d7824 */ /* 0x000fc600078e020d */
[----:B------:R-:W-:Y:S01]  /*4660*/  LEA.HI.X.SX32 R3, R7, R27, 0x1, P0 ;  /* 0x0000001b07037211 */ /* 0x000fe200000f0eff */
[----:B-1----:R-:W4:Y:S04]  /*4670*/  LDL.LU R4, [R1+0x368] ;  /* 0x0003680001047983 */ /* 0x002f280000300800 */
[----:B------:R-:W4:Y:S04]  /*4680*/  LDL.LU R5, [R1+0x35c] ;  /* 0x00035c0001057983 */ /* 0x000f280000300800 */
[----:B------:R0:W4:Y:S04]  /*4690*/  LDG.E.U16 R7, [R2.64] ;  /* 0x0000000402077981 */ /* 0x000128000c1e1500 */
[----:B------:R1:W-:Y:S01]  /*46a0*/  STL [R1+0x18c], R11 ;  /* 0x00018c0b01007387 */ /* 0x0003e20000100800 */
[----:B0-----:R-:W-:-:S03]  /*46b0*/  LEA R2, P0, R13, R26, 0x1 ;  /* 0x0000001a0d027211 */ /* 0x001fc600078008ff */
[----:B-1----:R-:W4:Y:S01]  /*46c0*/  LDL.LU R11, [R1+0x114] ;  /* 0x00011400010b7983 */ /* 0x002f220000300800 */
[----:B------:R-:W-:-:S03]  /*46d0*/  LEA.HI.X.SX32 R3, R13, R27, 0x1, P0 ;  /* 0x0000001b0d037211 */ /* 0x000fc600000f0eff */
[----:B------:R0:W-:Y:S04]  /*46e0*/  STL [R1+0x188], R14 ;  /* 0x0001880e01007387 */ /* 0x0001e80000100800 */
[----:B------:R1:W4:Y:S04]  /*46f0*/  LDG.E.U16 R2, [R2.64] ;  /* 0x0000000402027981 */ /* 0x000328000c1e1500 */
[----:B0-----:R-:W4:Y:S04]  /*4700*/  LDL.LU R14, [R1+0x110] ;  /* 0x00011000010e7983 */ /* 0x001f280000300800 */
[----:B------:R0:W-:Y:S04]  /*4710*/  STL [R1+0x184], R10 ;  /* 0x0001840a01007387 */ /* 0x0001e80000100800 */
[----:B0-----:R-:W4:Y:S04]  /*4720*/  LDL.LU R10, [R1+0x10c] ;  /* 0x00010c00010a7983 */ /* 0x001f280000300800 */
[----:B-----5:R0:W-:Y:S04]  /*4730*/  STL [R1+0x180], R17 ;  /* 0x0001801101007387 */ /* 0x0201e80000100800 */
[----:B0-----:R-:W5:Y:S04]  /*4740*/  LDL.LU R17, [R1+0x108] ;  /* 0x0001080001117983 */ /* 0x001f680000300800 */
[----:B---3--:R0:W-:Y:S04]  /*4750*/  STL [R1+0x17c], R21 ;  /* 0x00017c1501007387 */ /* 0x0081e80000100800 */
[----:B0-----:R-:W3:Y:S04]  /*4760*/  LDL.LU R21, [R1+0x104] ;  /* 0x0001040001157983 */ /* 0x001ee80000300800 */
[----:B------:R-:W-:Y:S04]  /*4770*/  STS.U16 [R0+0x20c00], R15 ;  /* 0x020c000f00007388 */ /* 0x000fe80000000400 */
[----:B------:R-:W-:Y:S04]  /*4780*/  STS.U16 [R0+0x21000], R18 ;  /* 0x0210001200007388 */ /* 0x000fe80000000400 */
[----:B------:R-:W-:Y:S04]  /*4790*/  STS.U16 [R0+0x21400], R19 ;  /* 0x0214001300007388 */ /* 0x000fe80000000400 */
[----:B--2---:R0:W-:Y:S04]  /*47a0*/  STL [R1+0x178], R24 ;  /* 0x0001781801007387 */ /* 0x0041e80000100800 */
[----:B0-----:R-:W2:Y:S04]  /*47b0*/  LDL.LU R24, [R1+0x100] ;  /* 0x0001000001187983 */ /* 0x001ea80000300800 */
[----:B----4-:R0:W-:Y:S04]  /*47c0*/  STL [R1+0x174], R25 ;  /* 0x0001741901007387 */ /* 0x0101e80000100800 */
[----:B0-----:R-:W4:Y:S04]  /*47d0*/  LDL.LU R25, [R1+0xfc] ;  /* 0x0000fc0001197983 */ /* 0x001f280000300800 */
[----:B------:R-:W4:Y:S04]  /*47e0*/  LDL.LU R15, [R1+0xf8] ;  /* 0x0000f800010f7983 */ /* 0x000f280000300800 */
[----:B------:R-:W4:Y:S04]  /*47f0*/  LDL.LU R18, [R1+0xf4] ;  /* 0x0000f40001127983 */ /* 0x000f280000300800 */
[----:B------:R-:W4:Y:S04]  /*4800*/  LDL.LU R19, [R1+0xf0] ;  /* 0x0000f00001137983 */ /* 0x000f280000300800 */
[----:B------:R0:W-:Y:S04]  /*4810*/  STS.U16 [R0+0x22800], R16 ;  /* 0x0228001000007388 */ /* 0x0001e80000000400 */
[----:B0-----:R-:W4:Y:S04]  /*4820*/  LDL.LU R16, [R1+0xec] ;  /* 0x0000ec0001107983 */ /* 0x001f280000300800 */
[----:B------:R0:W-:Y:S04]  /*4830*/  STS.U16 [R0+0x21c00], R22 ;  /* 0x021c001600007388 */ /* 0x0001e80000000400 */
[----:B------:R1:W-:Y:S04]  /*4840*/  STS.U16 [R0+0x22000], R6 ;  /* 0x0220000600007388 */ /* 0x0003e80000000400 */
[----:B------:R1:W-:Y:S04]  /*4850*/  STS.U16 [R0+0x22c00], R11 ;  /* 0x022c000b00007388 */ /* 0x0003e80000000400 */
[----:B0-----:R-:W4:Y:S04]  /*4860*/  LDL.LU R22, [R1+0xe8] ;  /* 0x0000e80001167983 */ /* 0x001f280000300800 */
[----:B-1----:R-:W4:Y:S04]  /*4870*/  LDL.LU R6, [R1+0xe4] ;  /* 0x0000e40001067983 */ /* 0x002f280000300800 */
[----:B------:R-:W4:Y:S01]  /*4880*/  LDL.LU R11, [R1+0xe0] ;  /* 0x0000e000010b7983 */ /* 0x000f220000300800 */
[----:B------:R-:W-:-:S03]  /*4890*/  LEA R28, R28, R13, 0x1 ;  /* 0x0000000d1c1c7211 */ /* 0x000fc600078e08ff */
[----:B------:R0:W-:Y:S04]  /*48a0*/  STS.U16 [R0+0x23000], R14 ;  /* 0x0230000e00007388 */ /* 0x0001e80000000400 */
[----:B------:R-:W-:Y:S04]  /*48b0*/  STL [R1+0x170], R7 ;  /* 0x0001700701007387 */ /* 0x000fe80000100800 */
[----:B------:R1:W-:Y:S04]  /*48c0*/  STS.U16 [R0+0x23400], R10 ;  /* 0x0234000a00007388 */ /* 0x0003e80000000400 */
[----:B0-----:R-:W4:Y:S04]  /*48d0*/  LDL.LU R14, [R1+0xdc] ;  /* 0x0000dc00010e7983 */ /* 0x001f280000300800 */
[----:B-1----:R-:W4:Y:S04]  /*48e0*/  LDL.LU R10, [R1+0xd8] ;  /* 0x0000d800010a7983 */ /* 0x002f280000300800 */
[----:B------:R-:W4:Y:S04]  /*48f0*/  LDL.LU R3, [R1+0xd4] ;  /* 0x0000d40001037983 */ /* 0x000f280000300800 */
[----:B------:R-:W4:Y:S04]  /*4900*/  LDL.LU R13, [R1+0xd0] ;  /* 0x0000d000010d7983 */ /* 0x000f280000300800 */
[----:B------:R-:W-:Y:S04]  /*4910*/  STL [R1+0x16c], R2 ;  /* 0x00016c0201007387 */ /* 0x000fe80000100800 */
[----:B------:R0:W-:Y:S04]  /*4920*/  STS.U16 [R0+0x20000], R4 ;  /* 0x0200000400007388 */ /* 0x0001e80000000400 */
[----:B------:R-:W4:Y:S04]  /*4930*/  LDL.LU R7, [R1+0xcc] ;  /* 0x0000cc0001077983 */ /* 0x000f280000300800 */
[----:B0-----:R-:W4:Y:S04]  /*4940*/  LDL.LU R4, [R1+0xc8] ;  /* 0x0000c80001047983 */ /* 0x001f280000300800 */
[----:B------:R-:W-:Y:S04]  /*4950*/  STS.U16 [R0+0x22400], R8 ;  /* 0x0224000800007388 */ /* 0x000fe80000000400 */
[----:B------:R-:W-:Y:S04]  /*4960*/  STS.U16 [R0+0x20400], R5 ;  /* 0x0204000500007388 */ /* 0x000fe80000000400 */
[----:B------:R-:W-:Y:S04]  /*4970*/  STS.U16 [R0+0x20800], R9 ;  /* 0x0208000900007388 */ /* 0x000fe80000000400 */
[----:B------:R-:W-:Y:S04]  /*4980*/  STS.U16 [R0+0x21800], R12 ;  /* 0x0218000c00007388 */ /* 0x000fe80000000400 */
[----:B-----5:R0:W-:Y:S04]  /*4990*/  STS.U16 [R0+0x23800], R17 ;  /* 0x0238001100007388 */ /* 0x0201e80000000400 */
[----:B0-----:R-:W5:Y:S04]  /*49a0*/  LDL.LU R17, [R1+0xc4] ;  /* 0x0000c40001117983 */ /* 0x001f680000300800 */
[----:B---3--:R0:W-:Y:S04]  /*49b0*/  STS.U16 [R0+0x23c00], R21 ;  /* 0x023c001500007388 */ /* 0x0081e80000000400 */
[----:B0-----:R-:W3:Y:S04]  /*49c0*/  LDL.LU R21, [R1+0xc0] ;  /* 0x0000c00001157983 */ /* 0x001ee80000300800 */
[----:B--2---:R0:W-:Y:S04]  /*49d0*/  STS.U16 [R0+0x24000], R24 ;  /* 0x0240001800007388 */ /* 0x0041e80000000400 */
[----:B0-----:R-:W2:Y:S04]  /*49e0*/  LDL.LU R24, [R1+0xbc] ;  /* 0x0000bc0001187983 */ /* 0x001ea80000300800 */
[----:B----4-:R0:W-:Y:S04]  /*49f0*/  STS.U16 [R0+0x24400], R25 ;  /* 0x0244001900007388 */ /* 0x0101e80000000400 */
[----:B0-----:R-:W4:Y:S04]  /*4a00*/  LDL.LU R25, [R1+0xb8] ;  /* 0x0000b80001197983 */ /* 0x001f280000300800 */
[----:B------:R-:W4:Y:S04]  /*4a10*/  LDL.LU R8, [R1+0xa0] ;  /* 0x0000a00001087983 */ /* 0x000f280000300800 */
[----:B------:R-:W4:Y:S04]  /*4a20*/  LDL.LU R5, [R1+0xb4] ;  /* 0x0000b40001057983 */ /* 0x000f280000300800 */
[----:B------:R-:W4:Y:S04]  /*4a30*/  LDL.LU R9, [R1+0xb0] ;  /* 0x0000b00001097983 */ /* 0x000f280000300800 */
[----:B------:R0:W-:Y:S04]  /*4a40*/  STS.U16 [R0+0x24800], R15 ;  /* 0x0248000f00007388 */ /* 0x0001e80000000400 */
[----:B------:R-:W4:Y:S04]  /*4a50*/  LDL.LU R12, [R1+0xac] ;  /* 0x0000ac00010c7983 */ /* 0x000f280000300800 */
[----:B------:R1:W-:Y:S04]  /*4a60*/  STS.U16 [R0+0x24c00], R18 ;  /* 0x024c001200007388 */ /* 0x0003e80000000400 */
[----:B0-----:R-:W4:Y:S04]  /*4a70*/  LDL.LU R15, [R1+0xa8] ;  /* 0x0000a800010f7983 */ /* 0x001f280000300800 */
[----:B------:R0:W-:Y:S04]  /*4a80*/  STS.U16 [R0+0x25000], R19 ;  /* 0x0250001300007388 */ /* 0x0001e80000000400 */
[----:B-1----:R-:W4:Y:S04]  /*4a90*/  LDL.LU R18, [R1+0xa4] ;  /* 0x0000a40001127983 */ /* 0x002f280000300800 */
[----:B------:R1:W-:Y:S04]  /*4aa0*/  STS.U16 [R0+0x25400], R16 ;  /* 0x0254001000007388 */ /* 0x0003e80000000400 */
[----:B0-----:R-:W4:Y:S04]  /*4ab0*/  LDL.LU R19, [R1+0x94] ;  /* 0x0000940001137983 */ /* 0x001f280000300800 */
[----:B-1----:R-:W4:Y:S04]  /*4ac0*/  LDL.LU R16, [R1+0x80] ;  /* 0x0000800001107983 */ /* 0x002f280000300800 */
[----:B------:R0:W-:Y:S04]  /*4ad0*/  STS.U16 [R0+0x25c00], R6 ;  /* 0x025c000600007388 */ /* 0x0001e80000000400 */
[----:B------:R1:W-:Y:S04]  /*4ae0*/  STS.U16 [R0+0x25800], R22 ;  /* 0x0258001600007388 */ /* 0x0003e80000000400 */
[----:B0-----:R-:W4:Y:S04]  /*4af0*/  LDL.LU R6, [R1+0x6c] ;  /* 0x00006c0001067983 */ /* 0x001f280000300800 */
[----:B-1----:R-:W4:Y:S04]  /*4b00*/  LDL.LU R22, [R1+0x9c] ;  /* 0x00009c0001167983 */ /* 0x002f280000300800 */
[----:B------:R0:W-:Y:S04]  /*4b10*/  STS.U16 [R0+0x26000], R11 ;  /* 0x0260000b00007388 */ /* 0x0001e80000000400 */
[----:B------:R1:W-:Y:S04]  /*4b20*/  STS.U16 [R0+0x26400], R14 ;  /* 0x0264000e00007388 */ /* 0x0003e80000000400 */
[----:B------:R1:W-:Y:S04]  /*4b30*/  STS.U16 [R0+0x26800], R10 ;  /* 0x0268000a00007388 */ /* 0x0003e80000000400 */
[----:B0-----:R-:W4:Y:S04]  /*4b40*/  LDL.LU R11, [R1+0x98] ;  /* 0x00009800010b7983 */ /* 0x001f280000300800 */
[----:B-1----:R-:W4:Y:S04]  /*4b50*/  LDL.LU R14, [R1+0x90] ;  /* 0x00009000010e7983 */ /* 0x002f280000300800 */
[----:B------:R-:W4:Y:S04]  /*4b60*/  LDL.LU R10, [R1+0x8c] ;  /* 0x00008c00010a7983 */ /* 0x000f280000300800 */
[----:B-----5:R-:W-:Y:S04]  /*4b70*/  STS.U16 [R0+0x27c00], R17 ;  /* 0x027c001100007388 */ /* 0x020fe80000000400 */
[----:B---3--:R-:W-:Y:S04]  /*4b80*/  STS.U16 [R0+0x28000], R21 ;  /* 0x0280001500007388 */ /* 0x008fe80000000400 */
[----:B--2---:R-:W-:Y:S04]  /*4b90*/  STS.U16 [R0+0x28400], R24 ;  /* 0x0284001800007388 */ /* 0x004fe80000000400 */
[----:B----4-:R0:W-:Y:S04]  /*4ba0*/  STS.U16 [R0+0x28800], R25 ;  /* 0x0288001900007388 */ /* 0x0101e80000000400 */
[----:B0-----:R-:W2:Y:S04]  /*4bb0*/  LDL.LU R25, [R1+0x88] ;  /* 0x0000880001197983 */ /* 0x001ea80000300800 */
[----:B------:R-:W3:Y:S04]  /*4bc0*/  LDL.LU R17, [R1+0x84] ;  /* 0x0000840001117983 */ /* 0x000ee80000300800 */
[----:B------:R-:W4:Y:S04]  /*4bd0*/  LDL.LU R21, [R1+0x7c] ;  /* 0x00007c0001157983 */ /* 0x000f280000300800 */
[----:B------:R-:W5:Y:S04]  /*4be0*/  LDL.LU R24, [R1+0x78] ;  /* 0x0000780001187983 */ /* 0x000f680000300800 */
[----:B------:R-:W-:Y:S04]  /*4bf0*/  STS.U16 [R0+0x29800], R15 ;  /* 0x0298000f00007388 */ /* 0x000fe80000000400 */
[----:B------:R0:W-:Y:S02]  /*4c00*/  STS.U16 [R0+0x2a400], R16 ;  /* 0x02a4001000007388 */ /* 0x0001e40000000400 */
[----:B0-----:R-:W-:-:S02]  /*4c10*/  MOV R16, R20 ;  /* 0x0000001400107202 */ /* 0x001fc40000000f00 */
[----:B------:R-:W5:Y:S04]  /*4c20*/  LDL.LU R20, [R1+0x74] ;  /* 0x0000740001147983 */ /* 0x000f680000300800 */
[----:B------:R0:W-:Y:S04]  /*4c30*/  STS.U16 [R0+0x29c00], R18 ;  /* 0x029c001200007388 */ /* 0x0001e80000000400 */
[----:B------:R-:W5:Y:S04]  /*4c40*/  LDL.LU R15, [R1+0x70] ;  /* 0x00007000010f7983 */ /* 0x000f680000300800 */
[----:B------:R1:W-:Y:S04]  /*4c50*/  STS.U16 [R0+0x2a000], R19 ;  /* 0x02a0001300007388 */ /* 0x0003e80000000400 */
[----:B0-----:R-:W5:Y:S04]  /*4c60*/  LDL.LU R18, [R1+0x68] ;  /* 0x0000680001127983 */ /* 0x001f680000300800 */
[----:B-1----:R-:W5:Y:S01]  /*4c70*/  LDL.LU R19, [R1+0x64] ;  /* 0x0000640001137983 */ /* 0x002f620000300800 */
[----:B------:R-:W-:-:S03]  /*4c80*/  LEA R2, P0, R8, R26, 0x1 ;  /* 0x0000001a08027211 */ /* 0x000fc600078008ff */
[----:B------:R0:W-:Y:S04]  /*4c90*/  STS.U16 [R0+0x26c00], R3 ;  /* 0x026c000300007388 */ /* 0x0001e80000000400 */
[----:B------:R1:W-:Y:S01]  /*4ca0*/  STS.U16 [R0+0x29000], R9 ;  /* 0x0290000900007388 */ /* 0x0003e20000000400 */
[-C--:B0-----:R-:W-:Y:S02]  /*4cb0*/  LEA.HI.X.SX32 R3, R8, R27.reuse, 0x1, P0 ;  /* 0x0000001b08037211 */ /* 0x081fe400000f0eff */
[CC--:B------:R-:W-:Y:S01]  /*4cc0*/  LEA R8, P0, R22.reuse, R26.reuse, 0x1 ;  /* 0x0000001a16087211 */ /* 0x0c0fe200078008ff */
[----:B------:R0:W-:Y:S03]  /*4cd0*/  STS.U16 [R0+0x2a800], R6 ;  /* 0x02a8000600007388 */ /* 0x0001e60000000400 */
[----:B-1----:R-:W-:Y:S01]  /*4ce0*/  LEA.HI.X.SX32 R9, R22, R27, 0x1, P0 ;  /* 0x0000001b16097211 */ /* 0x002fe200000f0eff */
[----:B------:R1:W-:Y:S04]  /*4cf0*/  STS.U16 [R0+0x27800], R4 ;  /* 0x0278000400007388 */ /* 0x0003e80000000400 */
[----:B------:R1:W-:Y:S01]  /*4d00*/  STL.64 [R1+0x128], R2 ;  /* 0x0001280201007387 */ /* 0x0003e20000100a00 */
[----:B0-----:R-:W-:-:S03]  /*4d10*/  LEA R6, P1, R11, R26, 0x1 ;  /* 0x0000001a0b067211 */ /* 0x001fc600078208ff */
[----:B------:R0:W-:Y:S01]  /*4d20*/  STS.U16 [R0+0x27400], R7 ;  /* 0x0274000700007388 */ /* 0x0001e20000000400 */
[----:B-1----:R-:W-:-:S03]  /*4d30*/  LEA R4, P2, R14, R26, 0x1 ;  /* 0x0000001a0e047211 */ /* 0x002fc600078408ff */
[----:B------:R1:W-:Y:S01]  /*4d40*/  STS.U16 [R0+0x28c00], R5 ;  /* 0x028c000500007388 */ /* 0x0003e20000000400 */
[----:B------:R-:W-:-:S03]  /*4d50*/  LEA R2, P3, R10, R26, 0x1 ;  /* 0x0000001a0a027211 */ /* 0x000fc600078608ff */
[----:B------:R1:W-:Y:S01]  /*4d60*/  STL.64 [R1+0x120], R8 ;  /* 0x0001200801007387 */ /* 0x0003e20000100a00 */
[-C--:B0-----:R-:W-:Y:S02]  /*4d70*/  LEA.HI.X.SX32 R7, R11, R27.reuse, 0x1, P1 ;  /* 0x0000001b0b077211 */ /* 0x081fe400008f0eff */
[-C--:B------:R-:W-:Y:S02]  /*4d80*/  LEA.HI.X.SX32 R3, R10, R27.reuse, 0x1, P3 ;  /* 0x0000001b0a037211 */ /* 0x080fe400018f0eff */
[----:B-1----:R-:W-:Y:S01]  /*4d90*/  LEA.HI.X.SX32 R5, R14, R27, 0x1, P2 ;  /* 0x0000001b0e057211 */ /* 0x002fe200010f0eff */
[----:B------:R-:W5:Y:S04]  /*4da0*/  LDL.LU R8, [R1+0x60] ;  /* 0x0000600001087983 */ /* 0x000f680000300800 */
[----:B------:R-:W5:Y:S04]  /*4db0*/  LDL.LU R9, [R1+0x5c] ;  /* 0x00005c0001097983 */ /* 0x000f680000300800 */
[----:B------:R-:W5:Y:S04]  /*4dc0*/  LDL.LU R22, [R1+0x58] ;  /* 0x0000580001167983 */ /* 0x000f680000300800 */
[----:B------:R0:W-:Y:S04]  /*4dd0*/  STL.64 [R1+0x118], R6 ;  /* 0x0001180601007387 */ /* 0x0001e80000100a00 */
[----:B------:R3:W-:Y:S04]  /*4de0*/  STS.U16 [R0+0x29400], R12 ;  /* 0x0294000c00007388 */ /* 0x0007e80000000400 */
[----:B0-----:R-:W5:Y:S04]  /*4df0*/  LDL.LU R6, [R1+0x54] ;  /* 0x0000540001067983 */ /* 0x001f680000300800 */
[----:B------:R4:W-:Y:S04]  /*4e00*/  STL.64 [R1+0x110], R4 ;  /* 0x0001100401007387 */ /* 0x0009e80000100a00 */
[----:B------:R5:W-:Y:S04]  /*4e10*/  STL.64 [R1+0x108], R2 ;  /* 0x0001080201007387 */ /* 0x000be80000100a00 */
[----:B------:R0:W-:Y:S01]  /*4e20*/  STS.U16 [R0+0x27000], R13 ;  /* 0x0270000d00007388 */ /* 0x0001e20000000400 */
[----:B--2---:R-:W-:-:S04]  /*4e30*/  LEA R10, P0, R25, R26, 0x1 ;  /* 0x0000001a190a7211 */ /* 0x004fc800078008ff */
[----:B------:R-:W-:Y:S02]  /*4e40*/  LEA.HI.X.SX32 R11, R25, R27, 0x1, P0 ;  /* 0x0000001b190b7211 */ /* 0x000fe400000f0eff */
[-C--:B---3--:R-:W-:Y:S02]  /*4e50*/  LEA R12, P1, R17, R26.reuse, 0x1 ;  /* 0x0000001a110c7211 */ /* 0x088fe400078208ff */
[-C--:B----4-:R-:W-:Y:S01]  /*4e60*/  LEA R4, P2, R21, R26.reuse, 0x1 ;  /* 0x0000001a15047211 */ /* 0x090fe200078408ff */
[----:B------:R1:W-:Y:S01]  /*4e70*/  STL.64 [R1+0x100], R10 ;  /* 0x0001000a01007387 */ /* 0x0003e20000100a00 */
[----:B-----5:R-:W-:-:S04]  /*4e80*/  LEA R2, P3, R24, R26, 0x1 ;  /* 0x0000001a18027211 */ /* 0x020fc800078608ff */
[-C--:B------:R-:W-:Y:S01]  /*4e90*/  LEA.HI.X.SX32 R3, R24, R27.reuse, 0x1, P3 ;  /* 0x0000001b18037211 */ /* 0x080fe200018f0eff */
[----:B------:R-:W-:Y:S01]  /*4ea0*/  IMAD.MOV.U32 R24, RZ, RZ, R16 ;  /* 0x000000ffff187224 */ /* 0x000fe200078e0010 */
[-C--:B0-----:R-:W-:Y:S01]  /*4eb0*/  LEA.HI.X.SX32 R13, R17, R27.reuse, 0x1, P1 ;  /* 0x0000001b110d7211 */ /* 0x081fe200008f0eff */
[----:B-1----:R-:W2:Y:S01]  /*4ec0*/  LDL.LU R11, [R1+0x50] ;  /* 0x00005000010b7983 */ /* 0x002ea20000300800 */
[----:B------:R-:W-:-:S03]  /*4ed0*/  LEA.HI.X.SX32 R5, R21, R27, 0x1, P2 ;  /* 0x0000001b15057211 */ /* 0x000fc600010f0eff */
[----:B------:R-:W3:Y:S04]  /*4ee0*/  LDL.LU R14, [R1+0x4c] ;  /* 0x00004c00010e7983 */ /* 0x000ee80000300800 */
[----:B------:R-:W4:Y:S04]  /*4ef0*/  LDL.LU R10, [R1+0x48] ;  /* 0x00004800010a7983 */ /* 0x000f280000300800 */
[----:B------:R-:W5:Y:S04]  /*4f00*/  LDL.LU R25, [R1+0x44] ;  /* 0x0000440001197983 */ /* 0x000f680000300800 */
[----:B------:R0:W-:Y:S04]  /*4f10*/  STL.64 [R1+0xf8], R12 ;  /* 0x0000f80c01007387 */ /* 0x0001e80000100a00 */
[----:B------:R1:W-:Y:S01]  /*4f20*/  STL.64 [R1+0xf0], R4 ;  /* 0x0000f00401007387 */ /* 0x0003e20000100a00 */
[----:B------:R-:W-:-:S04]  /*4f30*/  LEA R16, P0, R20, R26, 0x1 ;  /* 0x0000001a14107211 */ /* 0x000fc800078008ff */
[----:B------:R-:W-:Y:S01]  /*4f40*/  LEA.HI.X.SX32 R17, R20, R27, 0x1, P0 ;  /* 0x0000001b14117211 */ /* 0x000fe200000f0eff */
[----:B------:R-:W-:Y:S04]  /*4f50*/  STL.64 [R1+0xe8], R2 ;  /* 0x0000e80201007387 */ /* 0x000fe80000100a00 */
[----:B------:R1:W-:Y:S01]  /*4f60*/  STL.64 [R1+0xe0], R16 ;  /* 0x0000e01001007387 */ /* 0x0003e20000100a00 */
[-C--:B0-----:R-:W-:Y:S02]  /*4f70*/  LEA R12, P1, R15, R26.reuse, 0x1 ;  /* 0x0000001a0f0c7211 */ /* 0x081fe400078208ff */
[-C--:B-1----:R-:W-:Y:S01]  /*4f80*/  LEA R4, P2, R18, R26.reuse, 0x1 ;  /* 0x0000001a12047211 */ /* 0x082fe200078408ff */
[----:B------:R-:W5:Y:S01]  /*4f90*/  LDL.LU R17, [R1+0x40] ;  /* 0x0000400001117983 */ /* 0x000f620000300800 */
[----:B------:R-:W-:-:S02]  /*4fa0*/  LEA R2, P3, R19, R26, 0x1 ;  /* 0x0000001a13027211 */ /* 0x000fc400078608ff */
[-C--:B------:R-:W-:Y:S01]  /*4fb0*/  LEA.HI.X.SX32 R13, R15, R27.reuse, 0x1, P1 ;  /* 0x0000001b0f0d7211 */ /* 0x080fe200008f0eff */
[----:B------:R-:W5:Y:S01]  /*4fc0*/  LDL.LU R16, [R1+0x3c] ;  /* 0x00003c0001107983 */ /* 0x000f620000300800 */
[-C--:B------:R-:W-:Y:S02]  /*4fd0*/  LEA.HI.X.SX32 R5, R18, R27.reuse, 0x1, P2 ;  /* 0x0000001b12057211 */ /* 0x080fe400010f0eff */
[----:B------:R-:W-:Y:S01]  /*4fe0*/  LEA.HI.X.SX32 R3, R19, R27, 0x1, P3 ;  /* 0x0000001b13037211 */ /* 0x000fe200018f0eff */
[----:B------:R-:W5:Y:S04]  /*4ff0*/  LDL.LU R21, [R1+0x38] ;  /* 0x0000380001157983 */ /* 0x000f680000300800 */
[----:B------:R-:W5:Y:S04]  /*5000*/  LDL.LU R20, [R1+0x34] ;  /* 0x0000340001147983 */ /* 0x000f680000300800 */
[----:B------:R0:W-:Y:S04]  /*5010*/  STL.64 [R1+0xd8], R12 ;  /* 0x0000d80c01007387 */ /* 0x0001e80000100a00 */
[----:B------:R1:W-:Y:S04]  /*5020*/  STL.64 [R1+0xd0], R4 ;  /* 0x0000d00401007387 */ /* 0x0003e80000100a00 */
[----:B------:R-:W-:Y:S04]  /*5030*/  STL.64 [R1+0xc8], R2 ;  /* 0x0000c80201007387 */ /* 0x000fe80000100a00 */
[----:B------:R-:W5:Y:S01]  /*5040*/  LDL.LU R15, [R1+0x30] ;  /* 0x00003000010f7983 */ /* 0x000f620000300800 */
[----:B------:R-:W-:-:S02]  /*5050*/  LEA R18, P0, R8, R26, 0x1 ;  /* 0x0000001a08127211 */ /* 0x000fc400078008ff */
[CC--:B0-----:R-:W-:Y:S02]  /*5060*/  LEA R12, P1, R9.reuse, R26.reuse, 0x1 ;  /* 0x0000001a090c7211 */ /* 0x0c1fe400078208ff */
[-C--:B------:R-:W-:Y:S02]  /*5070*/  LEA.HI.X.SX32 R19, R8, R27.reuse, 0x1, P0 ;  /* 0x0000001b08137211 */ /* 0x080fe400000f0eff */
[-C--:B------:R-:W-:Y:S02]  /*5080*/  LEA.HI.X.SX32 R13, R9, R27.reuse, 0x1, P1 ;  /* 0x0000001b090d7211 */ /* 0x080fe400008f0eff */
[CC--:B-1----:R-:W-:Y:S01]  /*5090*/  LEA R4, P2, R22.reuse, R26.reuse, 0x1 ;  /* 0x0000001a16047211 */ /* 0x0c2fe200078408ff */
[----:B------:R0:W-:Y:S03]  /*50a0*/  STL.64 [R1+0xc0], R18 ;  /* 0x0000c01201007387 */ /* 0x0001e60000100a00 */
[----:B------:R-:W-:Y:S01]  /*50b0*/  LEA.HI.X.SX32 R5, R22, R27, 0x1, P2 ;  /* 0x0000001b16057211 */ /* 0x000fe200010f0eff */
[----:B0-----:R-:W5:Y:S01]  /*50c0*/  LDL.LU R18, [R1+0x2c] ;  /* 0x00002c0001127983 */ /* 0x001f620000300800 */
[----:B------:R-:W-:-:S03]  /*50d0*/  LEA R2, P3, R6, R26, 0x1 ;  /* 0x0000001a06027211 */ /* 0x000fc600078608ff */
[----:B------:R-:W5:Y:S01]  /*50e0*/  LDL.LU R19, [R1+0x28] ;  /* 0x0000280001137983 */ /* 0x000f620000300800 */
[----:B------:R-:W-:-:S03]  /*50f0*/  LEA.HI.X.SX32 R3, R6, R27, 0x1, P3 ;  /* 0x0000001b06037211 */ /* 0x000fc600018f0eff */
[----:B------:R-:W5:Y:S04]  /*5100*/  LDL.LU R8, [R1+0x24] ;  /* 0x0000240001087983 */ /* 0x000f680000300800 */
[----:B------:R2:W-:Y:S04]  /*5110*/  STL.64 [R1+0xb8], R12 ;  /* 0x0000b80c01007387 */ /* 0x0005e80000100a00 */
[----:B------:R4:W-:Y:S04]  /*5120*/  STL.64 [R1+0xb0], R4 ;  /* 0x0000b00401007387 */ /* 0x0009e80000100a00 */
[----:B------:R5:W-:Y:S01]  /*5130*/  STL.64 [R1+0xa8], R2 ;  /* 0x0000a80201007387 */ /* 0x000be20000100a00 */
[----:B--2---:R-:W-:-:S02]  /*5140*/  LEA R12, P0, R11, R26, 0x1 ;  /* 0x0000001a0b0c7211 */ /* 0x004fc400078008ff */
[CC--:B---3--:R-:W-:Y:S02]  /*5150*/  LEA R6, P1, R14.reuse, R26.reuse, 0x1 ;  /* 0x0000001a0e067211 */ /* 0x0c8fe400078208ff */
[-C--:B------:R-:W-:Y:S02]  /*5160*/  LEA.HI.X.SX32 R13, R11, R27.reuse, 0x1, P0 ;  /* 0x0000001b0b0d7211 */ /* 0x080fe400000f0eff */
[-C--:B------:R-:W-:Y:S02]  /*5170*/  LEA.HI.X.SX32 R7, R14, R27.reuse, 0x1, P1 ;  /* 0x0000001b0e077211 */ /* 0x080fe400008f0eff */
[CC--:B----4-:R-:W-:Y:S02]  /*5180*/  LEA R4, P2, R10.reuse, R26.reuse, 0x1 ;  /* 0x0000001a0a047211 */ /* 0x0d0fe400078408ff */
[----:B-----5:R-:W-:Y:S01]  /*5190*/  LEA R2, P3, R25, R26, 0x1 ;  /* 0x0000001a19027211 */ /* 0x020fe200078608ff */
[----:B------:R0:W-:Y:S01]  /*51a0*/  STL.64 [R1+0x98], R6 ;  /* 0x0000980601007387 */ /* 0x0001e20000100a00 */
[----:B------:R-:W-:-:S03]  /*51b0*/  LEA.HI.X.SX32 R5, R10, R27, 0x1, P2 ;  /* 0x0000001b0a057211 */ /* 0x000fc600010f0eff */
[----:B------:R1:W-:Y:S01]  /*51c0*/  STL.64 [R1+0xa0], R12 ;  /* 0x0000a00c01007387 */ /* 0x0003e20000100a00 */
[----:B------:R-:W-:-:S03]  /*51d0*/  LEA.HI.X.SX32 R3, R25, R27, 0x1, P3 ;  /* 0x0000001b19037211 */ /* 0x000fc600018f0eff */
[----:B------:R-:W2:Y:S01]  /*51e0*/  LDL.LU R22, [R1+0x18] ;  /* 0x0000180001167983 */ /* 0x000ea20000300800 */
[----:B0-----:R-:W-:-:S03]  /*51f0*/  MOV R6, R24 ;  /* 0x0000001800067202 */ /* 0x001fc60000000f00 */
[----:B------:R-:W3:Y:S04]  /*5200*/  LDL.LU R11, [R1+0x10] ;  /* 0x00001000010b7983 */ /* 0x000ee80000300800 */
[----:B------:R0:W-:Y:S04]  /*5210*/  STL.64 [R1+0x90], R4 ;  /* 0x0000900401007387 */ /* 0x0001e80000100a00 */
[----:B------:R-:W4:Y:S04]  /*5220*/  LDL.LU R10, [R1+0x8] ;  /* 0x00000800010a7983 */ /* 0x000f280000300800 */
[----:B------:R5:W-:Y:S01]  /*5230*/  STL.64 [R1+0x88], R2 ;  /* 0x0000880201007387 */ /* 0x000be20000100a00 */
[----:B------:R-:W-:-:S04]  /*5240*/  LEA R24, P0, R17, R26, 0x1 ;  /* 0x0000001a11187211 */ /* 0x000fc800078008ff */
[----:B------:R-:W-:Y:S02]  /*5250*/  LEA.HI.X.SX32 R25, R17, R27, 0x1, P0 ;  /* 0x0000001b11197211 */ /* 0x000fe400000f0eff */
[----:B-1----:R-:W-:-:S03]  /*5260*/  LEA R12, P1, R16, R26, 0x1 ;  /* 0x0000001a100c7211 */ /* 0x002fc600078208ff */
[----:B------:R1:W-:Y:S01]  /*5270*/  STL.64 [R1+0x80], R24 ;  /* 0x0000801801007387 */ /* 0x0003e20000100a00 */
[CC--:B0-----:R-:W-:Y:S02]  /*5280*/  LEA R4, P2, R21.reuse, R26.reuse, 0x1 ;  /* 0x0000001a15047211 */ /* 0x0c1fe400078408ff */
[----:B-----5:R-:W-:Y:S02]  /*5290*/  LEA R2, P3, R20, R26, 0x1 ;  /* 0x0000001a14027211 */ /* 0x020fe400078608ff */
[-C--:B------:R-:W-:Y:S02]  /*52a0*/  LEA.HI.X.SX32 R13, R16, R27.reuse, 0x1, P1 ;  /* 0x0000001b100d7211 */ /* 0x080fe400008f0eff */
[-C--:B------:R-:W-:Y:S01]  /*52b0*/  LEA.HI.X.SX32 R3, R20, R27.reuse, 0x1, P3 ;  /* 0x0000001b14037211 */ /* 0x080fe200018f0eff */
[----:B-1----:R-:W5:Y:S04]  /*52c0*/  LDL.LU.64 R24, [R1+0x3080] ;  /* 0x0030800001187983 */ /* 0x002f680000300a00 */
[----:B------:R-:W5:Y:S01]  /*52d0*/  LDL.LU R9, [R1+0x1c] ;  /* 0x00001c0001097983 */ /* 0x000f620000300800 */
[----:B------:R-:W-:-:S03]  /*52e0*/  LEA.HI.X.SX32 R5, R21, R27, 0x1, P2 ;  /* 0x0000001b15057211 */ /* 0x000fc600010f0eff */
[----:B------:R-:W5:Y:S01]  /*52f0*/  LDL.LU R14, [R1+0x14] ;  /* 0x00001400010e7983 */ /* 0x000f620000300800 */
[----:B------:R-:W-:-:S03]  /*5300*/  LEA R20, P0, R15, R26, 0x1 ;  /* 0x0000001a0f147211 */ /* 0x000fc600078008ff */
[----:B------:R-:W5:Y:S01]  /*5310*/  LDL.LU R17, [R1+0xc] ;  /* 0x00000c0001117983 */ /* 0x000f620000300800 */
[----:B------:R-:W-:-:S03]  /*5320*/  LEA.HI.X.SX32 R21, R15, R27, 0x1, P0 ;  /* 0x0000001b0f157211 */ /* 0x000fc600000f0eff */
[----:B------:R-:W-:Y:S04]  /*5330*/  STL.64 [R1+0x78], R12 ;  /* 0x0000780c01007387 */ /* 0x000fe80000100a00 */
[----:B------:R-:W5:Y:S04]  /*5340*/  LDL.LU R16, [R1] ;  /* 0x0000000001107983 */ /* 0x000f680000300800 */
[----:B------:R-:W-:Y:S04]  /*5350*/  STL.64 [R1+0x70], R4 ;  /* 0x0000700401007387 */ /* 0x000fe80000100a00 */
[----:B------:R-:W-:Y:S04]  /*5360*/  STL.64 [R1+0x68], R2 ;  /* 0x0000680201007387 */ /* 0x000fe80000100a00 */
[----:B------:R-:W5:Y:S04]  /*5370*/  LDL.LU R15, [R1+0x4] ;  /* 0x00000400010f7983 */ /* 0x000f680000300800 */
[----:B------:R0:W-:Y:S04]  /*5380*/  STL.64 [R1+0x60], R20 ;  /* 0x0000601401007387 */ /* 0x0001e80000100a00 */
[----:B0-----:R-:W5:Y:S04]  /*5390*/  LDL.LU R21, [R1+0x134] ;  /* 0x0001340001157983 */ /* 0x001f680000300800 */
[----:B------:R-:W5:Y:S01]  /*53a0*/  LDL.LU R20, [R1+0x138] ;  /* 0x0001380001147983 */ /* 0x000f620000300800 */
[----:B------:R-:W-:-:S02]  /*53b0*/  LEA R12, P1, R18, R26, 0x1 ;  /* 0x0000001a120c7211 */ /* 0x000fc400078208ff */
[CC--:B------:R-:W-:Y:S02]  /*53c0*/  LEA R4, P2, R19.reuse, R26.reuse, 0x1 ;  /* 0x0000001a13047211 */ /* 0x0c0fe400078408ff */
[-C--:B------:R-:W-:Y:S02]  /*53d0*/  LEA.HI.X.SX32 R13, R18, R27.reuse, 0x1, P1 ;  /* 0x0000001b120d7211 */ /* 0x080fe400008f0eff */
[----:B------:R-:W-:Y:S01]  /*53e0*/  LEA.HI.X.SX32 R5, R19, R27, 0x1, P2 ;  /* 0x0000001b13057211 */ /* 0x000fe200010f0eff */
[----:B------:R-:W5:Y:S01]  /*53f0*/  LDL.LU R18, [R1+0x13c] ;  /* 0x00013c0001127983 */ /* 0x000f620000300800 */
[----:B------:R-:W-:-:S03]  /*5400*/  LEA R2, P3, R8, R26, 0x1 ;  /* 0x0000001a08027211 */ /* 0x000fc600078608ff */
[----:B------:R0:W-:Y:S01]  /*5410*/  STL.64 [R1+0x58], R12 ;  /* 0x0000580c01007387 */ /* 0x0001e20000100a00 */
[----:B------:R-:W-:-:S03]  /*5420*/  LEA.HI.X.SX32 R3, R8, R27, 0x1, P3 ;  /* 0x0000001b08037211 */ /* 0x000fc600018f0eff */
[----:B------:R-:W5:Y:S04]  /*5430*/  LDL.LU R19, [R1+0x148] ;  /* 0x0001480001137983 */ /* 0x000f680000300800 */
[----:B------:R3:W-:Y:S01]  /*5440*/  STL.64 [R1+0x50], R4 ;  /* 0x0000500401007387 */ /* 0x0007e20000100a00 */
[----:B0-----:R-:W-:-:S03]  /*5450*/  LEA R12, P0, R6, R26, 0x1 ;  /* 0x0000001a060c7211 */ /* 0x001fc600078008ff */
[----:B------:R-:W5:Y:S01]  /*5460*/  LDL.LU R8, [R1+0x144] ;  /* 0x0001440001087983 */ /* 0x000f620000300800 */
[----:B------:R-:W-:-:S04]  /*5470*/  MOV R13, R6 ;  /* 0x00000006000d7202 */ /* 0x000fc80000000f00 */
[-C--:B------:R-:W-:Y:S01]  /*5480*/  LEA.HI.X.SX32 R13, R13, R27.reuse, 0x1, P0 ;  /* 0x0000001b0d0d7211 */ /* 0x080fe200000f0eff */
[----:B------:R4:W-:Y:S04]  /*5490*/  STL.64 [R1+0x48], R2 ;  /* 0x0000480201007387 */ /* 0x0009e80000100a00 */
[----:B------:R5:W-:Y:S01]  /*54a0*/  STL.64 [R1+0x40], R12 ;  /* 0x0000400c01007387 */ /* 0x000be20000100a00 */
[CC--:B--2---:R-:W-:Y:S02]  /*54b0*/  LEA R6, P1, R22.reuse, R26.reuse, 0x1 ;  /* 0x0000001a16067211 */ /* 0x0c4fe400078208ff */
[----:B---3--:R-:W-:Y:S02]  /*54c0*/  LEA R4, P2, R11, R26, 0x1 ;  /* 0x0000001a0b047211 */ /* 0x008fe400078408ff */
[----:B------:R-:W-:-:S02]  /*54d0*/  LEA.HI.X.SX32 R7, R22, R27, 0x1, P1 ;  /* 0x0000001b16077211 */ /* 0x000fc400008f0eff */
[----:B------:R-:W-:Y:S01]  /*54e0*/  LEA.HI.X.SX32 R5, R11, R27, 0x1, P2 ;  /* 0x0000001b0b057211 */ /* 0x000fe200010f0eff */
[----:B------:R-:W2:Y:S01]  /*54f0*/  LDL.LU R22, [R1+0x168] ;  /* 0x0001680001167983 */ /* 0x000ea20000300800 */
[----:B----4-:R-:W-:-:S03]  /*5500*/  LEA R2, P3, R10, R26, 0x1 ;  /* 0x0000001a0a027211 */ /* 0x010fc600078608ff */
[----:B------:R0:W-:Y:S01]  /*5510*/  STL.64 [R1+0x38], R6 ;  /* 0x0000380601007387 */ /* 0x0001e20000100a00 */
[----:B------:R-:W-:-:S03]  /*5520*/  LEA.HI.X.SX32 R3, R10, R27, 0x1, P3 ;  /* 0x0000001b0a037211 */ /* 0x000fc600018f0eff */
[----:B------:R-:W3:Y:S04]  /*5530*/  LDL.LU R11, [R1+0x14c] ;  /* 0x00014c00010b7983 */ /* 0x000ee80000300800 */
[----:B------:R1:W-:Y:S04]  /*5540*/  STL.64 [R1+0x30], R4 ;  /* 0x0000300401007387 */ /* 0x0003e80000100a00 */
[----:B------:R-:W4:Y:S04]  /*5550*/  LDL.LU R10, [R1+0x150] ;  /* 0x00015000010a7983 */ /* 0x000f280000300800 */
[----:B------:R0:W-:Y:S01]  /*5560*/  STL.64 [R1+0x28], R2 ;  /* 0x0000280201007387 */ /* 0x0001e20000100a00 */
[----:B-----5:R-:W-:-:S02]  /*5570*/  LEA R12, P0, R9, R26, 0x1 ;  /* 0x0000001a090c7211 */ /* 0x020fc400078008ff */
[CC--:B0-----:R-:W-:Y:S02]  /*5580*/  LEA R6, P1, R14.reuse, R26.reuse, 0x1 ;  /* 0x0000001a0e067211 */ /* 0x0c1fe400078208ff */
[-C--:B------:R-:W-:Y:S02]  /*5590*/  LEA.HI.X.SX32 R13, R9, R27.reuse, 0x1, P0 ;  /* 0x0000001b090d7211 */ /* 0x080fe400000f0eff */
[C---:B-1----:R-:W-:Y:S02]  /*55a0*/  LEA R4, P2, R17.reuse, R26, 0x1 ;  /* 0x0000001a11047211 */ /* 0x042fe400078408ff */
[-C--:B------:R-:W-:Y:S01]  /*55b0*/  LEA.HI.X.SX32 R7, R14, R27.reuse, 0x1, P1 ;  /* 0x0000001b0e077211 */ /* 0x080fe200008f0eff */
[----:B------:R-:W-:Y:S01]  /*55c0*/  STL.64 [R1+0x20], R12 ;  /* 0x0000200c01007387 */ /* 0x000fe20000100a00 */
[----:B------:R-:W-:-:S03]  /*55d0*/  LEA.HI.X.SX32 R5, R17, R27, 0x1, P2 ;  /* 0x0000001b11057211 */ /* 0x000fc600010f0eff */
[----:B------:R-:W5:Y:S01]  /*55e0*/  LDL.LU R14, [R1+0x154] ;  /* 0x00015400010e7983 */ /* 0x000f620000300800 */
[----:B------:R-:W-:-:S03]  /*55f0*/  LEA R2, P3, R16, R26, 0x1 ;  /* 0x0000001a10027211 */ /* 0x000fc600078608ff */
[----:B------:R-:W-:Y:S01]  /*5600*/  STL.64 [R1+0x18], R6 ;  /* 0x0000180601007387 */ /* 0x000fe20000100a00 */
[----:B------:R-:W-:-:S03]  /*5610*/  LEA.HI.X.SX32 R3, R16, R27, 0x1, P3 ;  /* 0x0000001b10037211 */ /* 0x000fc600018f0eff */
[----:B------:R-:W5:Y:S04]  /*5620*/  LDL.LU R17, [R1+0x164] ;  /* 0x0001640001117983 */ /* 0x000f680000300800 */
[----:B------:R0:W-:Y:S04]  /*5630*/  STL.64 [R1+0x10], R4 ;  /* 0x0000100401007387 */ /* 0x0001e80000100a00 */
[----:B------:R-:W5:Y:S04]  /*5640*/  LDL.LU R16, [R1+0x160] ;  /* 0x0001600001107983 */ /* 0x000f680000300800 */
[----:B------:R1:W-:Y:S01]  /*5650*/  STL.64 [R1+0x8], R2 ;  /* 0x0000080201007387 */ /* 0x0003e20000100a00 */
[----:B0-----:R-:W-:-:S04]  /*5660*/  LEA R4, P1, R21, R26, 0x1 ;  /* 0x0000001a15047211 */ /* 0x001fc800078208ff */
[-C--:B------:R-:W-:Y:S02]  /*5670*/  LEA.HI.X.SX32 R5, R21, R27.reuse, 0x1, P1 ;  /* 0x0000001b15057211 */ /* 0x080fe400008f0eff */
[----:B------:R-:W5:Y:S01]  /*5680*/  LDL.LU R21, [R1+0x15c] ;  /* 0x00015c0001157983 */ /* 0x000f620000300800 */
[CC--:B------:R-:W-:Y:S02]  /*5690*/  LEA R6, P0, R15.reuse, R26.reuse, 0x1 ;  /* 0x0000001a0f067211 */ /* 0x0c0fe400078008ff */
[C---:B-1----:R-:W-:Y:S02]  /*56a0*/  LEA R2, P2, R20.reuse, R26, 0x1 ;  /* 0x0000001a14027211 */ /* 0x042fe400078408ff */
[-C--:B------:R-:W-:Y:S02]  /*56b0*/  LEA.HI.X.SX32 R7, R15, R27.reuse, 0x1, P0 ;  /* 0x0000001b0f077211 */ /* 0x080fe400000f0eff */
[----:B------:R-:W-:-:S03]  /*56c0*/  LEA.HI.X.SX32 R3, R20, R27, 0x1, P2 ;  /* 0x0000001b14037211 */ /* 0x000fc600010f0eff */
[----:B------:R0:W-:Y:S04]  /*56d0*/  STL.64 [R1], R6 ;  /* 0x0000000601007387 */ /* 0x0001e80000100a00 */
[----:B------:R-:W5:Y:S01]  /*56e0*/  LDL.LU R20, [R1+0x158] ;  /* 0x0001580001147983 */ /* 0x000f620000300800 */
[----:B------:R-:W-:-:S03]  /*56f0*/  LEA R12, P0, R18, R26, 0x1 ;  /* 0x0000001a120c7211 */ /* 0x000fc600078008ff */
[----:B------:R1:W-:Y:S01]  /*5700*/  STL.64 [R1+0x130], R4 ;  /* 0x0001300401007387 */ /* 0x0003e20000100a00 */
[-C--:B------:R-:W-:Y:S02]  /*5710*/  LEA.HI.X.SX32 R13, R18, R27.reuse, 0x1, P0 ;  /* 0x0000001b120d7211 */ /* 0x080fe400000f0eff */
[CC--:B0-----:R-:W-:Y:S02]  /*5720*/  LEA R6, P2, R8.reuse, R26.reuse, 0x1 ;  /* 0x0000001a08067211 */ /* 0x0c1fe400078408ff */
[C---:B-1----:R-:W-:Y:S01]  /*5730*/  LEA R4, P1, R19.reuse, R26, 0x1 ;  /* 0x0000001a13047211 */ /* 0x042fe200078208ff */
[----:B------:R-:W-:Y:S03]  /*5740*/  STL [R1+0x2f58], R3 ;  /* 0x002f580301007387 */ /* 0x000fe60000100800 */
[-C--:B------:R-:W-:Y:S01]  /*5750*/  LEA.HI.X.SX32 R5, R19, R27.reuse, 0x1, P1 ;  /* 0x0000001b13057211 */ /* 0x080fe200008f0eff */
[----:B------:R-:W-:Y:S01]  /*5760*/  STL [R1+0x2f5c], R2 ;  /* 0x002f5c0201007387 */ /* 0x000fe20000100800 */
[----:B------:R-:W-:-:S03]  /*5770*/  LEA.HI.X.SX32 R7, R8, R27, 0x1, P2 ;  /* 0x0000001b08077211 */ /* 0x000fc600010f0eff */
[----:B------:R-:W-:Y:S04]  /*5780*/  STL [R1+0x2f60], R5 ;  /* 0x002f600501007387 */ /* 0x000fe80000100800 */
[----:B------:R-:W-:Y:S04]  /*5790*/  STL [R1+0x2f64], R4 ;  /* 0x002f640401007387 */ /* 0x000fe80000100800 */
[----:B------:R-:W-:Y:S04]  /*57a0*/  STL.64 [R1+0x138], R12 ;  /* 0x0001380c01007387 */ /* 0x000fe80000100a00 */
[----:B------:R2:W-:Y:S02]  /*57b0*/  STL.64 [R1+0x140], R6 ;  /* 0x0001400601007387 */ /* 0x0005e40000100a00 */
[----:B--2---:R-:W-:-:S04]  /*57c0*/  LEA R6, P0, R22, R26, 0x1 ;  /* 0x0000001a16067211 */ /* 0x004fc800078008ff */
[----:B------:R-:W-:Y:S02]  /*57d0*/  LEA.HI.X.SX32 R7, R22, R27, 0x1, P0 ;  /* 0x0000001b16077211 */ /* 0x000fe400000f0eff */
[----:B---3--:R-:W-:-:S03]  /*57e0*/  LEA R2, P1, R11, R26, 0x1 ;  /* 0x0000001a0b027211 */ /* 0x008fc600078208ff */
[----:B------:R-:W-:Y:S01]  /*57f0*/  STL [R1+0x2f68], R7 ;  /* 0x002f680701007387 */ /* 0x000fe20000100800 */
[CC--:B----4-:R-:W-:Y:S02]  /*5800*/  LEA R8, P2, R10.reuse, R26.reuse, 0x1 ;  /* 0x0000001a0a087211 */ /* 0x0d0fe400078408ff */
[-C--:B------:R-:W-:Y:S02]  /*5810*/  LEA.HI.X.SX32 R3, R11, R27.reuse, 0x1, P1 ;  /* 0x0000001b0b037211 */ /* 0x080fe400008f0eff */
[----:B------:R-:W-:Y:S01]  /*5820*/  LEA.HI.X.SX32 R9, R10, R27, 0x1, P2 ;  /* 0x0000001b0a097211 */ /* 0x000fe200010f0eff */
[----:B------:R-:W-:Y:S04]  /*5830*/  STL [R1+0x2f6c], R6 ;  /* 0x002f6c0601007387 */ /* 0x000fe80000100800 */
[----:B------:R-:W-:Y:S04]  /*5840*/  STL [R1+0x2f70], R9 ;  /* 0x002f700901007387 */ /* 0x000fe80000100800 */
[----:B------:R-:W-:Y:S04]  /*5850*/  STL [R1+0x2f74], R8 ;  /* 0x002f740801007387 */ /* 0x000fe80000100800 */
[----:B------:R5:W-:Y:S02]  /*5860*/  STL.64 [R1+0x148], R2 ;  /* 0x0001480201007387 */ /* 0x000be40000100a00 */
[----:B-----5:R-:W-:-:S04]  /*5870*/  LEA R2, P0, R14, R26, 0x1 ;  /* 0x0000001a0e027211 */ /* 0x020fc800078008ff */
[----:B------:R-:W-:Y:S02]  /*5880*/  LEA.HI.X.SX32 R3, R14, R27, 0x1, P0 ;  /* 0x0000001b0e037211 */ /* 0x000fe400000f0eff */
[----:B------:R-:W-:-:S04]  /*5890*/  LEA R10, P1, R17, R26, 0x1 ;  /* 0x0000001a110a7211 */ /* 0x000fc800078208ff */
[----:B------:R-:W-:Y:S02]  /*58a0*/  LEA.HI.X.SX32 R11, R17, R27, 0x1, P1 ;  /* 0x0000001b110b7211 */ /* 0x000fe400008f0eff */
[----:B------:R-:W-:-:S03]  /*58b0*/  LEA R12, P2, R16, R26, 0x1 ;  /* 0x0000001a100c7211 */ /* 0x000fc600078408ff */
[----:B------:R-:W-:Y:S01]  /*58c0*/  STL [R1+0x2f78], R11 ;  /* 0x002f780b01007387 */ /* 0x000fe20000100800 */
[----:B------:R-:W-:-:S03]  /*58d0*/  LEA.HI.X.SX32 R13, R16, R27, 0x1, P2 ;  /* 0x0000001b100d7211 */ /* 0x000fc600010f0eff */
[----:B------:R-:W-:Y:S04]  /*58e0*/  STL [R1+0x2f7c], R10 ;  /* 0x002f7c0a01007387 */ /* 0x000fe80000100800 */
[----:B------:R-:W-:Y:S01]  /*58f0*/  STL.64 [R1+0x150], R2 ;  /* 0x0001500201007387 */ /* 0x000fe20000100a00 */
[----:B------:R-:W-:-:S03]  /*5900*/  LEA R14, P0, R21, R26, 0x1 ;  /* 0x0000001a150e7211 */ /* 0x000fc600078008ff */
[----:B------:R-:W-:Y:S01]  /*5910*/  STL [R1+0x2f80], R13 ;  /* 0x002f800d01007387 */ /* 0x000fe20000100800 */
[----:B------:R-:W-:-:S03]  /*5920*/  LEA.HI.X.SX32 R15, R21, R27, 0x1, P0 ;  /* 0x0000001b150f7211 */ /* 0x000fc600000f0eff */
[----:B------:R-:W-:Y:S04]  /*5930*/  STL [R1+0x2f84], R12 ;  /* 0x002f840c01007387 */ /* 0x000fe80000100800 */
[----:B------:R-:W-:Y:S04]  /*5940*/  STL [R1+0x2f88], R15 ;  /* 0x002f880f01007387 */ /* 0x000fe80000100800 */
[----:B------:R0:W-:Y:S04]  /*5950*/  STL [R1+0x2f8c], R14 ;  /* 0x002f8c0e01007387 */ /* 0x0001e80000100800 */
[----:B0-----:R-:W2:Y:S04]  /*5960*/  LDL.LU R14, [R1+0x264] ;  /* 0x00026400010e7983 */ /* 0x001ea80000300800 */
[----:B------:R-:W3:Y:S04]  /*5970*/  LDL.LU R15, [R1+0x258] ;  /* 0x00025800010f7983 */ /* 0x000ee80000300800 */
[----:B------:R-:W4:Y:S04]  /*5980*/  LDL.LU R12, [R1+0x24c] ;  /* 0x00024c00010c7983 */ /* 0x000f280000300800 */
[----:B------:R-:W5:Y:S04]  /*5990*/  LDL.LU R13, [R1+0x240] ;  /* 0x00024000010d7983 */ /* 0x000f680000300800 */
[----:B------:R-:W2:Y:S04]  /*59a0*/  LDL.LU R10, [R1+0x234] ;  /* 0x00023400010a7983 */ /* 0x000ea80000300800 */
[----:B------:R-:W2:Y:S04]  /*59b0*/  LDL.LU R11, [R1+0x228] ;  /* 0x00022800010b7983 */ /* 0x000ea80000300800 */
[----:B------:R-:W2:Y:S04]  /*59c0*/  LDL.LU R8, [R1+0x21c] ;  /* 0x00021c0001087983 */ /* 0x000ea80000300800 */
[----:B------:R-:W2:Y:S04]  /*59d0*/  LDL.LU R9, [R1+0x210] ;  /* 0x0002100001097983 */ /* 0x000ea80000300800 */
[----:B------:R-:W2:Y:S04]  /*59e0*/  LDL.LU R7, [R1+0x204] ;  /* 0x0002040001077983 */ /* 0x000ea80000300800 */
[----:B------:R-:W3:Y:S01]  /*59f0*/  LDL.LU R2, [R1+0x1f8] ;  /* 0x0001f80001027983 */ /* 0x000ee20000300800 */
[----:B------:R-:W-:-:S02]  /*5a00*/  LEA R16, P1, R20, R26, 0x1 ;  /* 0x0000001a14107211 */ /* 0x000fc400078208ff */
[-C--:B------:R-:W-:Y:S01]  /*5a10*/  LEA R18, P2, R24, R26.reuse, 0x1 ;  /* 0x0000001a18127211 */ /* 0x080fe200078408ff */
[----:B------:R-:W4:Y:S01]  /*5a20*/  LDL.LU R6, [R1+0x1ec] ;  /* 0x0001ec0001067983 */ /* 0x000f220000300800 */
[-C--:B------:R-:W-:Y:S02]  /*5a30*/  LEA.HI.X.SX32 R17, R20, R27.reuse, 0x1, P1 ;  /* 0x0000001b14117211 */ /* 0x080fe400008f0eff */
[-C--:B------:R-:W-:Y:S01]  /*5a40*/  LEA R20, P0, R29, R26.reuse, 0x1 ;  /* 0x0000001a1d147211 */ /* 0x080fe200078008ff */
[----:B------:R-:W4:Y:S01]  /*5a50*/  LDL.LU R4, [R1+0x1e0] ;  /* 0x0001e00001047983 */ /* 0x000f220000300800 */
[----:B------:R-:W-:Y:S02]  /*5a60*/  LEA.HI.X.SX32 R19, R24, R27, 0x1, P2 ;  /* 0x0000001b18137211 */ /* 0x000fe400010f0eff */
[-C--:B------:R-:W-:Y:S01]  /*5a70*/  LEA R22, P1, R23, R26.reuse, 0x1 ;  /* 0x0000001a17167211 */ /* 0x080fe200078208ff */
[----:B------:R-:W4:Y:S01]  /*5a80*/  LDL.LU R5, [R1+0x1d4] ;  /* 0x0001d40001057983 */ /* 0x000f220000300800 */
[----:B------:R-:W-:-:S02]  /*5a90*/  LEA R24, P2, R25, R26, 0x1 ;  /* 0x0000001a19187211 */ /* 0x000fc400078408ff */
[-C--:B------:R-:W-:Y:S01]  /*5aa0*/  LEA.HI.X.SX32 R21, R29, R27.reuse, 0x1, P0 ;  /* 0x0000001b1d157211 */ /* 0x080fe200000f0eff */
[----:B------:R-:W4:Y:S01]  /*5ab0*/  LDL.LU R3, [R1+0x1c8] ;  /* 0x0001c80001037983 */ /* 0x000f220000300800 */
[----:B------:R-:W-:Y:S02]  /*5ac0*/  LEA R26, P3, R28, R26, 0x1 ;  /* 0x0000001a1c1a7211 */ /* 0x000fe400078608ff */
[-C--:B------:R-:W-:Y:S01]  /*5ad0*/  LEA.HI.X.SX32 R23, R23, R27.reuse, 0x1, P1 ;  /* 0x0000001b17177211 */ /* 0x080fe200008f0eff */
[----:B------:R-:W-:Y:S01]  /*5ae0*/  STL [R1+0x2f90], R17 ;  /* 0x002f901101007387 */ /* 0x000fe20000100800 */
[----:B------:R-:W-:-:S03]  /*5af0*/  LEA.HI.X.SX32 R25, R25, R27, 0x1, P2 ;  /* 0x0000001b19197211 */ /* 0x000fc600010f0eff */
[----:B------:R-:W-:Y:S01]  /*5b00*/  STL [R1+0x2f94], R16 ;  /* 0x002f941001007387 */ /* 0x000fe20000100800 */
[----:B------:R-:W-:-:S03]  /*5b10*/  LEA.HI.X.SX32 R27, R28, R27, 0x1, P3 ;  /* 0x0000001b1c1b7211 */ /* 0x000fc600018f0eff */
[----:B------:R-:W-:Y:S04]  /*5b20*/  STL [R1+0x2f98], R19 ;  /* 0x002f981301007387 */ /* 0x000fe80000100800 */
[----:B------:R-:W-:Y:S04]  /*5b30*/  STL [R1+0x2f9c], R18 ;  /* 0x002f9c1201007387 */ /* 0x000fe80000100800 */
[----:B------:R-:W-:Y:S04]  /*5b40*/  STL [R1+0x2fa0], R21 ;  /* 0x002fa01501007387 */ /* 0x000fe80000100800 */
[----:B------:R-:W-:Y:S04]  /*5b50*/  STL [R1+0x2fa4], R20 ;  /* 0x002fa41401007387 */ /* 0x000fe80000100800 */
[----:B------:R-:W-:Y:S04]  /*5b60*/  STL [R1+0x2fa8], R23 ;  /* 0x002fa81701007387 */ /* 0x000fe80000100800 */
[----:B------:R-:W-:Y:S04]  /*5b70*/  STL [R1+0x2fac], R22 ;  /* 0x002fac1601007387 */ /* 0x000fe80000100800 */
[----:B------:R-:W-:Y:S04]  /*5b80*/  STL [R1+0x2fb0], R25 ;  /* 0x002fb01901007387 */ /* 0x000fe80000100800 */
[----:B------:R0:W-:Y:S04]  /*5b90*/  STL [R1+0x2fb4], R24 ;  /* 0x002fb41801007387 */ /* 0x0001e80000100800 */
[----:B------:R-:W-:Y:S04]  /*5ba0*/  STL [R1+0x2fb8], R27 ;  /* 0x002fb81b01007387 */ /* 0x000fe80000100800 */
[----:B------:R-:W-:Y:S04]  /*5bb0*/  STL [R1+0x2fbc], R26 ;  /* 0x002fbc1a01007387 */ /* 0x000fe80000100800 */
[----:B------:R-:W5:Y:S04]  /*5bc0*/  LDL.LU R28, [R1+0x1c4] ;  /* 0x0001c400011c7983 */ /* 0x000f680000300800 */
[----:B0-----:R-:W5:Y:S04]  /*5bd0*/  LDL.LU R24, [R1+0x1c0] ;  /* 0x0001c00001187983 */ /* 0x001f680000300800 */
[----:B------:R-:W5:Y:S04]  /*5be0*/  LDL.LU R25, [R1+0x1bc] ;  /* 0x0001bc0001197983 */ /* 0x000f680000300800 */
[----:B------:R-:W5:Y:S04]  /*5bf0*/  LDL.LU R29, [R1+0x1b8] ;  /* 0x0001b800011d7983 */ /* 0x000f680000300800 */
[----:B--2---:R0:W-:Y:S04]  /*5c00*/  STS.U16 [R0+0x2cc00], R7 ;  /* 0x02cc000700007388 */ /* 0x0041e80000000400 */
[----:B---3--:R1:W-:Y:S04]  /*5c10*/  STS.U16 [R0+0x2d000], R2 ;  /* 0x02d0000200007388 */ /* 0x0083e80000000400 */
[----:B0-----:R-:W2:Y:S04]  /*5c20*/  LDL.LU R7, [R1+0x1b4] ;  /* 0x0001b40001077983 */ /* 0x001ea80000300800 */
[----:B-1----:R-:W3:Y:S04]  /*5c30*/  LDL.LU R2, [R1+0x1b0] ;  /* 0x0001b00001027983 */ /* 0x002ee80000300800 */
[----:B------:R-:W3:Y:S04]  /*5c40*/  LDL.LU R22, [R1+0x1ac] ;  /* 0x0001ac0001167983 */ /* 0x000ee80000300800 */
[----:B------:R-:W3:Y:S04]  /*5c50*/  LDL.LU R23, [R1+0x3e4] ;  /* 0x0003e40001177983 */ /* 0x000ee80000300800 */
[----:B------:R-:W3:Y:S04]  /*5c60*/  LDL.LU R20, [R1+0x3dc] ;  /* 0x0003dc0001147983 */ /* 0x000ee80000300800 */
[----:B------:R-:W3:Y:S04]  /*5c70*/  LDL.LU R21, [R1+0x3d0] ;  /* 0x0003d00001157983 */ /* 0x000ee80000300800 */
[----:B------:R-:W3:Y:S04]  /*5c80*/  LDL.LU R18, [R1+0x3c4] ;  /* 0x0003c40001127983 */ /* 0x000ee80000300800 */
[----:B------:R-:W3:Y:S04]  /*5c90*/  LDL.LU R19, [R1+0x3b8] ;  /* 0x0003b80001137983 */ /* 0x000ee80000300800 */
[----:B------:R-:W3:Y:S04]  /*5ca0*/  LDL.LU R16, [R1+0x3ac] ;  /* 0x0003ac0001107983 */ /* 0x000ee80000300800 */
[----:B------:R0:W-:Y:S04]  /*5cb0*/  STS.U16 [R0+0x2ac00], R14 ;  /* 0x02ac000e00007388 */ /* 0x0001e80000000400 */
[----:B------:R-:W3:Y:S04]  /*5cc0*/  LDL.LU R17, [R1+0x3a0] ;  /* 0x0003a00001117983 */ /* 0x000ee80000300800 */
[----:B------:R1:W-:Y:S04]  /*5cd0*/  STS.U16 [R0+0x2b000], R15 ;  /* 0x02b0000f00007388 */ /* 0x0003e80000000400 */
[----:B0-----:R-:W3:Y:S04]  /*5ce0*/  LDL.LU R14, [R1+0x394] ;  /* 0x00039400010e7983 */ /* 0x001ee80000300800 */
[----:B----4-:R0:W-:Y:S04]  /*5cf0*/  STS.U16 [R0+0x2d800], R4 ;  /* 0x02d8000400007388 */ /* 0x0101e80000000400 */
[----:B-1----:R-:W4:Y:S04]  /*5d00*/  LDL.LU R15, [R1+0x388] ;  /* 0x00038800010f7983 */ /* 0x002f280000300800 */
[----:B------:R1:W-:Y:S04]  /*5d10*/  STS.U16 [R0+0x2b400], R12 ;  /* 0x02b4000c00007388 */ /* 0x0003e80000000400 */
[----:B0-----:R-:W4:Y:S04]  /*5d20*/  LDL.LU R4, [R1+0x380] ;  /* 0x0003800001047983 */ /* 0x001f280000300800 */
[----:B-----5:R0:W-:Y:S04]  /*5d30*/  STS.U16 [R0+0x2b800], R13 ;  /* 0x02b8000d00007388 */ /* 0x0201e80000000400 */
[----:B-1----:R-:W5:Y:S04]  /*5d40*/  LDL.LU R12, [R1+0x378] ;  /* 0x00037800010c7983 */ /* 0x002f680000300800 */
[----:B------:R1:W-:Y:S04]  /*5d50*/  STS.U16 [R0+0x2bc00], R10 ;  /* 0x02bc000a00007388 */ /* 0x0003e80000000400 */
[----:B0-----:R-:W5:Y:S04]  /*5d60*/  LDL.LU R13, [R1+0x370] ;  /* 0x00037000010d7983 */ /* 0x001f680000300800 */
[----:B------:R0:W-:Y:S04]  /*5d70*/  STS.U16 [R0+0x2c000], R11 ;  /* 0x02c0000b00007388 */ /* 0x0001e80000000400 */
        /* <DEDUP_REMOVED lines=11> */
[----:B-1----:R-:W5:Y:S04]  /*5e30*/  LDL.LU R3, [R1+0x32c] ;  /* 0x00032c0001037983 */ /* 0x002f680000300800 */
[----:B--2---:R0:W-:Y:S04]  /*5e40*/  STS.U16 [R0+0x2f400], R7 ;  /* 0x02f4000700007388 */ /* 0x0041e80000000400 */
[----:B---3--:R1:W-:Y:S04]  /*5e50*/  STS.U16 [R0+0x2f800], R2 ;  /* 0x02f8000200007388 */ /* 0x0083e80000000400 */
[----:B0-----:R-:W2:Y:S04]  /*5e60*/  LDL.LU R7, [R1+0x324] ;  /* 0x0003240001077983 */ /* 0x001ea80000300800 */
[----:B-1----:R-:W3:Y:S04]  /*5e70*/  LDL.LU R2, [R1+0x31c] ;  /* 0x00031c0001027983 */ /* 0x002ee80000300800 */
[----:B------:R0:W-:Y:S04]  /*5e80*/  STS.U16 [R0+0x2f000], R29 ;  /* 0x02f0001d00007388 */ /* 0x0001e80000000400 */
[----:B------:R-:W-:Y:S01]  /*5e90*/  STS.U16 [R0+0x2e400], R28 ;  /* 0x02e4001c00007388 */ /* 0x000fe20000000400 */
[----:B0-----:R-:W-:-:S03]  /*5ea0*/  LOP3.LUT R29, R0, 0x20, RZ, 0x3c, !PT ;  /* 0x00000020001d7812 */ /* 0x001fc600078e3cff */
[----:B------:R-:W-:Y:S04]  /*5eb0*/  STS.U16 [R0+0x2e800], R24 ;  /* 0x02e8001800007388 */ /* 0x000fe80000000400 */
[----:B------:R-:W-:Y:S04]  /*5ec0*/  STS.U16 [R0+0x2ec00], R25 ;  /* 0x02ec001900007388 */ /* 0x000fe80000000400 */
[----:B------:R-:W-:Y:S04]  /*5ed0*/  STS.U16 [R0+0x2fc00], R22 ;  /* 0x02fc001600007388 */ /* 0x000fe80000000400 */
[----:B------:R-:W-:Y:S04]  /*5ee0*/  STL [R1+0x307c], R0 ;  /* 0x00307c0001007387 */ /* 0x000fe80000100800 */
[----:B------:R-:W-:Y:S04]  /*5ef0*/  STS.U16 [R29+0x20100], R23 ;  /* 0x020100171d007388 */ /* 0x000fe80000000400 */
[----:B------:R-:W-:Y:S04]  /*5f00*/  STS.U16 [R29+0x20500], R20 ;  /* 0x020500141d007388 */ /* 0x000fe80000000400 */
[----:B----4-:R0:W-:Y:S04]  /*5f10*/  STS.U16 [R29+0x22500], R4 ;  /* 0x022500041d007388 */ /* 0x0101e80000000400 */
[----:B0-----:R-:W4:Y:S04]  /*5f20*/  LDL.LU R4, [R1+0x314] ;  /* 0x0003140001047983 */ /* 0x001f280000300800 */
[----:B------:R-:W2:Y:S04]  /*5f30*/  LDL.LU R0, [R1+0x30c] ;  /* 0x00030c0001007983 */ /* 0x000ea80000300800 */
[----:B------:R-:W4:Y:S04]  /*5f40*/  LDL.LU R26, [R1+0x304] ;  /* 0x00030400011a7983 */ /* 0x000f280000300800 */
[----:B------:R-:W4:Y:S04]  /*5f50*/  LDL.LU R27, [R1+0x2fc] ;  /* 0x0002fc00011b7983 */ /* 0x000f280000300800 */
[----:B------:R-:W4:Y:S04]  /*5f60*/  LDL.LU R28, [R1+0x2f4] ;  /* 0x0002f400011c7983 */ /* 0x000f280000300800 */
[----:B------:R-:W4:Y:S04]  /*5f70*/  LDL.LU R24, [R1+0x2ec] ;  /* 0x0002ec0001187983 */ /* 0x000f280000300800 */
[----:B------:R-:W-:Y:S04]  /*5f80*/  STS.U16 [R29+0x20900], R21 ;  /* 0x020900151d007388 */ /* 0x000fe80000000400 */
[----:B------:R-:W-:Y:S04]  /*5f90*/  STS.U16 [R29+0x20d00], R18 ;  /* 0x020d00121d007388 */ /* 0x000fe80000000400 */
[----:B------:R-:W-:Y:S04]  /*5fa0*/  STS.U16 [R29+0x21100], R19 ;  /* 0x021100131d007388 */ /* 0x000fe80000000400 */
[----:B------:R-:W-:Y:S04]  /*5fb0*/  STS.U16 [R29+0x21500], R16 ;  /* 0x021500101d007388 */ /* 0x000fe80000000400 */
[----:B------:R-:W-:Y:S04]  /*5fc0*/  STS.U16 [R29+0x21900], R17 ;  /* 0x021900111d007388 */ /* 0x000fe80000000400 */
[----:B-----5:R0:W-:Y:S04]  /*5fd0*/  STS.U16 [R29+0x24500], R5 ;  /* 0x024500051d007388 */ /* 0x0201e80000000400 */
[----:B------:R1:W-:Y:S04]  /*5fe0*/  STS.U16 [R29+0x24900], R3 ;  /* 0x024900031d007388 */ /* 0x0003e80000000400 */
[----:B0-----:R-:W5:Y:S04]  /*5ff0*/  LDL.LU R5, [R1+0x2e4] ;  /* 0x0002e40001057983 */ /* 0x001f680000300800 */
[----:B-1----:R-:W5:Y:S04]  /*6000*/  LDL.LU R3, [R1+0x2dc] ;  /* 0x0002dc0001037983 */ /* 0x002f680000300800 */
[----:B------:R-:W5:Y:S04]  /*6010*/  LDL.LU R25, [R1+0x2d4] ;  /* 0x0002d40001197983 */ /* 0x000f680000300800 */
[----:B------:R-:W5:Y:S04]  /*6020*/  LDL.LU R22, [R1+0x2cc] ;  /* 0x0002cc0001167983 */ /* 0x000f680000300800 */
[----:B------:R-:W5:Y:S04]  /*6030*/  LDL.LU R23, [R1+0x2c4] ;  /* 0x0002c40001177983 */ /* 0x000f680000300800 */
[----:B------:R-:W5:Y:S04]  /*6040*/  LDL.LU R20, [R1+0x2bc] ;  /* 0x0002bc0001147983 */ /* 0x000f680000300800 */
[----:B------:R-:W5:Y:S04]  /*6050*/  LDL.LU R21, [R1+0x2b4] ;  /* 0x0002b40001157983 */ /* 0x000f680000300800 */
[----:B------:R-:W5:Y:S04]  /*6060*/  LDL.LU R18, [R1+0x2ac] ;  /* 0x0002ac0001127983 */ /* 0x000f680000300800 */
[----:B------:R-:W5:Y:S04]  /*6070*/  LDL.LU R19, [R1+0x2a4] ;  /* 0x0002a40001137983 */ /* 0x000f680000300800 */
[----:B------:R-:W5:Y:S04]  /*6080*/  LDL.LU R16, [R1+0x29c] ;  /* 0x00029c0001107983 */ /* 0x000f680000300800 */
[----:B------:R0:W-:Y:S04]  /*6090*/  STS.U16 [R29+0x21d00], R14 ;  /* 0x021d000e1d007388 */ /* 0x0001e80000000400 */
[----:B------:R-:W5:Y:S04]  /*60a0*/  LDL.LU R17, [R1+0x294] ;  /* 0x0002940001117983 */ /* 0x000f680000300800 */
[----:B------:R1:W-:Y:S04]  /*60b0*/  STS.U16 [R29+0x22100], R15 ;  /* 0x0221000f1d007388 */ /* 0x0003e80000000400 */
[----:B0-----:R-:W5:Y:S04]  /*60c0*/  LDL.LU R14, [R1+0x28c] ;  /* 0x00028c00010e7983 */ /* 0x001f680000300800 */
[----:B-1----:R-:W5:Y:S04]  /*60d0*/  LDL.LU R15, [R1+0x284] ;  /* 0x00028400010f7983 */ /* 0x002f680000300800 */
[----:B---3--:R0:W-:Y:S04]  /*60e0*/  STS.U16 [R29+0x25100], R2 ;  /* 0x025100021d007388 */ /* 0x0081e80000000400 */
[----:B0-----:R-:W3:Y:S04]  /*60f0*/  LDL.LU R2, [R1+0x27c] ;  /* 0x00027c0001027983 */ /* 0x001ee80000300800 */
[----:B------:R0:W-:Y:S04]  /*6100*/  STS.U16 [R29+0x22900], R12 ;  /* 0x0229000c1d007388 */ /* 0x0001e80000000400 */
[----:B------:R1:W-:Y:S04]  /*6110*/  STS.U16 [R29+0x22d00], R13 ;  /* 0x022d000d1d007388 */ /* 0x0003e80000000400 */
[----:B------:R1:W-:Y:S04]  /*6120*/  STS.U16 [R29+0x23100], R10 ;  /* 0x0231000a1d007388 */ /* 0x0003e80000000400 */
[----:B0-----:R-:W3:Y:S04]  /*6130*/  LDL.LU R12, [R1+0x274] ;  /* 0x00027400010c7983 */ /* 0x001ee80000300800 */
[----:B-1----:R-:W3:Y:S04]  /*6140*/  LDL.LU R13, [R1+0x26c] ;  /* 0x00026c00010d7983 */ /* 0x002ee80000300800 */
[----:B------:R0:W-:Y:S04]  /*6150*/  STS.U16 [R29+0x23500], R11 ;  /* 0x0235000b1d007388 */ /* 0x0001e80000000400 */
[----:B------:R-:W3:Y:S04]  /*6160*/  LDL.LU R10, [R1+0x260] ;  /* 0x00026000010a7983 */ /* 0x000ee80000300800 */
[----:B------:R1:W-:Y:S04]  /*6170*/  STS.U16 [R29+0x23900], R8 ;  /* 0x023900081d007388 */ /* 0x0003e80000000400 */
[----:B0-----:R-:W3:Y:S04]  /*6180*/  LDL.LU R11, [R1+0x254] ;  /* 0x00025400010b7983 */ /* 0x001ee80000300800 */
[----:B------:R0:W-:Y:S04]  /*6190*/  STS.U16 [R29+0x23d00], R9 ;  /* 0x023d00091d007388 */ /* 0x0001e80000000400 */
[----:B-1----:R-:W3:Y:S04]  /*61a0*/  LDL.LU R8, [R1+0x248] ;  /* 0x0002480001087983 */ /* 0x002ee80000300800 */
[----:B------:R1:W-:Y:S04]  /*61b0*/  STS.U16 [R29+0x24100], R6 ;  /* 0x024100061d007388 */ /* 0x0003e80000000400 */
[----:B0-----:R-:W3:Y:S04]  /*61c0*/  LDL.LU R9, [R1+0x23c] ;  /* 0x00023c0001097983 */ /* 0x001ee80000300800 */
[----:B--2---:R0:W-:Y:S04]  /*61d0*/  STS.U16 [R29+0x24d00], R7 ;  /* 0x024d00071d007388 */ /* 0x0041e80000000400 */
[----:B-1----:R-:W2:Y:S04]  /*61e0*/  LDL.LU R6, [R1+0x230] ;  /* 0x0002300001067983 */ /* 0x002ea80000300800 */
[----:B----4-:R1:W-:Y:S04]  /*61f0*/  STS.U16 [R29+0x25500], R4 ;  /* 0x025500041d007388 */ /* 0x0103e80000000400 */
[----:B0-----:R-:W4:Y:S04]  /*6200*/  LDL.LU R7, [R1+0x224] ;  /* 0x0002240001077983 */ /* 0x001f280000300800 */
[----:B-1----:R-:W2:Y:S04]  /*6210*/  LDL.LU R4, [R1+0x218] ;  /* 0x0002180001047983 */ /* 0x002ea80000300800 */
[----:B------:R-:W-:Y:S04]  /*6220*/  STS.U16 [R29+0x25900], R0 ;  /* 0x025900001d007388 */ /* 0x000fe80000000400 */
[----:B-----5:R0:W-:Y:S04]  /*6230*/  STS.U16 [R29+0x26d00], R5 ;  /* 0x026d00051d007388 */ /* 0x0201e80000000400 */
[----:B------:R1:W-:Y:S04]  /*6240*/  STS.U16 [R29+0x27100], R3 ;  /* 0x027100031d007388 */ /* 0x0003e80000000400 */
[----:B0-----:R-:W5:Y:S04]  /*6250*/  LDL.LU R5, [R1+0x20c] ;  /* 0x00020c0001057983 */ /* 0x001f680000300800 */
[----:B-1----:R-:W2:Y:S04]  /*6260*/  LDL.LU R3, [R1+0x200] ;  /* 0x0002000001037983 */ /* 0x002ea80000300800 */
[----:B---3--:R0:W-:Y:S04]  /*6270*/  STS.U16 [R29+0x2a100], R2 ;  /* 0x02a100021d007388 */ /* 0x0081e80000000400 */
[----:B0-----:R-:W3:Y:S04]  /*6280*/  LDL.LU R2, [R1+0x1f4] ;  /* 0x0001f40001027983 */ /* 0x001ee80000300800 */
[----:B------:R-:W3:Y:S04]  /*6290*/  LDL.LU R0, [R1+0x1e8] ;  /* 0x0001e80001007983 */ /* 0x000ee80000300800 */
        /* <DEDUP_REMOVED lines=35> */
[----:B------:R1:W-:Y:S04]  /*64d0*/  STS.U16 [R29+0x2ad00], R10 ;  /* 0x02ad000a1d007388 */ /* 0x0003e80000000400 */
[----:B0-----:R-:W2:Y:S04]  /*64e0*/  LDL.LU R3, [R1+0x390] ;  /* 0x0003900001037983 */ /* 0x001ea80000300800 */
[----:B------:R0:W-:Y:S04]  /*64f0*/  STS.U16 [R29+0x2b100], R11 ;  /* 0x02b1000b1d007388 */ /* 0x0001e80000000400 */
[----:B-1----:R-:W2:Y:S04]  /*6500*/  LDL.LU R10, [R1+0x384] ;  /* 0x00038400010a7983 */ /* 0x002ea80000300800 */
[----:B------:R1:W-:Y:S04]  /*6510*/  STS.U16 [R29+0x2b500], R8 ;  /* 0x02b500081d007388 */ /* 0x0003e80000000400 */
[----:B0-----:R-:W2:Y:S04]  /*6520*/  LDL.LU R11, [R1+0x37c] ;  /* 0x00037c00010b7983 */ /* 0x001ea80000300800 */
[----:B------:R0:W-:Y:S04]  /*6530*/  STS.U16 [R29+0x2b900], R9 ;  /* 0x02b900091d007388 */ /* 0x0001e80000000400 */
[----:B-1----:R-:W2:Y:S04]  /*6540*/  LDL.LU R8, [R1+0x374] ;  /* 0x0003740001087983 */ /* 0x002ea80000300800 */
[----:B------:R1:W-:Y:S04]  /*6550*/  STS.U16 [R29+0x2bd00], R6 ;  /* 0x02bd00061d007388 */ /* 0x0003e80000000400 */
[----:B0-----:R-:W2:Y:S04]  /*6560*/  LDL.LU R9, [R1+0x36c] ;  /* 0x00036c0001097983 */ /* 0x001ea80000300800 */
[----:B----4-:R0:W-:Y:S04]  /*6570*/  STS.U16 [R29+0x2c100], R7 ;  /* 0x02c100071d007388 */ /* 0x0101e80000000400 */
[----:B-1----:R-:W4:Y:S04]  /*6580*/  LDL.LU R6, [R1+0x360] ;  /* 0x0003600001067983 */ /* 0x002f280000300800 */
[----:B------:R1:W-:Y:S04]  /*6590*/  STS.U16 [R29+0x2c500], R4 ;  /* 0x02c500041d007388 */ /* 0x0003e80000000400 */
[----:B0-----:R-:W2:Y:S04]  /*65a0*/  LDL.LU R7, [R1+0x350] ;  /* 0x0003500001077983 */ /* 0x001ea80000300800 */
[----:B-----5:R0:W-:Y:S04]  /*65b0*/  STS.U16 [R29+0x2c900], R5 ;  /* 0x02c900051d007388 */ /* 0x0201e80000000400 */
[----:B-1----:R-:W5:Y:S04]  /*65c0*/  LDL.LU R4, [R1+0x348] ;  /* 0x0003480001047983 */ /* 0x002f680000300800 */
[----:B0-----:R-:W2:Y:S04]  /*65d0*/  LDL.LU R5, [R1+0x340] ;  /* 0x0003400001057983 */ /* 0x001ea80000300800 */
[----:B---3--:R0:W-:Y:S04]  /*65e0*/  STS.U16 [R29+0x2d100], R2 ;  /* 0x02d100021d007388 */ /* 0x0081e80000000400 */
[----:B------:R1:W-:Y:S04]  /*65f0*/  STS.U16 [R29+0x2d500], R0 ;  /* 0x02d500001d007388 */ /* 0x0003e80000000400 */
[----:B0-----:R-:W3:Y:S04]  /*6600*/  LDL.LU R2, [R1+0x338] ;  /* 0x0003380001027983 */ /* 0x001ee80000300800 */
[----:B-1----:R-:W2:Y:S04]  /*6610*/  LDL.LU R0, [R1+0x307c] ;  /* 0x00307c0001007983 */ /* 0x002ea80000300800 */
[----:B------:R-:W-:Y:S04]  /*6620*/  STS.U16 [R29+0x2d900], R26 ;  /* 0x02d9001a1d007388 */ /* 0x000fe80000000400 */
[----:B------:R-:W-:Y:S04]  /*6630*/  STS.U16 [R29+0x2dd00], R27 ;  /* 0x02dd001b1d007388 */ /* 0x000fe80000000400 */
[----:B------:R2:W-:Y:S04]  /*6640*/  STS.U16 [R29+0x2e100], R28 ;  /* 0x02e1001c1d007388 */ /* 0x0005e80000000400 */
[----:B------:R-:W-:Y:S04]  /*6650*/  STS.U16 [R29+0x2e500], R24 ;  /* 0x02e500181d007388 */ /* 0x000fe80000000400 */
[----:B------:R-:W-:Y:S04]  /*6660*/  STS.U16 [R29+0x2e900], R25 ;  /* 0x02e900191d007388 */ /* 0x000fe80000000400 */
[----:B------:R-:W-:Y:S04]  /*6670*/  STS.U16 [R29+0x2ed00], R22 ;  /* 0x02ed00161d007388 */ /* 0x000fe80000000400 */
[----:B------:R-:W-:Y:S04]  /*6680*/  STS.U16 [R29+0x2f100], R23 ;  /* 0x02f100171d007388 */ /* 0x000fe80000000400 */
[----:B------:R-:W-:Y:S04]  /*6690*/  STS.U16 [R29+0x2f500], R20 ;  /* 0x02f500141d007388 */ /* 0x000fe80000000400 */
[----:B------:R-:W-:Y:S04]  /*66a0*/  STS.U16 [R29+0x2f900], R21 ;  /* 0x02f900151d007388 */ /* 0x000fe80000000400 */
[----:B------:R-:W-:Y:S01]  /*66b0*/  STS.U16 [R29+0x2fd00], R18 ;  /* 0x02fd00121d007388 */ /* 0x000fe20000000400 */
[----:B--2---:R-:W-:-:S03]  /*66c0*/  LOP3.LUT R28, R0, 0x40, RZ, 0x3c, !PT ;  /* 0x00000040001c7812 */ /* 0x004fc600078e3cff */
[----:B------:R-:W-:Y:S04]  /*66d0*/  STL [R1+0x3050], R0 ;  /* 0x0030500001007387 */ /* 0x000fe80000100800 */
[----:B------:R0:W-:Y:S04]  /*66e0*/  STS.U16 [R28+0x21e00], R3 ;  /* 0x021e00031c007388 */ /* 0x0001e80000000400 */
[----:B0-----:R-:W2:Y:S04]  /*66f0*/  LDL.LU R3, [R1+0x330] ;  /* 0x0003300001037983 */ /* 0x001ea80000300800 */
[----:B------:R-:W2:Y:S04]  /*6700*/  LDL.LU R29, [R1+0x318] ;  /* 0x00031800011d7983 */ /* 0x000ea80000300800 */
[----:B--2---:R0:W-:Y:S04]  /*6710*/  STL [R1+0x3074], R29 ;  /* 0x0030741d01007387 */ /* 0x0041e80000100800 */
[----:B0-----:R-:W2:Y:S04]  /*6720*/  LDL.LU R29, [R1+0x320] ;  /* 0x00032000011d7983 */ /* 0x001ea80000300800 */
[----:B------:R-:W-:Y:S04]  /*6730*/  STS.U16 [R28+0x20200], R19 ;  /* 0x020200131c007388 */ /* 0x000fe80000000400 */
[----:B------:R-:W-:Y:S04]  /*6740*/  STS.U16 [R28+0x20600], R16 ;  /* 0x020600101c007388 */ /* 0x000fe80000000400 */
[----:B------:R-:W-:Y:S04]  /*6750*/  STS.U16 [R28+0x20a00], R17 ;  /* 0x020a00111c007388 */ /* 0x000fe80000000400 */
[----:B--2---:R0:W-:Y:S04]  /*6760*/  STL [R1+0x3078], R29 ;  /* 0x0030781d01007387 */ /* 0x0041e80000100800 */
[----:B0-----:R-:W2:Y:S04]  /*6770*/  LDL.LU R29, [R1+0x328] ;  /* 0x00032800011d7983 */ /* 0x001ea80000300800 */
[----:B------:R-:W2:Y:S04]  /*6780*/  LDL.LU R0, [R1+0x310] ;  /* 0x0003100001007983 */ /* 0x000ea80000300800 */
        /* <DEDUP_REMOVED lines=11> */
[----:B------:R0:W-:Y:S04]  /*6840*/  STS.U16 [R28+0x20e00], R14 ;  /* 0x020e000e1c007388 */ /* 0x0001e80000000400 */
[----:B------:R-:W2:Y:S04]  /*6850*/  LDL.LU R17, [R1+0x2b0] ;  /* 0x0002b00001117983 */ /* 0x000ea80000300800 */
[----:B------:R1:W-:Y:S04]  /*6860*/  STS.U16 [R28+0x21200], R15 ;  /* 0x0212000f1c007388 */ /* 0x0003e80000000400 */
[----:B0-----:R-:W2:Y:S04]  /*6870*/  LDL.LU R14, [R1+0x2a8] ;  /* 0x0002a800010e7983 */ /* 0x001ea80000300800 */
[----:B---3--:R0:W-:Y:S04]  /*6880*/  STS.U16 [R28+0x24200], R2 ;  /* 0x024200021c007388 */ /* 0x0081e80000000400 */
        /* <DEDUP_REMOVED lines=13> */
[----:B----4-:R1:W-:Y:S04]  /*6960*/  STS.U16 [R28+0x23200], R6 ;  /* 0x023200061c007388 */ /* 0x0103e80000000400 */
[----:B0-----:R-:W4:Y:S04]  /*6970*/  LDL.LU R9, [R1+0x268] ;  /* 0x0002680001097983 */ /* 0x001f280000300800 */
[----:B------:R0:W-:Y:S04]  /*6980*/  STS.U16 [R28+0x23600], R7 ;  /* 0x023600071c007388 */ /* 0x0001e80000000400 */
[----:B-1----:R-:W4:Y:S04]  /*6990*/  LDL.LU R6, [R1+0x25c] ;  /* 0x00025c0001067983 */ /* 0x002f280000300800 */
[----:B-----5:R1:W-:Y:S04]  /*69a0*/  STS.U16 [R28+0x23a00], R4 ;  /* 0x023a00041c007388 */ /* 0x0203e80000000400 */
[----:B0-----:R-:W5:Y:S04]  /*69b0*/  LDL.LU R7, [R1+0x250] ;  /* 0x0002500001077983 */ /* 0x001f680000300800 */
[----:B------:R0:W-:Y:S04]  /*69c0*/  STS.U16 [R28+0x23e00], R5 ;  /* 0x023e00051c007388 */ /* 0x0001e80000000400 */
[----:B-1----:R-:W4:Y:S04]  /*69d0*/  LDL.LU R4, [R1+0x244] ;  /* 0x0002440001047983 */ /* 0x002f280000300800 */
[----:B------:R1:W-:Y:S04]  /*69e0*/  STS.U16 [R28+0x24600], R3 ;  /* 0x024600031c007388 */ /* 0x0003e80000000400 */
[----:B0-----:R-:W4:Y:S04]  /*69f0*/  LDL.LU R5, [R1+0x238] ;  /* 0x0002380001057983 */ /* 0x001f280000300800 */
[----:B-1----:R-:W4:Y:S04]  /*6a00*/  LDL.LU R3, [R1+0x22c] ;  /* 0x00022c0001037983 */ /* 0x002f280000300800 */
[----:B--2---:R0:W-:Y:S04]  /*6a10*/  STS.U16 [R28+0x24a00], R29 ;  /* 0x024a001d1c007388 */ /* 0x0041e80000000400 */
[----:B0-----:R-:W2:Y:S04]  /*6a20*/  LDL.LU R29, [R1+0x3078] ;  /* 0x00307800011d7983 */ /* 0x001ea80000300800 */
[----:B------:R-:W-:Y:S04]  /*6a30*/  STS.U16 [R28+0x25600], R0 ;  /* 0x025600001c007388 */ /* 0x000fe80000000400 */
[----:B---3--:R-:W-:Y:S04]  /*6a40*/  STS.U16 [R28+0x29200], R2 ;  /* 0x029200021c007388 */ /* 0x008fe80000000400 */
[----:B----4-:R-:W-:Y:S04]  /*6a50*/  STS.U16 [R28+0x2be00], R3 ;  /* 0x02be00031c007388 */ /* 0x010fe80000000400 */
[----:B--2---:R0:W-:Y:S04]  /*6a60*/  STS.U16 [R28+0x24e00], R29 ;  /* 0x024e001d1c007388 */ /* 0x0041e80000000400 */
[----:B0-----:R-:W2:Y:S04]  /*6a70*/  LDL.LU R29, [R1+0x3074] ;  /* 0x00307400011d7983 */ /* 0x001ea80000300800 */
[----:B------:R-:W3:Y:S04]  /*6a80*/  LDL.LU R2, [R1+0x220] ;  /* 0x0002200001027983 */ /* 0x000ee80000300800 */
[----:B------:R-:W4:Y:S04]  /*6a90*/  LDL.LU R3, [R1+0x214] ;  /* 0x0002140001037983 */ /* 0x000f280000300800 */
[----:B------:R-:W2:Y:S04]  /*6aa0*/  LDL.LU R0, [R1+0x180] ;  /* 0x0001800001007983 */ /* 0x000ea80000300800 */
[----:B--2---:R0:W-:Y:S04]  /*6ab0*/  STL [R1+0x3054], R0 ;  /* 0x0030540001007387 */ /* 0x0041e80000100800 */
[----:B0-----:R-:W2:Y:S04]  /*6ac0*/  LDL.LU R0, [R1+0x184] ;  /* 0x0001840001007983 */ /* 0x001ea80000300800 */
        /* <DEDUP_REMOVED lines=12> */
[----:B------:R-:W-:Y:S04]  /*6b90*/  STS.U16 [R28+0x25200], R29 ;  /* 0x0252001d1c007388 */ /* 0x000fe80000000400 */
        /* <DEDUP_REMOVED lines=8> */
[----:B------:R0:W-:Y:S04]  /*6c20*/  STS.U16 [R28+0x26600], R25 ;  /* 0x026600191c007388 */ /* 0x0001e80000000400 */
[----:B------:R-:W2:Y:S04]  /*6c30*/  LDL.LU R24, [R1+0x170] ;  /* 0x0001700001187983 */ /* 0x000ea80000300800 */
        /* <DEDUP_REMOVED lines=16> */
[----:B------:R-:W-:Y:S04]  /*6d40*/  STS.U16 [R28+0x28a00], R14 ;  /* 0x028a000e1c007388 */ /* 0x000fe80000000400 */
[----:B------:R1:W-:Y:S04]  /*6d50*/  STS.U16 [R28+0x28e00], R15 ;  /* 0x028e000f1c007388 */ /* 0x0003e80000000400 */
[----:B0-----:R-:W2:Y:S04]  /*6d60*/  LDL.LU R17, [R1+0x38c] ;  /* 0x00038c0001117983 */ /* 0x001ea80000300800 */
[----:B------:R-:W-:Y:S04]  /*6d70*/  STS.U16 [R28+0x29600], R12 ;  /* 0x0296000c1c007388 */ /* 0x000fe80000000400 */
[----:B------:R0:W-:Y:S04]  /*6d80*/  STS.U16 [R28+0x29a00], R13 ;  /* 0x029a000d1c007388 */ /* 0x0001e80000000400 */
[----:B-1----:R-:W2:Y:S04]  /*6d90*/  LDL.LU.64 R14, [R1+0x128] ;  /* 0x00012800010e7983 */ /* 0x002ea80000300a00 */
[----:B------:R-:W-:Y:S04]  /*6da0*/  STS.U16 [R28+0x29e00], R10 ;  /* 0x029e000a1c007388 */ /* 0x000fe80000000400 */
[----:B------:R1:W-:Y:S04]  /*6db0*/  STS.U16 [R28+0x2a200], R11 ;  /* 0x02a2000b1c007388 */ /* 0x0003e80000000400 */
[----:B0-----:R-:W2:Y:S04]  /*6dc0*/  LDL.LU.64 R12, [R1+0x120] ;  /* 0x00012000010c7983 */ /* 0x001ea80000300a00 */
[----:B------:R-:W-:Y:S04]  /*6dd0*/  STS.U16 [R28+0x2a600], R8 ;  /* 0x02a600081c007388 */ /* 0x000fe80000000400 */
[----:B------:R0:W-:Y:S04]  /*6de0*/  STS.U16 [R28+0x2aa00], R9 ;  /* 0x02aa00091c007388 */ /* 0x0001e80000000400 */
[----:B-1----:R-:W2:Y:S04]  /*6df0*/  LDL.LU.64 R10, [R1+0x118] ;  /* 0x00011800010a7983 */ /* 0x002ea80000300a00 */
[----:B------:R-:W-:Y:S04]  /*6e00*/  STS.U16 [R28+0x2ae00], R6 ;  /* 0x02ae00061c007388 */ /* 0x000fe80000000400 */
[----:B-----5:R1:W-:Y:S04]  /*6e10*/  STS.U16 [R28+0x2b200], R7 ;  /* 0x02b200071c007388 */ /* 0x0203e80000000400 */
[----:B0-----:R-:W5:Y:S04]  /*6e20*/  LDL.LU.64 R8, [R1+0x110] ;  /* 0x0001100001087983 */ /* 0x001f680000300a00 */
[----:B------:R-:W-:Y:S04]  /*6e30*/  STS.U16 [R28+0x2b600], R4 ;  /* 0x02b600041c007388 */ /* 0x000fe80000000400 */
[----:B------:R0:W-:Y:S04]  /*6e40*/  STS.U16 [R28+0x2ba00], R5 ;  /* 0x02ba00051c007388 */ /* 0x0001e80000000400 */
[----:B-1----:R-:W5:Y:S04]  /*6e50*/  LDL.LU.64 R6, [R1+0x108] ;  /* 0x0001080001067983 */ /* 0x002f680000300a00 */
[----:B---3--:R-:W-:Y:S04]  /*6e60*/  STS.U16 [R28+0x2c200], R2 ;  /* 0x02c200021c007388 */ /* 0x008fe80000000400 */
[----:B----4-:R1:W-:Y:S04]  /*6e70*/  STS.U16 [R28+0x2c600], R3 ;  /* 0x02c600031c007388 */ /* 0x0103e80000000400 */
[----:B0-----:R-:W3:Y:S04]  /*6e80*/  LDL.LU.64 R4, [R1+0x100] ;  /* 0x0001000001047983 */ /* 0x001ee80000300a00 */
[----:B-1----:R-:W4:Y:S04]  /*6e90*/  LDL.LU.64 R2, [R1+0xf8] ;  /* 0x0000f80001027983 */ /* 0x002f280000300a00 */
[----:B--2---:R0:W-:Y:S04]  /*6ea0*/  STS.U16 [R28+0x2ca00], R0 ;  /* 0x02ca00001c007388 */ /* 0x0041e80000000400 */
[----:B0-----:R-:W2:Y:S04]  /*6eb0*/  LDL.LU R0, [R1+0x3070] ;  /* 0x0030700001007983 */ /* 0x001ea80000300800 */
        /* <DEDUP_REMOVED lines=16> */
[----:B------:R-:W-:Y:S04]  /*6fc0*/  STS.U16 [R28+0x2f200], R26 ;  /* 0x02f2001a1c007388 */ /* 0x000fe80000000400 */
[----:B------:R0:W-:Y:S01]  /*6fd0*/  STS.U16 [R28+0x2f600], R27 ;  /* 0x02f6001b1c007388 */ /* 0x0001e20000000400 */
[----:B--2---:R-:W-:-:S05]  /*6fe0*/  LOP3.LUT R0, R0, 0x60, RZ, 0x3c, !PT ;  /* 0x0000006000007812 */ /* 0x004fca00078e3cff */
[----:B------:R-:W-:Y:S04]  /*6ff0*/  STL [R1+0x2fc0], R0 ;  /* 0x002fc00001007387 */ /* 0x000fe80000100800 */
[----:B0-----:R-:W2:Y:S04]  /*7000*/  LDL.LU.64 R26, [R1+0x68] ;  /* 0x00006800011a7983 */ /* 0x001ea80000300a00 */
[----:B--2---:R0:W-:Y:S04]  /*7010*/  STL.64 [R1+0x2fc8], R26 ;  /* 0x002fc81a01007387 */ /* 0x0041e80000100a00 */
        /* <DEDUP_REMOVED lines=19> */
[----:B------:R-:W-:Y:S04]  /*7150*/  STS.U16 [R28+0x2ee00], R29 ;  /* 0x02ee001d1c007388 */ /* 0x000fe80000000400 */
        /* <DEDUP_REMOVED lines=9> */
[----:B------:R4:W-:Y:S04]  /*71f0*/  STS.U16 [R0+0x21f00], R17 ;  /* 0x021f001100007388 */ /* 0x0009e80000000400 */
[----:B------:R-:W2:Y:S04]  /*7200*/  LDG.E.U16 R14, [R14.64] ;  /* 0x000000040e0e7981 */ /* 0x000ea8000c1e1500 */
[----:B------:R-:W2:Y:S04]  /*7210*/  LDG.E.U16 R12, [R12.64] ;  /* 0x000000040c0c7981 */ /* 0x000ea8000c1e1500 */
[----:B------:R-:W2:Y:S04]  /*7220*/  LDG.E.U16 R10, [R10.64] ;  /* 0x000000040a0a7981 */ /* 0x000ea8000c1e1500 */
[----:B-----5:R-:W5:Y:S04]  /*7230*/  LDG.E.U16 R8, [R8.64] ;  /* 0x0000000408087981 */ /* 0x020f68000c1e1500 */
[----:B------:R-:W5:Y:S04]  /*7240*/  LDG.E.U16 R6, [R6.64] ;  /* 0x0000000406067981 */ /* 0x000f68000c1e1500 */
[----:B---3--:R-:W3:Y:S04]  /*7250*/  LDG.E.U16 R4, [R4.64] ;  /* 0x0000000404047981 */ /* 0x008ee8000c1e1500 */
[----:B----4-:R-:W4:Y:S04]  /*7260*/  LDG.E.U16 R0, [R2.64] ;  /* 0x0000000402007981 */ /* 0x010f28000c1e1500 */
[----:B--2---:R0:W-:Y:S04]  /*7270*/  STL.64 [R1+0x3018], R26 ;  /* 0x0030181a01007387 */ /* 0x0041e80000100a00 */
[----:B0-----:R-:W2:Y:S04]  /*7280*/  LDL.LU.64 R26, [R1+0xc0] ;  /* 0x0000c000011a7983 */ /* 0x001ea80000300a00 */
[----:B--2---:R0:W-:Y:S04]  /*7290*/  STL.64 [R1+0x3020], R26 ;  /* 0x0030201a01007387 */ /* 0x0041e80000100a00 */
[----:B------:R-:W-:Y:S04]  /*72a0*/  STL [R1+0x128], R14 ;  /* 0x0001280e01007387 */ /* 0x000fe80000100800 */
[----:B0-----:R-:W2:Y:S04]  /*72b0*/  LDL.LU.64 R26, [R1+0xc8] ;  /* 0x0000c800011a7983 */ /* 0x001ea80000300a00 */
[----:B------:R-:W-:Y:S04]  /*72c0*/  STL [R1+0x120], R12 ;  /* 0x0001200c01007387 */ /* 0x000fe80000100800 */
[----:B--2---:R0:W-:Y:S04]  /*72d0*/  STL.64 [R1+0x3028], R26 ;  /* 0x0030281a01007387 */ /* 0x0041e80000100a00 */
[----:B------:R-:W-:Y:S04]  /*72e0*/  STL [R1+0x118], R10 ;  /* 0x0001180a01007387 */ /* 0x000fe80000100800 */
[----:B0-----:R-:W2:Y:S04]  /*72f0*/  LDL.LU.64 R26, [R1+0xd0] ;  /* 0x0000d000011a7983 */ /* 0x001ea80000300a00 */
[----:B-----5:R-:W-:Y:S04]  /*7300*/  STL [R1+0x110], R8 ;  /* 0x0001100801007387 */ /* 0x020fe80000100800 */
[----:B--2---:R0:W-:Y:S04]  /*7310*/  STL.64 [R1+0x3030], R26 ;  /* 0x0030301a01007387 */ /* 0x0041e80000100a00 */
[----:B------:R-:W-:Y:S04]  /*7320*/  STL [R1+0x108], R6 ;  /* 0x0001080601007387 */ /* 0x000fe80000100800 */
[----:B0-----:R-:W2:Y:S04]  /*7330*/  LDL.LU.64 R26, [R1+0xd8] ;  /* 0x0000d800011a7983 */ /* 0x001ea80000300a00 */
[----:B---3--:R-:W-:Y:S04]  /*7340*/  STL [R1+0x100], R4 ;  /* 0x0001000401007387 */ /* 0x008fe80000100800 */
[----:B--2---:R0:W-:Y:S04]  /*7350*/  STL.64 [R1+0x3038], R26 ;  /* 0x0030381a01007387 */ /* 0x0041e80000100a00 */
[----:B----4-:R-:W-:Y:S04]  /*7360*/  STL [R1+0xf8], R0 ;  /* 0x0000f80001007387 */ /* 0x010fe80000100800 */
[----:B0-----:R-:W2:Y:S04]  /*7370*/  LDL.LU.64 R26, [R1+0xe0] ;  /* 0x0000e000011a7983 */ /* 0x001ea80000300a00 */
[----:B--2---:R0:W-:Y:S04]  /*7380*/  STL.64 [R1+0x3040], R26 ;  /* 0x0030401a01007387 */ /* 0x0041e80000100a00 */
[----:B0-----:R-:W2:Y:S04]  /*7390*/  LDL.LU.64 R26, [R1+0xe8] ;  /* 0x0000e800011a7983 */ /* 0x001ea80000300a00 */
[----:B--2---:R0:W-:Y:S04]  /*73a0*/  STL.64 [R1+0x3048], R26 ;  /* 0x0030481a01007387 */ /* 0x0041e80000100a00 */
[----:B0-----:R-:W2:Y:S04]  /*73b0*/  LDL.LU.64 R26, [R1+0xf0] ;  /* 0x0000f000011a7983 */ /* 0x001ea80000300a00 */
[----:B------:R-:W3:Y:S04]  /*73c0*/  LDL.LU.64 R24, [R1+0x60] ;  /* 0x0000600001187983 */ /* 0x000ee80000300a00 */
[----:B------:R-:W4:Y:S04]  /*73d0*/  LDL.LU.64 R22, [R1+0x58] ;  /* 0x0000580001167983 */ /* 0x000f280000300a00 */
[----:B------:R-:W5:Y:S04]  /*73e0*/  LDL.LU.64 R20, [R1+0x50] ;  /* 0x0000500001147983 */ /* 0x000f680000300a00 */
        /* <DEDUP_REMOVED lines=9> */
[----:B------:R-:W5:Y:S04]  /*7480*/  LDL.LU.64 R28, [R1] ;  /* 0x00000000011c7983 */ /* 0x000f680000300a00 */
[----:B--2---:R0:W2:Y:S04]  /*7490*/  LDG.E.U16 R0, [R26.64] ;  /* 0x000000041a007981 */ /* 0x0040a8000c1e1500 */
[----:B---3--:R1:W3:Y:S04]  /*74a0*/  LDG.E.U16 R25, [R24.64] ;  /* 0x0000000418197981 */ /* 0x0082e8000c1e1500 */
[----:B----4-:R4:W3:Y:S04]  /*74b0*/  LDG.E.U16 R23, [R22.64] ;  /* 0x0000000416177981 */ /* 0x0108e8000c1e1500 */
[----:B0-----:R-:W3:Y:S04]  /*74c0*/  LDL.LU.64 R26, [R1+0x3048] ;  /* 0x00304800011a7983 */ /* 0x001ee80000300a00 */
[----:B-----5:R0:W5:Y:S04]  /*74d0*/  LDG.E.U16 R21, [R20.64] ;  /* 0x0000000414157981 */ /* 0x020168000c1e1500 */
[----:B------:R0:W4:Y:S04]  /*74e0*/  LDG.E.U16 R19, [R18.64] ;  /* 0x0000000412137981 */ /* 0x000128000c1e1500 */
        /* <DEDUP_REMOVED lines=8> */
[----:B------:R-:W4:Y:S04]  /*7570*/  LDG.E.U16 R28, [R28.64] ;  /* 0x000000041c1c7981 */ /* 0x000f28000c1e1500 */
[----:B--2---:R3:W-:Y:S04]  /*7580*/  STL [R1+0xf0], R0 ;  /* 0x0000f00001007387 */ /* 0x0047e80000100800 */
[----:B---3--:R2:W3:Y:S04]  /*7590*/  LDG.E.U16 R0, [R26.64] ;  /* 0x000000041a007981 */ /* 0x0084e8000c1e1500 */
[----:B--2---:R-:W2:Y:S04]  /*75a0*/  LDL.LU.64 R26, [R1+0x3040] ;  /* 0x00304000011a7983 */ /* 0x004ea80000300a00 */
[----:B---3--:R2:W-:Y:S04]  /*75b0*/  STL [R1+0xe8], R0 ;  /* 0x0000e80001007387 */ /* 0x0085e80000100800 */
[----:B--2---:R2:W3:Y:S04]  /*75c0*/  LDG.E.U16 R0, [R26.64] ;  /* 0x000000041a007981 */ /* 0x0044e8000c1e1500 */
        /* <DEDUP_REMOVED lines=43> */
[----:B--2---:R2:W4:Y:S04]  /*7880*/  LDG.E.U16 R27, [R26.64] ;  /* 0x000000041a1b7981 */ /* 0x004528000c1e1500 */
[----:B---3--:R3:W-:Y:S04]  /*7890*/  STL [R1+0x70], R0 ;  /* 0x0000700001007387 */ /* 0x0087e80000100800 */
[----:B---3--:R-:W3:Y:S04]  /*78a0*/  LDL.LU R0, [R1+0x2fc0] ;  /* 0x002fc00001007983 */ /* 0x008ee80000300800 */
[----:B--2---:R-:W2:Y:S04]  /*78b0*/  LDL.LU R26, [R1+0x2fbc] ;  /* 0x002fbc00011a7983 */ /* 0x004ea80000300800 */
[----:B----4-:R4:W-:Y:S04]  /*78c0*/  STL [R1+0x68], R27 ;  /* 0x0000681b01007387 */ /* 0x0109e80000100800 */
[----:B----4-:R-:W2:Y:S04]  /*78d0*/  LDL.LU R27, [R1+0x2fb8] ;  /* 0x002fb800011b7983 */ /* 0x010ea80000300800 */
[----:B-1----:R-:W4:Y:S04]  /*78e0*/  LDL.LU R24, [R1+0x2fb4] ;  /* 0x002fb40001187983 */ /* 0x002f280000300800 */
[----:B------:R1:W-:Y:S04]  /*78f0*/  STL [R1+0x60], R25 ;  /* 0x0000601901007387 */ /* 0x0003e80000100800 */
[----:B-1----:R-:W4:Y:S04]  /*7900*/  LDL.LU R25, [R1+0x2fb0] ;  /* 0x002fb00001197983 */ /* 0x002f280000300800 */
[----:B------:R-:W3:Y:S04]  /*7910*/  LDL.LU R22, [R1+0x2fac] ;  /* 0x002fac0001167983 */ /* 0x000ee80000300800 */
[----:B------:R1:W-:Y:S04]  /*7920*/  STL [R1+0x58], R23 ;  /* 0x0000581701007387 */ /* 0x0003e80000100800 */
[----:B-1----:R-:W3:Y:S04]  /*7930*/  LDL.LU R23, [R1+0x2fa8] ;  /* 0x002fa80001177983 */ /* 0x002ee80000300800 */
[----:B0-----:R-:W3:Y:S04]  /*7940*/  LDL.LU R20, [R1+0x2fa4] ;  /* 0x002fa40001147983 */ /* 0x001ee80000300800 */
[----:B-----5:R0:W-:Y:S04]  /*7950*/  STL [R1+0x50], R21 ;  /* 0x0000501501007387 */ /* 0x0201e80000100800 */
[----:B0-----:R-:W5:Y:S04]  /*7960*/  LDL.LU R21, [R1+0x2fa0] ;  /* 0x002fa00001157983 */ /* 0x001f680000300800 */
[----:B------:R-:W5:Y:S04]  /*7970*/  LDL.LU R18, [R1+0x2f9c] ;  /* 0x002f9c0001127983 */ /* 0x000f680000300800 */
[----:B------:R0:W-:Y:S04]  /*7980*/  STL [R1+0x48], R19 ;  /* 0x0000481301007387 */ /* 0x0001e80000100800 */
        /* <DEDUP_REMOVED lines=25> */
[----:B------:R0:W-:Y:S04]  /*7b20*/  STL [R1+0x2f00], R28 ;  /* 0x002f001c01007387 */ /* 0x0001e80000100800 */
[----:B0-----:R-:W5:Y:S04]  /*7b30*/  LDL.LU.64 R28, [R1+0x130] ;  /* 0x00013000011c7983 */ /* 0x001f680000300a00 */
[----:B--2---:R-:W2:Y:S04]  /*7b40*/  LDG.E.U16 R26, [R26.64] ;  /* 0x000000041a1a7981 */ /* 0x004ea8000c1e1500 */
[----:B----4-:R-:W4:Y:S04]  /*7b50*/  LDG.E.U16 R24, [R24.64] ;  /* 0x0000000418187981 */ /* 0x010f28000c1e1500 */
[----:B---3--:R-:W3:Y:S04]  /*7b60*/  LDG.E.U16 R22, [R22.64] ;  /* 0x0000000416167981 */ /* 0x008ee8000c1e1500 */
[----:B-----5:R-:W5:Y:S04]  /*7b70*/  LDG.E.U16 R20, [R20.64] ;  /* 0x0000000414147981 */ /* 0x020f68000c1e1500 */
[----:B------:R-:W2:Y:S04]  /*7b80*/  LDG.E.U16 R18, [R18.64] ;  /* 0x0000000412127981 */ /* 0x000ea8000c1e1500 */
[----:B------:R-:W2:Y:S04]  /*7b90*/  LDG.E.U16 R16, [R16.64] ;  /* 0x0000000410107981 */ /* 0x000ea8000c1e1500 */
[----:B------:R-:W2:Y:S04]  /*7ba0*/  LDG.E.U16 R14, [R14.64] ;  /* 0x000000040e0e7981 */ /* 0x000ea8000c1e1500 */
[----:B------:R-:W2:Y:S04]  /*7bb0*/  LDG.E.U16 R12, [R12.64] ;  /* 0x000000040c0c7981 */ /* 0x000ea8000c1e1500 */
[----:B------:R-:W2:Y:S04]  /*7bc0*/  LDG.E.U16 R10, [R10.64] ;  /* 0x000000040a0a7981 */ /* 0x000ea8000c1e1500 */
[----:B------:R0:W2:Y:S04]  /*7bd0*/  LDG.E.U16 R8, [R8.64] ;  /* 0x0000000408087981 */ /* 0x0000a8000c1e1500 */
[----:B------:R1:W2:Y:S04]  /*7be0*/  LDG.E.U16 R6, [R6.64] ;  /* 0x0000000406067981 */ /* 0x0002a8000c1e1500 */
[----:B------:R0:W2:Y:S04]  /*7bf0*/  LDG.E.U16 R4, [R4.64] ;  /* 0x0000000404047981 */ /* 0x0000a8000c1e1500 */
[----:B------:R-:W2:Y:S04]  /*7c00*/  LDG.E.U16 R2, [R2.64] ;  /* 0x0000000402027981 */ /* 0x000ea8000c1e1500 */
[----:B------:R-:W2:Y:S04]  /*7c10*/  LDG.E.U16 R29, [R28.64] ;  /* 0x000000041c1d7981 */ /* 0x000ea8000c1e1500 */
[----:B--2---:R2:W-:Y:S04]  /*7c20*/  STL [R1+0x2f04], R29 ;  /* 0x002f041d01007387 */ /* 0x0045e80000100800 */
[----:B--2---:R-:W1:Y:S04]  /*7c30*/  LDL.LU.64 R28, [R1+0x148] ;  /* 0x00014800011c7983 */ /* 0x004e680000300a00 */
[----:B------:R2:W-:Y:S04]  /*7c40*/  STL [R1+0x2f08], R2 ;  /* 0x002f080201007387 */ /* 0x0005e80000100800 */
[----:B--2---:R-:W2:Y:S04]  /*7c50*/  LDL.LU.64 R2, [R1+0x138] ;  /* 0x0001380001027983 */ /* 0x004ea80000300a00 */
[----:B-1----:R1:W3:Y:S04]  /*7c60*/  LDG.E.U16 R7, [R28.64] ;  /* 0x000000041c077981 */ /* 0x0022e8000c1e1500 */
[----:B--2---:R-:W2:Y:S04]  /*7c70*/  LDG.E.U16 R3, [R2.64] ;  /* 0x0000000402037981 */ /* 0x004ea8000c1e1500 */
[----:B--2---:R2:W-:Y:S04]  /*7c80*/  STL [R1+0x2f0c], R3 ;  /* 0x002f0c0301007387 */ /* 0x0045e80000100800 */
[----:B--2---:R-:W0:Y:S04]  /*7c90*/  LDL.LU.64 R2, [R1+0x140] ;  /* 0x0001400001027983 */ /* 0x004e280000300a00 */
[----:B0-----:R-:W2:Y:S04]  /*7ca0*/  LDG.E.U16 R5, [R2.64] ;  /* 0x0000000402057981 */ /* 0x001ea8000c1e1500 */
[----:B------:R-:W-:Y:S04]  /*7cb0*/  STL [R1+0x2f10], R4 ;  /* 0x002f100401007387 */ /* 0x000fe80000100800 */
[----:B--2---:R0:W-:Y:S04]  /*7cc0*/  STL [R1+0x2f14], R5 ;  /* 0x002f140501007387 */ /* 0x0041e80000100800 */
[----:B------:R-:W-:Y:S04]  /*7cd0*/  STL [R1+0x2f18], R6 ;  /* 0x002f180601007387 */ /* 0x000fe80000100800 */
[----:B0-----:R-:W2:Y:S04]  /*7ce0*/  LDL.LU R5, [R1+0x128] ;  /* 0x0001280001057983 */ /* 0x001ea80000300800 */
[----:B------:R-:W2:Y:S04]  /*7cf0*/  LDL.LU R4, [R1+0x120] ;  /* 0x0001200001047983 */ /* 0x000ea80000300800 */
[----:B------:R-:W2:Y:S04]  /*7d00*/  LDL.LU R3, [R1+0x118] ;  /* 0x0001180001037983 */ /* 0x000ea80000300800 */
[----:B------:R-:W2:Y:S04]  /*7d10*/  LDL.LU R2, [R1+0x110] ;  /* 0x0001100001027983 */ /* 0x000ea80000300800 */
[----:B-1----:R-:W2:Y:S04]  /*7d20*/  LDL.LU R29, [R1+0x108] ;  /* 0x00010800011d7983 */ /* 0x002ea80000300800 */
[----:B------:R-:W2:Y:S04]  /*7d30*/  LDL.LU R28, [R1+0x100] ;  /* 0x00010000011c7983 */ /* 0x000ea80000300800 */
[----:B---3--:R0:W-:Y:S04]  /*7d40*/  STL [R1+0x2f1c], R7 ;  /* 0x002f1c0701007387 */ /* 0x0081e80000100800 */
[----:B0-----:R-:W3:Y:S04]  /*7d50*/  LDL.LU.64 R6, [R1+0x150] ;  /* 0x0001500001067983 */ /* 0x001ee80000300a00 */
[----:B---3--:R-:W3:Y:S04]  /*7d60*/  LDG.E.U16 R9, [R6.64] ;  /* 0x0000000406097981 */ /* 0x008ee8000c1e1500 */
[----:B------:R-:W-:Y:S04]  /*7d70*/  STL [R1+0x2f20], R8 ;  /* 0x002f200801007387 */ /* 0x000fe80000100800 */
[----:B---3--:R-:W-:Y:S04]  /*7d80*/  STL [R1+0x2f24], R9 ;  /* 0x002f240901007387 */ /* 0x008fe80000100800 */
[----:B------:R-:W-:Y:S04]  /*7d90*/  STL [R1+0x2f28], R10 ;  /* 0x002f280a01007387 */ /* 0x000fe80000100800 */
[----:B------:R-:W-:Y:S04]  /*7da0*/  STL [R1+0x2f2c], R12 ;  /* 0x002f2c0c01007387 */ /* 0x000fe80000100800 */
[----:B------:R-:W-:Y:S04]  /*7db0*/  STL [R1+0x2f30], R14 ;  /* 0x002f300e01007387 */ /* 0x000fe80000100800 */
[----:B------:R-:W-:Y:S04]  /*7dc0*/  STL [R1+0x2f34], R16 ;  /* 0x002f341001007387 */ /* 0x000fe80000100800 */
[----:B------:R-:W-:Y:S04]  /*7dd0*/  STL [R1+0x2f38], R18 ;  /* 0x002f381201007387 */ /* 0x000fe80000100800 */
[----:B-----5:R-:W-:Y:S04]  /*7de0*/  STL [R1+0x2f3c], R20 ;  /* 0x002f3c1401007387 */ /* 0x020fe80000100800 */
[----:B------:R-:W-:Y:S04]  /*7df0*/  STL [R1+0x2f40], R22 ;  /* 0x002f401601007387 */ /* 0x000fe80000100800 */
[----:B----4-:R-:W-:Y:S04]  /*7e00*/  STL [R1+0x2f44], R24 ;  /* 0x002f441801007387 */ /* 0x010fe80000100800 */
[----:B------:R0:W-:Y:S04]  /*7e10*/  STL [R1+0x2f48], R26 ;  /* 0x002f481a01007387 */ /* 0x0001e80000100800 */
[----:B0-----:R-:W3:Y:S04]  /*7e20*/  LDL.LU R26, [R1+0xe0] ;  /* 0x0000e000011a7983 */ /* 0x001ee80000300800 */
[----:B---3--:R0:W-:Y:S04]  /*7e30*/  STL [R1+0x2f4c], R26 ;  /* 0x002f4c1a01007387 */ /* 0x0081e80000100800 */
[----:B0-----:R-:W3:Y:S04]  /*7e40*/  LDL.LU R26, [R1+0xe8] ;  /* 0x0000e800011a7983 */ /* 0x001ee80000300800 */
[----:B---3--:R0:W-:Y:S04]  /*7e50*/  STL [R1+0x2f50], R26 ;  /* 0x002f501a01007387 */ /* 0x0081e80000100800 */
[----:B0-----:R-:W3:Y:S01]  /*7e60*/  LDL.LU R26, [R1+0xf0] ;  /* 0x0000f000011a7983 */ /* 0x001ee20000300800 */
[----:B------:R-:W-:-:S03]  /*7e70*/  IMAD.MOV.U32 R11, RZ, RZ, c[0x0][0x1d0] ;  /* 0x00007400ff0b7624 */ /* 0x000fc600078e00ff */
[----:B--2---:R-:W-:Y:S04]  /*7e80*/  STS.U16 [R0+0x22300], R5 ;  /* 0x0223000500007388 */ /* 0x004fe80000000400 */
[----:B------:R-:W-:Y:S04]  /*7e90*/  STS.U16 [R0+0x22700], R4 ;  /* 0x0227000400007388 */ /* 0x000fe80000000400 */
[----:B------:R-:W-:Y:S04]  /*7ea0*/  STS.U16 [R0+0x22b00], R3 ;  /* 0x022b000300007388 */ /* 0x000fe80000000400 */
[----:B---3--:R0:W-:Y:S04]  /*7eb0*/  STL [R1+0x2f54], R26 ;  /* 0x002f541a01007387 */ /* 0x0081e80000100800 */
[----:B0-----:R-:W2:Y:S04]  /*7ec0*/  LDL.LU R26, [R1+0xf8] ;  /* 0x0000f800011a7983 */ /* 0x001ea80000300800 */
[----:B------:R-:W3:Y:S04]  /*7ed0*/  LDL.LU R24, [R1+0xd8] ;  /* 0x0000d80001187983 */ /* 0x000ee80000300800 */
[----:B------:R-:W4:Y:S04]  /*7ee0*/  LDL.LU R22, [R1+0xd0] ;  /* 0x0000d00001167983 */ /* 0x000f280000300800 */
[----:B------:R-:W5:Y:S04]  /*7ef0*/  LDL.LU R20, [R1+0xc8] ;  /* 0x0000c80001147983 */ /* 0x000f680000300800 */
[----:B------:R-:W3:Y:S04]  /*7f00*/  LDL.LU R18, [R1+0xc0] ;  /* 0x0000c00001127983 */ /* 0x000ee80000300800 */
        /* <DEDUP_REMOVED lines=9> */
[----:B------:R-:W3:Y:S01]  /*7fa0*/  LDL.LU R4, [R1+0x70] ;  /* 0x0000700001047983 */ /* 0x000ee20000300800 */
[----:B------:R-:W-:-:S03]  /*7fb0*/  ISETP.GE.AND P0, PT, R11, 0x1, PT ;  /* 0x000000010b00780c */ /* 0x000fc60003f06270 */
[----:B------:R0:W-:Y:S04]  /*7fc0*/  STS.U16 [R0+0x22f00], R2 ;  /* 0x022f000200007388 */ /* 0x0001e80000000400 */
[----:B------:R-:W3:Y:S04]  /*7fd0*/  LDL.LU R3, [R1+0x68] ;  /* 0x0000680001037983 */ /* 0x000ee80000300800 */
[----:B------:R1:W-:Y:S04]  /*7fe0*/  STS.U16 [R0+0x23300], R29 ;  /* 0x0233001d00007388 */ /* 0x0003e80000000400 */
[----:B0-----:R-:W3:Y:S04]  /*7ff0*/  LDL.LU R2, [R1+0x60] ;  /* 0x0000600001027983 */ /* 0x001ee80000300800 */
[----:B------:R0:W-:Y:S04]  /*8000*/  STS.U16 [R0+0x23700], R28 ;  /* 0x0237001c00007388 */ /* 0x0001e80000000400 */
[----:B-1----:R-:W3:Y:S04]  /*8010*/  LDL.LU R29, [R1+0x58] ;  /* 0x00005800011d7983 */ /* 0x002ee80000300800 */
[----:B0-----:R-:W3:Y:S04]  /*8020*/  LDL.LU R28, [R1+0x50] ;  /* 0x00005000011c7983 */ /* 0x001ee80000300800 */
        /* <DEDUP_REMOVED lines=9> */
[----:B--2---:R0:W-:Y:S04]  /*80c0*/  STS.U16 [R0+0x23b00], R26 ;  /* 0x023b001a00007388 */ /* 0x0041e80000000400 */
[----:B0-----:R-:W2:Y:S04]  /*80d0*/  LDL.LU R26, [R1+0x2f54] ;  /* 0x002f5400011a7983 */ /* 0x001ea80000300800 */
[----:B--2---:R0:W-:Y:S04]  /*80e0*/  STS.U16 [R0+0x23f00], R26 ;  /* 0x023f001a00007388 */ /* 0x0041e80000000400 */
[----:B0-----:R-:W2:Y:S04]  /*80f0*/  LDL.LU R26, [R1+0x2f50] ;  /* 0x002f5000011a7983 */ /* 0x001ea80000300800 */
[----:B--2---:R0:W-:Y:S04]  /*8100*/  STS.U16 [R0+0x24300], R26 ;  /* 0x0243001a00007388 */ /* 0x0041e80000000400 */
[----:B0-----:R-:W2:Y:S04]  /*8110*/  LDL.LU R26, [R1+0x2f4c] ;  /* 0x002f4c00011a7983 */ /* 0x001ea80000300800 */
[----:B---3--:R-:W-:Y:S04]  /*8120*/  STS.U16 [R0+0x24b00], R24 ;  /* 0x024b001800007388 */ /* 0x008fe80000000400 */
[----:B----4-:R-:W-:Y:S04]  /*8130*/  STS.U16 [R0+0x24f00], R22 ;  /* 0x024f001600007388 */ /* 0x010fe80000000400 */
[----:B-----5:R-:W-:Y:S04]  /*8140*/  STS.U16 [R0+0x25300], R20 ;  /* 0x0253001400007388 */ /* 0x020fe80000000400 */
        /* <DEDUP_REMOVED lines=15> */
[----:B--2---:R0:W-:Y:S04]  /*8240*/  STS.U16 [R0+0x24700], R26 ;  /* 0x0247001a00007388 */ /* 0x0041e80000000400 */
[----:B0-----:R-:W2:Y:S04]  /*8250*/  LDL.LU R26, [R1+0x2f48] ;  /* 0x002f4800011a7983 */ /* 0x001ea80000300800 */
[----:B------:R-:W3:Y:S04]  /*8260*/  LDL.LU R24, [R1+0x2f44] ;  /* 0x002f440001187983 */ /* 0x000ee80000300800 */
[----:B------:R-:W4:Y:S04]  /*8270*/  LDL.LU R22, [R1+0x2f40] ;  /* 0x002f400001167983 */ /* 0x000f280000300800 */
        /* <DEDUP_REMOVED lines=25> */
[----:B--2---:R-:W-:Y:S04]  /*8410*/  STS.U16 [R0+0x2ff00], R26 ;  /* 0x02ff001a00007388 */ /* 0x004fe80000000400 */
        /* <DEDUP_REMOVED lines=15> */
[----:B------:R1:W-:Y:S04]  /*8510*/  STS.U16 [R0+0x2bf00], R2 ;  /* 0x02bf000200007388 */ /* 0x0003e80000000400 */
[----:B------:R-:W-:Y:S01]  /*8520*/  STS.U16 [R0+0x2bb00], R29 ;  /* 0x02bb001d00007388 */ /* 0x000fe20000000400 */
[----:B0-----:R-:W-:-:S03]  /*8530*/  MOV R3, 0x3f800000 ;  /* 0x3f80000000037802 */ /* 0x001fc60000000f00 */
[----:B------:R0:W-:Y:S01]  /*8540*/  STS.U16 [R0+0x2b700], R28 ;  /* 0x02b7001c00007388 */ /* 0x0001e20000000400 */
[----:B-1----:R-:W-:Y:S01]  /*8550*/  IMAD.MOV.U32 R2, RZ, RZ, -0x800000 ;  /* 0xff800000ff027424 */ /* 0x002fe200078e00ff */
[----:B0-----:R-:W-:-:S05]  /*8560*/  MOV R0, 0xff800000 ;  /* 0xff80000000007802 */ /* 0x001fca0000000f00 */
[----:B------:R-:W-:Y:S04]  /*8570*/  STL [R1+0x87c], R0 ;  /* 0x00087c0001007387 */ /* 0x000fe80000100800 */
[----:B------:R0:W-:Y:S04]  /*8580*/  STL [R1+0xed4], R3 ;  /* 0x000ed40301007387 */ /* 0x0001e80000100800 */
[----:B------:R-:W-:Y:S01]  /*8590*/  STL [R1+0x878], R2 ;  /* 0x0008780201007387 */ /* 0x000fe20000100800 */
[----:B0-----:R-:W-:-:S03]  /*85a0*/  MOV R3, 0xff800000 ;  /* 0xff80000000037802 */ /* 0x001fc60000000f00 */
[----:B------:R-:W-:Y:S04]  /*85b0*/  STL [R1+0x874], R0 ;  /* 0x0008740001007387 */ /* 0x000fe80000100800 */
[----:B------:R-:W-:Y:S04]  /*85c0*/  STL [R1+0x870], R3 ;  /* 0x0008700301007387 */ /* 0x000fe80000100800 */
[----:B------:R-:W-:Y:S04]  /*85d0*/  STL [R1+0x86c], R2 ;  /* 0x00086c0201007387 */ /* 0x000fe80000100800 */
[----:B------:R0:W-:Y:S04]  /*85e0*/  STL [R1+0x868], R0 ;  /* 0x0008680001007387 */ /* 0x0001e80000100800 */
[----:B------:R1:W-:Y:S04]  /*85f0*/  STL [R1+0x864], R3 ;  /* 0x0008640301007387 */ /* 0x0003e80000100800 */
[----:B------:R2:W-:Y:S01]  /*8600*/  STL [R1+0x860], R2 ;  /* 0x0008600201007387 */ /* 0x0005e20000100800 */
[----:B0-----:R-:W-:Y:S01]  /*8610*/  MOV R0, 0x3f800000 ;  /* 0x3f80000000007802 */ /* 0x001fe20000000f00 */
[----:B-1----:R-:W-:-:S04]  /*8620*/  IMAD.MOV.U32 R3, RZ, RZ, 0x3f800000 ;  /* 0x3f800000ff037424 */ /* 0x002fc800078e00ff */
[----:B------:R-:W-:Y:S01]  /*8630*/  STL [R1+0xed8], R0 ;  /* 0x000ed80001007387 */ /* 0x000fe20000100800 */
[----:B--2---:R-:W-:-:S03]  /*8640*/  MOV R2, 0x3f800000 ;  /* 0x3f80000000027802 */ /* 0x004fc60000000f00 */
[----:B------:R-:W-:Y:S04]  /*8650*/  STL [R1+0xedc], R3 ;  /* 0x000edc0301007387 */ /* 0x000fe80000100800 */
[----:B------:R-:W-:Y:S04]  /*8660*/  STL [R1+0xee0], R2 ;  /* 0x000ee00201007387 */ /* 0x000fe80000100800 */
[----:B------:R-:W-:Y:S04]  /*8670*/  STL [R1+0xee4], R0 ;  /* 0x000ee40001007387 */ /* 0x000fe80000100800 */
[----:B------:R-:W-:Y:S04]  /*8680*/  STL [R1+0xee8], R3 ;  /* 0x000ee80301007387 */ /* 0x000fe80000100800 */
[----:B------:R0:W-:Y:S04]  /*8690*/  STL [R1+0xeec], R2 ;  /* 0x000eec0201007387 */ /* 0x0001e80000100800 */
[----:B------:R1:W-:Y:S04]  /*86a0*/  STL [R1+0xb40], RZ ;  /* 0x000b40ff01007387 */ /* 0x0003e80000100800 */
[----:B------:R1:W-:Y:S04]  /*86b0*/  STL [R1+0xef0], R0 ;  /* 0x000ef00001007387 */ /* 0x0003e80000100800 */
[----:B------:R1:W-:Y:S04]  /*86c0*/  STL [R1+0xb44], RZ ;  /* 0x000b44ff01007387 */ /* 0x0003e80000100800 */
        /* <DEDUP_REMOVED lines=250> */
[----:B------:R-:W2:Y:S04]  /*9670*/  S2R R15, SR_TID.X ;  /* 0x00000000000f7919 */ /* 0x000ea80000002100 */
[----:B------:R1:W-:Y:S04]  /*9680*/  STL [R1+0xae0], RZ ;  /* 0x000ae0ff01007387 */ /* 0x0003e80000100800 */
[----:B------:R1:W-:Y:S04]  /*9690*/  STL [R1+0xae4], RZ ;  /* 0x000ae4ff01007387 */ /* 0x0003e80000100800 */
[----:B------:R1:W-:Y:S04]  /*96a0*/  STL [R1+0xae8], RZ ;  /* 0x000ae8ff01007387 */ /* 0x0003e80000100800 */
[----:B------:R1:W-:Y:S01]  /*96b0*/  STL [R1+0xaec], RZ ;  /* 0x000aecff01007387 */ /* 0x0003e20000100800 */
[----:B--2---:R-:W-:-:S02]  /*96c0*/  LOP3.LUT R10, R15, 0x7f, RZ, 0xc0, !PT ;  /* 0x0000007f0f0a7812 */ /* 0x004fc400078ec0ff */
[----:B0-----:R-:W-:Y:S01]  /*96d0*/  SHF.L.U32 R2, R15, 0x2, RZ ;  /* 0x000000020f027819 */ /* 0x001fe200000006ff */
[----:B------:R-:W-:Y:S05]  /*96e0*/  @!P0 BRA `(.L_x_0) ;  /* 0x0006d19000008947 */ /* 0x000fea0003800000 */
[----:B-1----:R-:W0:Y:S01]  /*96f0*/  S2R R13, SR_CTAID.Y ;  /* 0x00000000000d7919 */ /* 0x002e220000002600 */
[C---:B------:R-:W-:Y:S02]  /*9700*/  LOP3.LUT R6, R15.reuse, 0x1c, RZ, 0xc0, !PT ;  /* 0x0000001c0f067812 */ /* 0x040fe400078ec0ff */
[----:B------:R-:W-:Y:S01]  /*9710*/  LOP3.LUT R5, R2, 0x7c, RZ, 0xc0, !PT ;  /* 0x0000007c02057812 */ /* 0x000fe200078ec0ff */
[----:B------:R-:W-:Y:S01]  /*9720*/  IMAD R2, R10, c[0x0][0x1b4], RZ ;  /* 0x00006d000a027a24 */ /* 0x000fe200078e02ff */
[----:B------:R-:W-:Y:S02]  /*9730*/  SHF.R.U32.HI R0, RZ, 0x3, R10 ;  /* 0x00000003ff007819 */ /* 0x000fe4000001160a */
[----:B------:R-:W-:Y:S01]  /*9740*/  LOP3.LUT R4, R15, 0x60, RZ, 0xc0, !PT ;  /* 0x000000600f047812 */ /* 0x000fe200078ec0ff */
[----:B------:R-:W-:Y:S01]  /*9750*/  IMAD R9, R6, 0x40, R5 ;  /* 0x0000004006097824 */ /* 0x000fe200078e0205 */
[----:B------:R-:W-:Y:S01]  /*9760*/  LOP3.LUT R7, R0, 0xc, RZ, 0xc0, !PT ;  /* 0x0000000c00077812 */ /* 0x000fe200078ec0ff */
[----:B------:R-:W-:Y:S01]  /*9770*/  IMAD.SHL.U32 R6, R6, 0x4, RZ ;  /* 0x0000000406067824 */ /* 0x000fe200078e00ff */
[----:B------:R-:W-:-:S02]  /*9780*/  SHF.L.U32 R5, R2, 0x1, RZ ;  /* 0x0000000102057819 */ /* 0x000fc400000006ff */
[----:B------:R-:W-:Y:S02]  /*9790*/  SHF.R.U32.HI R8, RZ, 0x1, R4 ;  /* 0x00000001ff087819 */ /* 0x000fe40000011604 */
[----:B------:R-:W-:Y:S02]  /*97a0*/  MOV R11, c[0x0][0x1a8] ;  /* 0x00006a00000b7a02 */ /* 0x000fe40000000f00 */
[----:B------:R-:W-:Y:S01]  /*97b0*/  SHF.L.U32 R12, R15, 0x8, RZ ;  /* 0x000000080f0c7819 */ /* 0x000fe200000006ff */
[----:B0-----:R-:W-:-:S05]  /*97c0*/  IMAD R3, R13, c[0x0][0x1b0], RZ ;  /* 0x00006c000d037a24 */ /* 0x001fca00078e02ff */
[C---:B------:R-:W-:Y:S01]  /*97d0*/  SHF.L.U32 R0, R3.reuse, 0x1, RZ ;  /* 0x0000000103007819 */ /* 0x040fe200000006ff */
[----:B------:R-:W-:-:S03]  /*97e0*/  IMAD.HI R3, R3, 0x2, RZ ;  /* 0x0000000203037827 */ /* 0x000fc600078e02ff */
[----:B------:R-:W-:Y:S02]  /*97f0*/  IADD3 R16, P0, P1, R5, c[0x0][0x170], R0 ;  /* 0x00005c0005107a10 */ /* 0x000fe4000791e000 */
[----:B------:R-:W-:Y:S01]  /*9800*/  IADD3 R0, R6, R7, RZ ;  /* 0x0000000706007210 */ /* 0x000fe20007ffe0ff */
[----:B------:R-:W-:Y:S01]  /*9810*/  IMAD.HI R6, R2, 0x2, RZ ;  /* 0x0000000202067827 */ /* 0x000fe200078e02ff */
[----:B------:R-:W-:Y:S02]  /*9820*/  LOP3.LUT R5, R9, R8, RZ, 0x3c, !PT ;  /* 0x0000000809057212 */ /* 0x000fe400078e3cff */
[----:B------:R-:W-:Y:S01]  /*9830*/  LOP3.LUT R7, R15, 0x10, RZ, 0xc0, !PT ;  /* 0x000000100f077812 */ /* 0x000fe200078ec0ff */
[----:B------:R0:W-:Y:S01]  /*9840*/  STL [R1+0x880], R0 ;  /* 0x0008800001007387 */ /* 0x0001e20000100800 */
[----:B------:R-:W-:Y:S01]  /*9850*/  IMAD R9, R13, c[0x0][0x1a0], RZ ;  /* 0x000068000d097a24 */ /* 0x000fe200078e02ff */
[----:B------:R-:W-:Y:S01]  /*9860*/  IADD3.X R17, R6, c[0x0][0x174], R3, P0, P1 ;  /* 0x00005d0006117a10 */ /* 0x000fe200007e2403 */
[----:B------:R-:W-:Y:S01]  /*9870*/  IMAD.SHL.U32 R8, R15, 0x2, RZ ;  /* 0x000000020f087824 */ /* 0x000fe200078e00ff */
[----:B------:R1:W-:Y:S01]  /*9880*/  STL [R1+0x85c], R5 ;  /* 0x00085c0501007387 */ /* 0x0003e20000100800 */
[----:B------:R-:W-:-:S03]  /*9890*/  SHF.L.U32 R7, R7, 0x6, RZ ;  /* 0x0000000607077819 */ /* 0x000fc600000006ff */
[----:B------:R-:W-:Y:S01]  /*98a0*/  STL.64 [R1+0x7f8], R16 ;  /* 0x0007f81001007387 */ /* 0x000fe20000100a00 */
[----:B0-----:R-:W-:Y:S01]  /*98b0*/  IMAD R0, R10, c[0x0][0x1a8], RZ ;  /* 0x00006a000a007a24 */ /* 0x001fe200078e02ff */
[----:B-1----:R-:W-:-:S04]  /*98c0*/  LOP3.LUT R5, R15, 0x7, RZ, 0xc0, !PT ;  /* 0x000000070f057812 */ /* 0x002fc800078ec0ff */
[----:B------:R-:W-:Y:S02]  /*98d0*/  LEA R2, R11, R0, 0x7 ;  /* 0x000000000b027211 */ /* 0x000fe400078e38ff */
[C---:B------:R-:W-:Y:S01]  /*98e0*/  LEA R4, R5.reuse, R4, 0x2 ;  /* 0x0000000405047211 */ /* 0x040fe200078e10ff */
[C---:B------:R-:W-:Y:S02]  /*98f0*/  IMAD R13, R5.reuse, 0x90, RZ ;  /* 0x00000090050d7824 */ /* 0x040fe400078e02ff */
[----:B------:R-:W-:Y:S02]  /*9900*/  IMAD.SHL.U32 R5, R5, 0x10, RZ ;  /* 0x0000001005057824 */ /* 0x000fe400078e00ff */
[----:B------:R-:W-:Y:S01]  /*9910*/  IMAD R3, R11, 0x80, R2 ;  /* 0x000000800b037824 */ /* 0x000fe200078e0202 */
[--C-:B------:R-:W-:Y:S02]  /*9920*/  LOP3.LUT R10, R13, 0x10, R8.reuse, 0x78, !PT ;  /* 0x000000100d0a7812 */ /* 0x100fe400078e7808 */
[----:B------:R-:W-:-:S02]  /*9930*/  LOP3.LUT R13, R5, 0x30, R8, 0x78, !PT ;  /* 0x00000030050d7812 */ /* 0x000fc400078e7808 */
[----:B------:R-:W-:Y:S02]  /*9940*/  LOP3.LUT R6, R10, R7, RZ, 0xfc, !PT ;  /* 0x000000070a067212 */ /* 0x000fe400078efcff */
[C---:B------:R-:W-:Y:S02]  /*9950*/  LEA R7, P0, R9.reuse, c[0x0][0x168], 0x1 ;  /* 0x00005a0009077a11 */ /* 0x040fe400078008ff */
[----:B------:R-:W-:Y:S01]  /*9960*/  LEA R8, R4, R13, 0x8 ;  /* 0x0000000d04087211 */ /* 0x000fe200078e40ff */
[----:B------:R0:W-:Y:S01]  /*9970*/  STL [R1+0x7f4], R6 ;  /* 0x0007f40601007387 */ /* 0x0001e20000100800 */
[----:B------:R-:W-:Y:S02]  /*9980*/  LEA.HI.X.SX32 R9, R9, c[0x0][0x16c], 0x1, P0 ;  /* 0x00005b0009097a11 */ /* 0x000fe400000f0eff */
[-C--:B------:R-:W-:Y:S01]  /*9990*/  LEA R22, P0, R0, R7.reuse, 0x1 ;  /* 0x0000000700167211 */ /* 0x080fe200078008ff */
[----:B------:R1:W-:Y:S01]  /*99a0*/  STL [R1+0x854], R8 ;  /* 0x0008540801007387 */ /* 0x0003e20000100800 */
[----:B------:R-:W-:-:S02]  /*99b0*/  LEA R20, P1, R2, R7, 0x1 ;  /* 0x0000000702147211 */ /* 0x000fc400078208ff */
[----:B------:R-:W-:Y:S02]  /*99c0*/  LEA R18, P2, R3, R7, 0x1 ;  /* 0x0000000703127211 */ /* 0x000fe400078408ff */
[----:B------:R-:W-:Y:S02]  /*99d0*/  LEA.HI.X.SX32 R23, R0, R9, 0x1, P0 ;  /* 0x0000000900177211 */ /* 0x000fe400000f0eff */
[----:B0-----:R-:W-:Y:S01]  /*99e0*/  LEA R6, R4, R13, 0x6 ;  /* 0x0000000d04067211 */ /* 0x001fe200078e30ff */
[----:B------:R-:W-:Y:S01]  /*99f0*/  IMAD R4, R11, 0x80, R3 ;  /* 0x000000800b047824 */ /* 0x000fe200078e0203 */
[-C--:B------:R-:W-:Y:S01]  /*9a00*/  LEA.HI.X.SX32 R21, R2, R9.reuse, 0x1, P1 ;  /* 0x0000000902157211 */ /* 0x080fe200008f0eff */
[----:B------:R-:W-:Y:S01]  /*9a10*/  IMAD.MOV.U32 R2, RZ, RZ, 0x3f800000 ;  /* 0x3f800000ff027424 */ /* 0x000fe200078e00ff */
[----:B------:R-:W-:Y:S01]  /*9a20*/  LEA.HI.X.SX32 R19, R3, R9, 0x1, P2 ;  /* 0x0000000903137211 */ /* 0x000fe200010f0eff */
[----:B------:R0:W-:Y:S01]  /*9a30*/  STL [R1+0x850], R6 ;  /* 0x0008500601007387 */ /* 0x0001e20000100800 */
[----:B------:R-:W-:-:S02]  /*9a40*/  LEA R16, P3, R4, R7, 0x1 ;  /* 0x0000000704107211 */ /* 0x000fc400078608ff */
[----:B-1----:R-:W-:Y:S01]  /*9a50*/  MOV R8, 0xff800000 ;  /* 0xff80000000087802 */ /* 0x002fe20000000f00 */
[----:B------:R-:W-:Y:S01]  /*9a60*/  STL.64 [R1+0x848], R22 ;  /* 0x0008481601007387 */ /* 0x000fe20000100a00 */
[----:B------:R-:W-:Y:S02]  /*9a70*/  LEA.HI.X.SX32 R17, R4, R9, 0x1, P3 ;  /* 0x0000000904117211 */ /* 0x000fe400018f0eff */
[----:B------:R-:W-:Y:S01]  /*9a80*/  MOV R7, 0xff800000 ;  /* 0xff80000000077802 */ /* 0x000fe20000000f00 */
[----:B------:R-:W-:Y:S01]  /*9a90*/  STL.64 [R1+0x840], R20 ;  /* 0x0008401401007387 */ /* 0x000fe20000100a00 */
[----:B------:R-:W-:Y:S02]  /*9aa0*/  MOV R3, c[0x0][0x1b8] ;  /* 0x00006e0000037a02 */ /* 0x000fe40000000f00 */
[----:B0-----:R-:W-:Y:S01]  /*9ab0*/  MOV R6, 0xff800000 ;  /* 0xff80000000067802 */ /* 0x001fe20000000f00 */
[----:B------:R0:W-:Y:S01]  /*9ac0*/  STL.64 [R1+0x838], R18 ;  /* 0x0008381201007387 */ /* 0x0001e20000100a00 */
[----:B------:R-:W-:Y:S01]  /*9ad0*/  LOP3.LUT R5, R5, 0xf00, R12, 0xf8, !PT ;  /* 0x00000f0005057812 */ /* 0x000fe200078ef80c */
[----:B------:R-:W-:Y:S01]  /*9ae0*/  IMAD R9, R3, 0x1da, RZ ;  /* 0x000001da03097824 */ /* 0x000fe200078e02ff */
[----:B------:R-:W-:Y:S01]  /*9af0*/  LOP3.LUT P0, RZ, R15, 0x3, RZ, 0xc0, !PT ;  /* 0x000000030fff7812 */ /* 0x000fe2000780c0ff */
[----:B------:R1:W-:Y:S01]  /*9b00*/  STL.64 [R1+0x830], R16 ;  /* 0x0008301001007387 */ /* 0x0003e20000100a00 */
[C---:B------:R-:W-:Y:S01]  /*9b10*/  IMAD R11, R3.reuse, 0xee, RZ ;  /* 0x000000ee030b7824 */ /* 0x040fe200078e02ff */
[----:B------:R-:W-:Y:S01]  /*9b20*/  MOV R4, c[0x0][0x1a4] ;  /* 0x0000690000047a02 */ /* 0x000fe20000000f00 */
[C---:B------:R-:W-:Y:S01]  /*9b30*/  IMAD R10, R3.reuse, 0x1dc, RZ ;  /* 0x000001dc030a7824 */ /* 0x040fe200078e02ff */
[----:B------:R-:W-:Y:S01]  /*9b40*/  STL [R1+0xed4], R2 ;  /* 0x000ed40201007387 */ /* 0x000fe20000100800 */
[C---:B------:R-:W-:Y:S01]  /*9b50*/  IMAD R12, R3.reuse, 0x1de, RZ ;  /* 0x000001de030c7824 */ /* 0x040fe200078e02ff */
[----:B------:R-:W-:Y:S01]  /*9b60*/  MOV R0, RZ ;  /* 0x000000ff00007202 */ /* 0x000fe20000000f00 */
[C---:B------:R-:W-:Y:S01]  /*9b70*/  IMAD R13, R3.reuse, 0x1e, RZ ;  /* 0x0000001e030d7824 */ /* 0x040fe200078e02ff */
[----:B------:R-:W-:Y:S01]  /*9b80*/  STL [R1+0xe94], R6 ;  /* 0x000e940601007387 */ /* 0x000fe20000100800 */
[----:B0-----:R-:W-:-:S02]  /*9b90*/  IMAD R18, R3, 0x1e2, RZ ;  /* 0x000001e203127824 */ /* 0x001fc400078e02ff */
[C---:B------:R-:W-:Y:S01]  /*9ba0*/  IMAD R19, R3.reuse, 0x1e4, RZ ;  /* 0x000001e403137824 */ /* 0x040fe200078e02ff */
[----:B------:R-:W-:Y:S01]  /*9bb0*/  STL [R1+0xe98], R6 ;  /* 0x000e980601007387 */ /* 0x000fe20000100800 */
[C---:B-1----:R-:W-:Y:S02]  /*9bc0*/  IMAD R17, R3.reuse, 0xf0, RZ ;  /* 0x000000f003117824 */ /* 0x042fe400078e02ff */
[C---:B------:R-:W-:Y:S01]  /*9bd0*/  IMAD R16, R3.reuse, 0x1e0, RZ ;  /* 0x000001e003107824 */ /* 0x040fe200078e02ff */
[----:B------:R-:W-:Y:S01]  /*9be0*/  STL [R1+0xe9c], R8 ;  /* 0x000e9c0801007387 */ /* 0x000fe20000100800 */
[C---:B------:R-:W-:Y:S02]  /*9bf0*/  IMAD R20, R3.reuse, 0xf2, RZ ;  /* 0x000000f203147824 */ /* 0x040fe400078e02ff */
[C---:B------:R-:W-:Y:S01]  /*9c00*/  IMAD R21, R3.reuse, 0x1e6, RZ ;  /* 0x000001e603157824 */ /* 0x040fe200078e02ff */
[----:B------:R-:W-:Y:S01]  /*9c10*/  STL [R1+0xebc], R7 ;  /* 0x000ebc0701007387 */ /* 0x000fe20000100800 */
[----:B------:R-:W-:-:S02]  /*9c20*/  IMAD R22, R3, 0x7a, RZ ;  /* 0x0000007a03167824 */ /* 0x000fc400078e02ff */
[C---:B------:R-:W-:Y:S01]  /*9c30*/  IMAD R23, R3.reuse, 0x1e8, RZ ;  /* 0x000001e803177824 */ /* 0x040fe200078e02ff */
[----:B------:R-:W-:Y:S01]  /*9c40*/  STL [R1+0xec0], R6 ;  /* 0x000ec00601007387 */ /* 0x000fe20000100800 */
[C---:B------:R-:W-:Y:S02]  /*9c50*/  IMAD R24, R3.reuse, 0xf4, RZ ;  /* 0x000000f403187824 */ /* 0x040fe400078e02ff */
[C---:B------:R-:W-:Y:S01]  /*9c60*/  IMAD R25, R3.reuse, 0x1ea, RZ ;  /* 0x000001ea03197824 */ /* 0x040fe200078e02ff */
[----:B------:R0:W-:Y:S01]  /*9c70*/  STL [R1+0xec4], R8 ;  /* 0x000ec40801007387 */ /* 0x0001e20000100800 */
[C---:B------:R-:W-:Y:S02]  /*9c80*/  IMAD R27, R3.reuse, 0xf6, RZ ;  /* 0x000000f6031b7824 */ /* 0x040fe400078e02ff */
[C---:B------:R-:W-:Y:S01]  /*9c90*/  IMAD R26, R3.reuse, 0x1ec, RZ ;  /* 0x000001ec031a7824 */ /* 0x040fe200078e02ff */
[----:B------:R1:W-:Y:S01]  /*9ca0*/  STL [R1+0xec8], R7 ;  /* 0x000ec80701007387 */ /* 0x0003e20000100800 */
[----:B------:R-:W-:-:S02]  /*9cb0*/  IMAD R28, R3, 0x1ee, RZ ;  /* 0x000001ee031c7824 */ /* 0x000fc400078e02ff */
[C---:B------:R-:W-:Y:S01]  /*9cc0*/  IMAD R29, R3.reuse, 0x3e, RZ ;  /* 0x0000003e031d7824 */ /* 0x040fe200078e02ff */
[----:B------:R-:W-:Y:S01]  /*9cd0*/  STL [R1+0xed0], RZ ;  /* 0x000ed0ff01007387 */ /* 0x000fe20000100800 */
[C---:B------:R-:W-:Y:S01]  /*9ce0*/  IMAD R14, R3.reuse, 0x3c, RZ ;  /* 0x0000003c030e7824 */ /* 0x040fe200078e02ff */
[----:B0-----:R-:W-:Y:S01]  /*9cf0*/  MOV R8, 0x3f800000 ;  /* 0x3f80000000087802 */ /* 0x001fe20000000f00 */
[----:B------:R-:W-:Y:S01]  /*9d00*/  IMAD R15, R3, 0x78, RZ ;  /* 0x00000078030f7824 */ /* 0x000fe200078e02ff */
[----:B------:R0:W-:Y:S01]  /*9d10*/  STL [R1+0xecc], R6 ;  /* 0x000ecc0601007387 */ /* 0x0001e20000100800 */
[----:B------:R-:W-:Y:S01]  /*9d20*/  IMAD.MOV.U32 R2, RZ, RZ, RZ ;  /* 0x000000ffff027224 */ /* 0x000fe200078e00ff */
[----:B-1----:R-:W-:Y:S01]  /*9d30*/  MOV R7, 0x3f800000 ;  /* 0x3f80000000077802 */ /* 0x002fe20000000f00 */
[----:B0-----:R-:W-:-:S05]  /*9d40*/  IMAD.MOV.U32 R6, RZ, RZ, 0x3f800000 ;  /* 0x3f800000ff067424 */ /* 0x001fca00078e00ff */
[----:B------:R-:W-:Y:S04]  /*9d50*/  STL [R1+0xed8], R6 ;  /* 0x000ed80601007387 */ /* 0x000fe80000100800 */
[----:B------:R-:W-:Y:S04]  /*9d60*/  STL [R1+0xedc], R8 ;  /* 0x000edc0801007387 */ /* 0x000fe80000100800 */
[----:B------:R-:W-:Y:S04]  /*9d70*/  STL [R1+0xee0], R7 ;  /* 0x000ee00701007387 */ /* 0x000fe80000100800 */
[----:B------:R-:W-:Y:S04]  /*9d80*/  STL [R1+0xee4], R6 ;  /* 0x000ee40601007387 */ /* 0x000fe80000100800 */
[----:B------:R0:W-:Y:S04]  /*9d90*/  STL [R1+0xee8], R8 ;  /* 0x000ee80801007387 */ /* 0x0001e80000100800 */
[----:B------:R1:W-:Y:S04]  /*9da0*/  STL [R1+0xeec], R7 ;  /* 0x000eec0701007387 */ /* 0x0003e80000100800 */
[----:B------:R-:W-:Y:S01]  /*9db0*/  STL [R1+0xb40], RZ ;  /* 0x000b40ff01007387 */ /* 0x000fe20000100800 */
[----:B0-----:R-:W-:-:S03]  /*9dc0*/  IMAD R8, R3, 0xec, RZ ;  /* 0x000000ec03087824 */ /* 0x001fc600078e02ff */
[----:B------:R0:W-:Y:S01]  /*9dd0*/  STL [R1+0xef0], R6 ;  /* 0x000ef00601007387 */ /* 0x0001e20000100800 */
[----:B-1----:R-:W-:-:S03]  /*9de0*/  IMAD R7, R3, 0x1d8, RZ ;  /* 0x000001d803077824 */ /* 0x002fc600078e02ff */
[----:B------:R-:W-:Y:S04]  /*9df0*/  STL [R1+0xb44], RZ ;  /* 0x000b44ff01007387 */ /* 0x000fe80000100800 */
[----:B------:R-:W-:Y:S01]  /*9e00*/  STL [R1+0xb48], RZ ;  /* 0x000b48ff01007387 */ /* 0x000fe20000100800 */
[----:B0-----:R-:W-:-:S03]  /*9e10*/  IMAD R6, R3, 0x76, RZ ;  /* 0x0000007603067824 */ /* 0x001fc600078e02ff */
[----:B------:R-:W-:Y:S04]  /*9e20*/  STL [R1+0xb4c], RZ ;  /* 0x000b4cff01007387 */ /* 0x000fe80000100800 */
        /* <DEDUP_REMOVED lines=252> */
[----:B------:R0:W-:Y:S04]  /*adf0*/  STL.64 [R1+0x2f80], R6 ;  /* 0x002f800601007387 */ /* 0x0001e80000100a00 */
[----:B------:R-:W-:Y:S04]  /*ae00*/  STL.64 [R1+0x2f88], R8 ;  /* 0x002f880801007387 */ /* 0x000fe80000100a00 */
[----:B------:R1:W-:Y:S04]  /*ae10*/  STL.64 [R1+0x2f78], R10 ;  /* 0x002f780a01007387 */ /* 0x0003e80000100a00 */
[----:B------:R-:W-:Y:S04]  /*ae20*/  STL.64 [R1+0x2f70], R12 ;  /* 0x002f700c01007387 */ /* 0x000fe80000100a00 */
[----:B------:R2:W-:Y:S04]  /*ae30*/  STL.64 [R1+0x2f68], R16 ;  /* 0x002f681001007387 */ /* 0x0005e80000100a00 */
[----:B------:R3:W-:Y:S04]  /*ae40*/  STL.64 [R1+0x2f58], R18 ;  /* 0x002f581201007387 */ /* 0x0007e80000100a00 */
[----:B------:R-:W-:Y:S04]  /*ae50*/  STL.64 [R1+0x2f48], R20 ;  /* 0x002f481401007387 */ /* 0x000fe80000100a00 */
[----:B------:R-:W-:Y:S04]  /*ae60*/  STL.64 [R1+0x2f38], R22 ;  /* 0x002f381601007387 */ /* 0x000fe80000100a00 */
[----:B------:R4:W-:Y:S04]  /*ae70*/  STL.64 [R1+0x2f30], R24 ;  /* 0x002f301801007387 */ /* 0x0009e80000100a00 */
[----:B0-----:R-:W0:Y:S01]  /*ae80*/  S2R R7, SR_TID.X ;  /* 0x0000000000077919 */ /* 0x001e220000002100 */
[----:B-1----:R-:W-:-:S02]  /*ae90*/  IMAD R11, R3, 0x3be, RZ ;  /* 0x000003be030b7824 */ /* 0x002fc400078e02ff */
[C---:B--2---:R-:W-:Y:S02]  /*aea0*/  IMAD R17, R3.reuse, 0x3ca, RZ ;  /* 0x000003ca03117824 */ /* 0x044fe400078e02ff */
[C---:B---3--:R-:W-:Y:S02]  /*aeb0*/  IMAD R18, R3.reuse, 0x3c8, RZ ;  /* 0x000003c803127824 */ /* 0x048fe400078e02ff */
[----:B----4-:R-:W-:-:S05]  /*aec0*/  IMAD R24, R3, 0x3d4, RZ ;  /* 0x000003d403187824 */ /* 0x010fca00078e02ff */
[----:B------:R-:W-:Y:S04]  /*aed0*/  STL.64 [R1+0x2f40], R24 ;  /* 0x002f401801007387 */ /* 0x000fe80000100a00 */
[----:B------:R-:W-:Y:S04]  /*aee0*/  STL.64 [R1+0x2f50], R26 ;  /* 0x002f501a01007387 */ /* 0x000fe80000100a00 */
[----:B------:R1:W-:Y:S04]  /*aef0*/  STL.64 [R1+0x2f60], R28 ;  /* 0x002f601c01007387 */ /* 0x0003e80000100a00 */
[----:B------:R-:W1:Y:S01]  /*af00*/  LDL.64 R20, [R1+0x7f8] ;  /* 0x0007f80001147983 */ /* 0x000e620000100a00 */
[----:B0-----:R-:W-:-:S05]  /*af10*/  LOP3.LUT R7, R7, 0x7f, RZ, 0xc0, !PT ;  /* 0x0000007f07077812 */ /* 0x001fca00078ec0ff */
[----:B------:R-:W-:-:S05]  /*af20*/  IMAD.SHL.U32 R9, R7, 0x2, RZ ;  /* 0x0000000207097824 */ /* 0x000fca00078e00ff */
[----:B------:R-:W-:Y:S01]  /*af30*/  LOP3.LUT R6, R9, 0x30, RZ, 0x3c, !PT ;  /* 0x0000003009067812 */ /* 0x000fe200078e3cff */
[----:B------:R-:W-:Y:S01]  /*af40*/  IMAD R6, R3, 0x3b2, RZ ;  /* 0x000003b203067824 */ /* 0x000fe200078e02ff */
[C---:B------:R-:W-:Y:S02]  /*af50*/  LOP3.LUT R7, R9.reuse, 0x20, RZ, 0x3c, !PT ;  /* 0x0000002009077812 */ /* 0x040fe400078e3cff */
[----:B------:R-:W-:Y:S01]  /*af60*/  LOP3.LUT R7, R9, 0x50, RZ, 0x3c, !PT ;  /* 0x0000005009077812 */ /* 0x000fe200078e3cff */
[----:B------:R-:W-:Y:S01]  /*af70*/  IMAD R7, R3, 0x3b6, RZ ;  /* 0x000003b603077824 */ /* 0x000fe200078e02ff */
[C---:B------:R-:W-:Y:S02]  /*af80*/  LOP3.LUT R8, R9.reuse, 0x10, RZ, 0x3c, !PT ;  /* 0x0000001009087812 */ /* 0x040fe400078e3cff */
[C---:B------:R-:W-:Y:S02]  /*af90*/  LOP3.LUT R8, R9.reuse, 0x40, RZ, 0x3c, !PT ;  /* 0x0000004009087812 */ /* 0x040fe400078e3cff */
[----:B------:R-:W-:-:S02]  /*afa0*/  LOP3.LUT R8, R9, 0x70, RZ, 0x3c, !PT ;  /* 0x0000007009087812 */ /* 0x000fc400078e3cff */
[----:B------:R-:W-:Y:S02]  /*afb0*/  LOP3.LUT R10, R9, 0x60, RZ, 0x3c, !PT ;  /* 0x00000060090a7812 */ /* 0x000fe400078e3cff */
[-C--:B-1----:R-:W-:Y:S01]  /*afc0*/  IADD3 R28, P5, R6, R20.reuse, RZ ;  /* 0x00000014061c7210 */ /* 0x082fe20007fbe0ff */
[----:B------:R-:W-:Y:S01]  /*afd0*/  IMAD R6, R3, 0x3ba, RZ ;  /* 0x000003ba03067824 */ /* 0x000fe200078e02ff */
[-C--:B------:R-:W-:Y:S01]  /*afe0*/  IADD3 R8, P3, R7, R20.reuse, RZ ;  /* 0x0000001407087210 */ /* 0x080fe20007f7e0ff */
[----:B------:R-:W-:Y:S01]  /*aff0*/  IMAD R7, R3, 0x3c2, RZ ;  /* 0x000003c203077824 */ /* 0x000fe200078e02ff */
[-C--:B------:R-:W-:Y:S02]  /*b000*/  IADD3 R10, P2, R11, R20.reuse, RZ ;  /* 0x000000140b0a7210 */ /* 0x080fe40007f5e0ff */
[-C--:B------:R-:W-:Y:S01]  /*b010*/  IADD3 R26, P1, R6, R20.reuse, RZ ;  /* 0x00000014061a7210 */ /* 0x080fe20007f3e0ff */
[----:B------:R-:W-:Y:S01]  /*b020*/  IMAD R6, R3, 0x3c6, RZ ;  /* 0x000003c603067824 */ /* 0x000fe200078e02ff */
[----:B------:R-:W-:Y:S01]  /*b030*/  IADD3 R22, P4, R7, R20, RZ ;  /* 0x0000001407167210 */ /* 0x000fe20007f9e0ff */
[----:B------:R-:W-:-:S03]  /*b040*/  IMAD R7, R3, 0x1d9, RZ ;  /* 0x000001d903077824 */ /* 0x000fc600078e02ff */
[----:B------:R-:W-:Y:S01]  /*b050*/  IADD3 R12, P6, R6, R20, RZ ;  /* 0x00000014060c7210 */ /* 0x000fe20007fde0ff */
[----:B------:R-:W-:Y:S01]  /*b060*/  IMAD R6, R3, 0x1db, RZ ;  /* 0x000001db03067824 */ /* 0x000fe200078e02ff */
[----:B------:R-:W-:Y:S01]  /*b070*/  LEA.HI.X.SX32 R29, R7, R21, 0x1, P5 ;  /* 0x00000015071d7211 */ /* 0x000fe200028f0eff */
[----:B------:R-:W-:-:S03]  /*b080*/  IMAD R7, R3, 0x3ce, RZ ;  /* 0x000003ce03077824 */ /* 0x000fc600078e02ff */
[----:B------:R-:W-:Y:S01]  /*b090*/  LEA.HI.X.SX32 R9, R6, R21, 0x1, P3 ;  /* 0x0000001506097211 */ /* 0x000fe200018f0eff */
[----:B------:R0:W-:Y:S01]  /*b0a0*/  STL.64 [R1+0x1038], R28 ;  /* 0x0010381c01007387 */ /* 0x0001e20000100a00 */
[----:B------:R-:W-:-:S03]  /*b0b0*/  IMAD R6, R3, 0x1dd, RZ ;  /* 0x000001dd03067824 */ /* 0x000fc600078e02ff */
[----:B------:R1:W-:Y:S02]  /*b0c0*/  STL.64 [R1+0x1028], R8 ;  /* 0x0010280801007387 */ /* 0x0003e40000100a00 */
[----:B------:R-:W-:Y:S01]  /*b0d0*/  LEA.HI.X.SX32 R27, R6, R21, 0x1, P1 ;  /* 0x00000015061b7211 */ /* 0x000fe200008f0eff */
[----:B------:R-:W-:-:S04]  /*b0e0*/  IMAD R6, R3, 0x3d6, RZ ;  /* 0x000003d603067824 */ /* 0x000fc800078e02ff */
[----:B------:R2:W-:Y:S01]  /*b0f0*/  STL.64 [R1+0x1018], R26 ;  /* 0x0010181a01007387 */ /* 0x0005e20000100a00 */
[-C--:B0-----:R-:W-:Y:S01]  /*b100*/  IADD3 R28, P5, R17, R20.reuse, RZ ;  /* 0x00000014111c7210 */ /* 0x081fe20007fbe0ff */
[----:B------:R-:W-:Y:S01]  /*b110*/  IMAD R17, R3, 0x3d2, RZ ;  /* 0x000003d203117824 */ /* 0x000fe200078e02ff */
[----:B-1----:R-:W-:Y:S01]  /*b120*/  IADD3 R8, P3, R7, R20, RZ ;  /* 0x0000001407087210 */ /* 0x002fe20007f7e0ff */
[----:B------:R-:W-:-:S05]  /*b130*/  IMAD R7, R3, 0x1df, RZ ;  /* 0x000001df03077824 */ /* 0x000fca00078e02ff */
[-C--:B------:R-:W-:Y:S01]  /*b140*/  LEA.HI.X.SX32 R11, R7, R21.reuse, 0x1, P2 ;  /* 0x00000015070b7211 */ /* 0x080fe200010f0eff */
[----:B------:R-:W-:Y:S01]  /*b150*/  IMAD R7, R3, 0x1e1, RZ ;  /* 0x000001e103077824 */ /* 0x000fe200078e02ff */
[----:B--2---:R-:W-:Y:S01]  /*b160*/  IADD3 R26, P1, R17, R20, RZ ;  /* 0x00000014111a7210 */ /* 0x004fe20007f3e0ff */
[----:B------:R-:W-:Y:S02]  /*b170*/  IMAD R17, R3, 0x3da, RZ ;  /* 0x000003da03117824 */ /* 0x000fe400078e02ff */
[----:B------:R0:W-:Y:S01]  /*b180*/  STL.64 [R1+0x1008], R10 ;  /* 0x0010080a01007387 */ /* 0x0001e20000100a00 */
[----:B------:R-:W-:Y:S01]  /*b190*/  LEA.HI.X.SX32 R23, R7, R21, 0x1, P4 ;  /* 0x0000001507177211 */ /* 0x000fe200020f0eff */
[----:B------:R-:W-:-:S04]  /*b1a0*/  IMAD R7, R3, 0x3de, RZ ;  /* 0x000003de03077824 */ /* 0x000fc800078e02ff */
[----:B------:R1:W-:Y:S01]  /*b1b0*/  STL.64 [R1+0xff8], R22 ;  /* 0x000ff81601007387 */ /* 0x0003e20000100a00 */
[----:B0-----:R-:W-:Y:S01]  /*b1c0*/  IADD3 R10, P2, R6, R20, RZ ;  /* 0x00000014060a7210 */ /* 0x001fe20007f5e0ff */
[----:B------:R-:W-:-:S05]  /*b1d0*/  IMAD R6, R3, 0x1e3, RZ ;  /* 0x000001e303067824 */ /* 0x000fca00078e02ff */
[-C--:B------:R-:W-:Y:S01]  /*b1e0*/  LEA.HI.X.SX32 R13, R6, R21.reuse, 0x1, P6 ;  /* 0x00000015060d7211 */ /* 0x080fe200030f0eff */
[----:B------:R-:W-:Y:S01]  /*b1f0*/  IMAD R6, R3, 0x1e5, RZ ;  /* 0x000001e503067824 */ /* 0x000fe200078e02ff */
[----:B-1----:R-:W-:Y:S01]  /*b200*/  IADD3 R22, P4, R17, R20, RZ ;  /* 0x0000001411167210 */ /* 0x002fe20007f9e0ff */
[C---:B------:R-:W-:Y:S02]  /*b210*/  IMAD R17, R3.reuse, 0x3e2, RZ ;  /* 0x000003e203117824 */ /* 0x040fe400078e02ff */
[----:B------:R0:W-:Y:S01]  /*b220*/  STL.64 [R1+0xfe8], R12 ;  /* 0x000fe80c01007387 */ /* 0x0001e20000100a00 */
[----:B------:R-:W-:Y:S01]  /*b230*/  LEA.HI.X.SX32 R29, R6, R21, 0x1, P5 ;  /* 0x00000015061d7211 */ /* 0x000fe200028f0eff */
[----:B------:R-:W-:-:S04]  /*b240*/  IMAD R6, R3, 0x3e6, RZ ;  /* 0x000003e603067824 */ /* 0x000fc800078e02ff */
[----:B------:R1:W-:Y:S01]  /*b250*/  STL.64 [R1+0xfd8], R28 ;  /* 0x000fd81c01007387 */ /* 0x0003e20000100a00 */
[----:B0-----:R-:W-:Y:S01]  /*b260*/  IADD3 R12, P6, R7, R20, RZ ;  /* 0x00000014070c7210 */ /* 0x001fe20007fde0ff */
[----:B------:R-:W-:-:S05]  /*b270*/  IMAD R7, R3, 0x1e7, RZ ;  /* 0x000001e703077824 */ /* 0x000fca00078e02ff */
[-C--:B------:R-:W-:Y:S01]  /*b280*/  LEA.HI.X.SX32 R9, R7, R21.reuse, 0x1, P3 ;  /* 0x0000001507097211 */ /* 0x080fe200018f0eff */
[C---:B------:R-:W-:Y:S01]  /*b290*/  IMAD R7, R3.reuse, 0x1e9, RZ ;  /* 0x000001e903077824 */ /* 0x040fe200078e02ff */
[-C--:B------:R-:W-:Y:S01]  /*b2a0*/  IADD3 R16, P3, R6, R20.reuse, RZ ;  /* 0x0000001406107210 */ /* 0x080fe20007f7e0ff */
[----:B------:R-:W-:Y:S01]  /*b2b0*/  IMAD R6, R3, 0x1eb, RZ ;  /* 0x000001eb03067824 */ /* 0x000fe200078e02ff */
[----:B-1----:R-:W-:Y:S01]  /*b2c0*/  IADD3 R28, P5, R17, R20, RZ ;  /* 0x00000014111c7210 */ /* 0x002fe20007fbe0ff */
[----:B------:R0:W-:Y:S01]  /*b2d0*/  STL.64 [R1+0xfc8], R8 ;  /* 0x000fc80801007387 */ /* 0x0001e20000100a00 */
[-C--:B------:R-:W-:Y:S01]  /*b2e0*/  LEA.HI.X.SX32 R27, R7, R21.reuse, 0x1, P1 ;  /* 0x00000015071b7211 */ /* 0x080fe200008f0eff */
[C---:B------:R-:W-:Y:S01]  /*b2f0*/  IMAD R7, R3.reuse, 0x3ee, RZ ;  /* 0x000003ee03077824 */ /* 0x040fe200078e02ff */
[-C--:B------:R-:W-:Y:S01]  /*b300*/  LEA.HI.X.SX32 R11, R6, R21.reuse, 0x1, P2 ;  /* 0x00000015060b7211 */ /* 0x080fe200010f0eff */
[C---:B------:R-:W-:Y:S02]  /*b310*/  IMAD R6, R3.reuse, 0x1ed, RZ ;  /* 0x000001ed03067824 */ /* 0x040fe400078e02ff */
[----:B------:R1:W-:Y:S03]  /*b320*/  STL.64 [R1+0xfb8], R26 ;  /* 0x000fb81a01007387 */ /* 0x0003e60000100a00 */
[----:B------:R-:W-:Y:S01]  /*b330*/  LEA.HI.X.SX32 R23, R6, R21, 0x1, P4 ;  /* 0x0000001506177211 */ /* 0x000fe200020f0eff */
[----:B------:R2:W-:Y:S01]  /*b340*/  STL.64 [R1+0xfa8], R10 ;  /* 0x000fa80a01007387 */ /* 0x0005e20000100a00 */
[----:B0-----:R-:W-:-:S03]  /*b350*/  IMAD R9, R3, 0x3ea, RZ ;  /* 0x000003ea03097824 */ /* 0x001fc600078e02ff */
[----:B------:R0:W-:Y:S02]  /*b360*/  STL.64 [R1+0xf98], R22 ;  /* 0x000f981601007387 */ /* 0x0001e40000100a00 */
[-C--:B------:R-:W-:Y:S02]  /*b370*/  IADD3 R8, P1, R9, R20.reuse, RZ ;  /* 0x0000001409087210 */ /* 0x080fe40007f3e0ff */
[-C--:B-1----:R-:W-:Y:S01]  /*b380*/  IADD3 R26, P2, R7, R20.reuse, RZ ;  /* 0x00000014071a7210 */ /* 0x082fe20007f5e0ff */
[C---:B------:R-:W-:Y:S02]  /*b390*/  IMAD R7, R3.reuse, 0x3f2, RZ ;  /* 0x000003f203077824 */ /* 0x040fe400078e02ff */
[C---:B--2---:R-:W-:Y:S02]  /*b3a0*/  IMAD R10, R3.reuse, 0x1ef, RZ ;  /* 0x000001ef030a7824 */ /* 0x044fe400078e02ff */
[----:B------:R-:W-:Y:S01]  /*b3b0*/  IMAD R11, R3, 0x3f6, RZ ;  /* 0x000003f6030b7824 */ /* 0x000fe200078e02ff */
[----:B------:R-:W-:-:S02]  /*b3c0*/  IADD3 R6, P4, R7, R20, RZ ;  /* 0x0000001407067210 */ /* 0x000fc40007f9e0ff */
[-C--:B------:R-:W-:Y:S01]  /*b3d0*/  LEA.HI.X.SX32 R13, R10, R21.reuse, 0x1, P6 ;  /* 0x000000150a0d7211 */ /* 0x080fe200030f0eff */
[----:B------:R-:W-:Y:S01]  /*b3e0*/  IMAD R10, R3, 0x1f1, RZ ;  /* 0x000001f1030a7824 */ /* 0x000fe200078e02ff */
[-C--:B0-----:R-:W-:Y:S01]  /*b3f0*/  IADD3 R22, P6, R11, R20.reuse, RZ ;  /* 0x000000140b167210 */ /* 0x081fe20007fde0ff */
[C---:B------:R-:W-:Y:S02]  /*b400*/  IMAD R11, R3.reuse, 0x3fa, RZ ;  /* 0x000003fa030b7824 */ /* 0x040fe400078e02ff */
[----:B------:R0:W-:Y:S01]  /*b410*/  STL.64 [R1+0xf88], R12 ;  /* 0x000f880c01007387 */ /* 0x0001e20000100a00 */
[----:B------:R-:W-:Y:S01]  /*b420*/  LEA.HI.X.SX32 R29, R10, R21, 0x1, P5 ;  /* 0x000000150a1d7211 */ /* 0x000fe200028f0eff */
[----:B------:R-:W-:Y:S01]  /*b430*/  IMAD R24, R3, 0x3b8, RZ ;  /* 0x000003b803187824 */ /* 0x000fe200078e02ff */
[----:B------:R-:W-:-:S03]  /*b440*/  IADD3 R10, P5, R11, R20, RZ ;  /* 0x000000140b0a7210 */ /* 0x000fc60007fbe0ff */
[----:B------:R1:W-:Y:S01]  /*b450*/  STL.64 [R1+0xf78], R28 ;  /* 0x000f781c01007387 */ /* 0x0003e20000100a00 */
[C---:B0-----:R-:W-:Y:S02]  /*b460*/  IMAD R13, R3.reuse, 0x1f3, RZ ;  /* 0x000001f3030d7824 */ /* 0x041fe400078e02ff */
[----:B------:R-:W-:-:S03]  /*b470*/  IMAD R12, R3, 0x3fe, RZ ;  /* 0x000003fe030c7824 */ /* 0x000fc600078e02ff */
[-C--:B------:R-:W-:Y:S01]  /*b480*/  LEA.HI.X.SX32 R17, R13, R21.reuse, 0x1, P3 ;  /* 0x000000150d117211 */ /* 0x080fe200018f0eff */
[C---:B------:R-:W-:Y:S01]  /*b490*/  IMAD R13, R3.reuse, 0x1f5, RZ ;  /* 0x000001f5030d7824 */ /* 0x040fe200078e02ff */
[----:B-1----:R-:W-:Y:S01]  /*b4a0*/  IADD3 R28, P3, R12, R20, RZ ;  /* 0x000000140c1c7210 */ /* 0x002fe20007f7e0ff */
[----:B------:R-:W-:Y:S02]  /*b4b0*/  IMAD R12, R3, 0x1f7, RZ ;  /* 0x000001f7030c7824 */ /* 0x000fe400078e02ff */
[----:B------:R0:W-:Y:S01]  /*b4c0*/  STL.64 [R1+0xf68], R16 ;  /* 0x000f681001007387 */ /* 0x0001e20000100a00 */
[-C--:B------:R-:W-:Y:S02]  /*b4d0*/  LEA.HI.X.SX32 R9, R13, R21.reuse, 0x1, P1 ;  /* 0x000000150d097211 */ /* 0x080fe400008f0eff */
[----:B------:R-:W-:-:S03]  /*b4e0*/  LEA.HI.X.SX32 R27, R12, R21, 0x1, P2 ;  /* 0x000000150c1b7211 */ /* 0x000fc600010f0eff */
[----:B------:R1:W-:Y:S01]  /*b4f0*/  STL.64 [R1+0xf58], R8 ;  /* 0x000f580801007387 */ /* 0x0003e20000100a00 */
[C---:B------:R-:W-:Y:S02]  /*b500*/  IMAD R29, R3.reuse, 0x1ff, RZ ;  /* 0x000001ff031d7824 */ /* 0x040fe400078e02ff */
[----:B0-----:R-:W-:Y:S01]  /*b510*/  IMAD R17, R3, 0x3b0, RZ ;  /* 0x000003b003117824 */ /* 0x001fe200078e02ff */
[----:B-1----:R-:W2:Y:S02]  /*b520*/  LDL.LU.64 R8, [R1+0x2f88] ;  /* 0x002f880001087983 */ /* 0x002ea40000300a00 */
[----:B------:R-:W-:Y:S01]  /*b530*/  LEA.HI.X.SX32 R29, R29, R21, 0x1, P3 ;  /* 0x000000151d1d7211 */ /* 0x000fe200018f0eff */
[----:B------:R-:W-:Y:S01]  /*b540*/  IMAD R13, R3, 0x3b4, RZ ;  /* 0x000003b4030d7824 */ /* 0x000fe200078e02ff */
[-C--:B------:R-:W-:Y:S01]  /*b550*/  IADD3 R16, P1, R17, R20.reuse, RZ ;  /* 0x0000001411107210 */ /* 0x080fe20007f3e0ff */
[----:B------:R0:W-:Y:S03]  /*b560*/  STL.64 [R1+0xf48], R26 ;  /* 0x000f481a01007387 */ /* 0x0001e60000100a00 */
[----:B------:R-:W-:Y:S01]  /*b570*/  IADD3 R12, P2, R13, R20, RZ ;  /* 0x000000140d0c7210 */ /* 0x000fe20007f5e0ff */
[----:B0-----:R-:W-:-:S02]  /*b580*/  IMAD R27, R3, 0x1f9, RZ ;  /* 0x000001f9031b7824 */ /* 0x001fc400078e02ff */
[----:B------:R-:W-:-:S03]  /*b590*/  IMAD R26, R3, 0x1fb, RZ ;  /* 0x000001fb031a7824 */ /* 0x000fc600078e02ff */
[----:B------:R-:W-:-:S05]  /*b5a0*/  LEA.HI.X.SX32 R7, R27, R21, 0x1, P4 ;  /* 0x000000151b077211 */ /* 0x000fca00020f0eff */
[----:B------:R0:W-:Y:S04]  /*b5b0*/  STL.64 [R1+0xf38], R6 ;  /* 0x000f380601007387 */ /* 0x0001e80000100a00 */
[----:B0-----:R-:W3:Y:S01]  /*b5c0*/  LDL.LU.64 R6, [R1+0x2f80] ;  /* 0x002f800001067983 */ /* 0x001ee20000300a00 */
[C---:B------:R-:W-:Y:S01]  /*b5d0*/  IMAD R27, R3.reuse, 0x1fd, RZ ;  /* 0x000001fd031b7824 */ /* 0x040fe200078e02ff */
[-C--:B------:R-:W-:Y:S01]  /*b5e0*/  LEA.HI.X.SX32 R23, R26, R21.reuse, 0x1, P6 ;  /* 0x000000151a177211 */ /* 0x080fe200030f0eff */
[----:B------:R-:W-:Y:S01]  /*b5f0*/  IMAD R26, R3, 0x3b, RZ ;  /* 0x0000003b031a7824 */ /* 0x000fe200078e02ff */
[----:B------:R-:W-:Y:S02]  /*b600*/  IADD3 R24, P4, R24, R20, RZ ;  /* 0x0000001418187210 */ /* 0x000fe40007f9e0ff */
[----:B------:R-:W-:Y:S01]  /*b610*/  LEA.HI.X.SX32 R11, R27, R21, 0x1, P5 ;  /* 0x000000151b0b7211 */ /* 0x000fe200028f0eff */
[----:B------:R-:W-:Y:S01]  /*b620*/  STL.64 [R1+0xf28], R22 ;  /* 0x000f281601007387 */ /* 0x000fe20000100a00 */
[----:B------:R-:W-:-:S03]  /*b630*/  IMAD R27, R3, 0x3bc, RZ ;  /* 0x000003bc031b7824 */ /* 0x000fc600078e02ff */
[----:B------:R-:W-:Y:S04]  /*b640*/  STL [R1+0x1020], R24 ;  /* 0x0010201801007387 */ /* 0x000fe80000100800 */
[----:B------:R2:W-:Y:S04]  /*b650*/  STL.64 [R1+0xf18], R10 ;  /* 0x000f180a01007387 */ /* 0x0005e80000100a00 */
[----:B------:R0:W-:Y:S01]  /*b660*/  STL.64 [R1+0xf08], R28 ;  /* 0x000f081c01007387 */ /* 0x0001e20000100a00 */
[----:B--2---:R-:W-:Y:S02]  /*b670*/  IADD3 R10, P5, R8, R20, RZ ;  /* 0x00000014080a7210 */ /* 0x004fe40007fbe0ff */
[----:B------:R-:W-:-:S02]  /*b680*/  LEA.HI.X.SX32 R13, R9, R21, 0x1, P2 ;  /* 0x00000015090d7211 */ /* 0x000fc400010f0eff */
[CC--:B---3--:R-:W-:Y:S02]  /*b690*/  IADD3 R22, P6, R6.reuse, R20.reuse, RZ ;  /* 0x0000001406167210 */ /* 0x0c8fe40007fde0ff */
[-C--:B------:R-:W-:Y:S02]  /*b6a0*/  LEA.HI.X.SX32 R11, R6, R21.reuse, 0x1, P5 ;  /* 0x00000015060b7211 */ /* 0x080fe400028f0eff */
[-C--:B------:R-:W-:Y:S02]  /*b6b0*/  LEA.HI.X.SX32 R23, R26, R21.reuse, 0x1, P6 ;  /* 0x000000151a177211 */ /* 0x080fe400030f0eff */
[----:B------:R-:W-:Y:S01]  /*b6c0*/  LEA.HI.X.SX32 R17, R7, R21, 0x1, P1 ;  /* 0x0000001507117211 */ /* 0x000fe200008f0eff */
[----:B0-----:R-:W-:Y:S01]  /*b6d0*/  IMAD R29, R3, 0x77, RZ ;  /* 0x00000077031d7824 */ /* 0x001fe200078e02ff */
[----:B------:R-:W-:Y:S01]  /*b6e0*/  IADD3 R28, P3, R27, R20, RZ ;  /* 0x000000141b1c7210 */ /* 0x000fe20007f7e0ff */
[----:B------:R0:W-:Y:S01]  /*b6f0*/  STL.64 [R1+0x1d18], R22 ;  /* 0x001d181601007387 */ /* 0x0001e20000100a00 */
[----:B------:R-:W-:-:S02]  /*b700*/  IMAD R6, R3, 0xed, RZ ;  /* 0x000000ed03067824 */ /* 0x000fc400078e02ff */
[----:B------:R-:W-:Y:S01]  /*b710*/  IMAD R27, R3, 0x3c0, RZ ;  /* 0x000003c0031b7824 */ /* 0x000fe200078e02ff */
[----:B------:R1:W-:Y:S01]  /*b720*/  STL.64 [R1+0x1b40], R10 ;  /* 0x001b400a01007387 */ /* 0x0003e20000100a00 */
[----:B0-----:R-:W-:-:S03]  /*b730*/  IADD3 R22, P6, R7, R20, RZ ;  /* 0x0000001407167210 */ /* 0x001fc60007fde0ff */
[----:B-1----:R-:W2:Y:S01]  /*b740*/  LDL.LU.64 R10, [R1+0x2f78] ;  /* 0x002f7800010a7983 */ /* 0x002ea20000300a00 */
[----:B------:R-:W-:Y:S02]  /*b750*/  LEA.HI.X.SX32 R23, R8, R21, 0x1, P6 ;  /* 0x0000001508177211 */ /* 0x000fe400030f0eff */
[-C--:B------:R-:W-:Y:S01]  /*b760*/  IADD3 R26, P5, R27, R20.reuse, RZ ;  /* 0x000000141b1a7210 */ /* 0x080fe20007fbe0ff */
[----:B------:R0:W-:Y:S04]  /*b770*/  STL.64 [R1+0x1040], R16 ;  /* 0x0010401001007387 */ /* 0x0001e80000100a00 */
[----:B------:R-:W-:Y:S04]  /*b780*/  STL.64 [R1+0x1790], R22 ;  /* 0x0017901601007387 */ /* 0x000fe80000100a00 */
[----:B------:R1:W-:Y:S01]  /*b790*/  STL.64 [R1+0x1030], R12 ;  /* 0x0010300c01007387 */ /* 0x0003e20000100a00 */
[----:B0-----:R-:W-:-:S03]  /*b7a0*/  IADD3 R16, P1, R9, R20, RZ ;  /* 0x0000001409107210 */ /* 0x001fc60007f3e0ff */
[----:B-1----:R-:W3:Y:S01]  /*b7b0*/  LDL.LU.64 R12, [R1+0x2f70] ;  /* 0x002f7000010c7983 */ /* 0x002ee20000300a00 */
[----:B------:R-:W-:Y:S02]  /*b7c0*/  LEA.HI.X.SX32 R17, R6, R21, 0x1, P1 ;  /* 0x0000001506117211 */ /* 0x000fe400008f0eff */
[----:B------:R-:W-:-:S03]  /*b7d0*/  MOV R9, R25 ;  /* 0x0000001900097202 */ /* 0x000fc60000000f00 */
[----:B------:R0:W-:Y:S01]  /*b7e0*/  STL.64 [R1+0x1788], R16 ;  /* 0x0017881001007387 */ /* 0x0001e20000100a00 */
[----:B------:R-:W-:Y:S01]  /*b7f0*/  MOV R8, R24 ;  /* 0x0000001800087202 */ /* 0x000fe20000000f00 */
[----:B------:R-:W-:Y:S01]  /*b800*/  IMAD R6, R3, 0xef, RZ ;  /* 0x000000ef03067824 */ /* 0x000fe200078e02ff */
[-C--:B--2---:R-:W-:Y:S02]  /*b810*/  IADD3 R22, P6, R11, R20.reuse, RZ ;  /* 0x000000140b167210 */ /* 0x084fe40007fde0ff */
[CC--:B0-----:R-:W-:Y:S02]  /*b820*/  IADD3 R16, P1, R10.reuse, R20.reuse, RZ ;  /* 0x000000140a107210 */ /* 0x0c1fe40007f3e0ff */
[-C--:B------:R-:W-:Y:S02]  /*b830*/  LEA.HI.X.SX32 R23, R29, R21.reuse, 0x1, P6 ;  /* 0x000000151d177211 */ /* 0x080fe400030f0eff */
[-C--:B------:R-:W-:Y:S02]  /*b840*/  LEA.HI.X.SX32 R9, R10, R21.reuse, 0x1, P4 ;  /* 0x000000150a097211 */ /* 0x080fe400020f0eff */
[----:B------:R-:W-:Y:S01]  /*b850*/  LEA.HI.X.SX32 R17, R11, R21, 0x1, P1 ;  /* 0x000000150b117211 */ /* 0x000fe200008f0eff */
[----:B------:R0:W-:Y:S04]  /*b860*/  STL.64 [R1+0x1b38], R22 ;  /* 0x001b381601007387 */ /* 0x0001e80000100a00 */
[----:B------:R-:W-:Y:S04]  /*b870*/  STL [R1+0x1024], R9 ;  /* 0x0010240901007387 */ /* 0x000fe80000100800 */
[----:B------:R1:W-:Y:S01]  /*b880*/  STL.64 [R1+0x1780], R16 ;  /* 0x0017801001007387 */ /* 0x0003e20000100a00 */
[-C--:B0-----:R-:W-:Y:S01]  /*b890*/  IADD3 R22, P6, R18, R20.reuse, RZ ;  /* 0x0000001412167210 */ /* 0x081fe20007fde0ff */
[----:B------:R-:W-:Y:S01]  /*b8a0*/  IMAD R18, R3, 0xf, RZ ;  /* 0x0000000f03127824 */ /* 0x000fe200078e02ff */
[----:B---3--:R-:W-:-:S02]  /*b8b0*/  IADD3 R8, P4, R12, R20, RZ ;  /* 0x000000140c087210 */ /* 0x008fc40007f9e0ff */
[-C--:B------:R-:W-:Y:S02]  /*b8c0*/  LEA.HI.X.SX32 R29, R12, R21.reuse, 0x1, P3 ;  /* 0x000000150c1d7211 */ /* 0x080fe400018f0eff */
[-C--:B-1----:R-:W-:Y:S02]  /*b8d0*/  IADD3 R16, P1, R13, R20.reuse, RZ ;  /* 0x000000140d107210 */ /* 0x082fe40007f3e0ff */
[-C--:B------:R-:W-:Y:S02]  /*b8e0*/  LEA.HI.X.SX32 R9, R6, R21.reuse, 0x1, P4 ;  /* 0x0000001506097211 */ /* 0x080fe400020f0eff */
[----:B------:R-:W-:Y:S01]  /*b8f0*/  LEA.HI.X.SX32 R17, R18, R21, 0x1, P1 ;  /* 0x0000001512117211 */ /* 0x000fe200008f0eff */
[----:B------:R-:W-:Y:S04]  /*b900*/  STL.64 [R1+0x1010], R28 ;  /* 0x0010101c01007387 */ /* 0x000fe80000100a00 */
[----:B------:R-:W-:Y:S04]  /*b910*/  STL.64 [R1+0x1778], R8 ;  /* 0x0017780801007387 */ /* 0x000fe80000100a00 */
[----:B------:R0:W-:Y:S04]  /*b920*/  STL.64 [R1+0x1e78], R16 ;  /* 0x001e781001007387 */ /* 0x0001e80000100a00 */
[----:B0-----:R-:W2:Y:S01]  /*b930*/  LDL.LU.64 R16, [R1+0x2f68] ;  /* 0x002f680001107983 */ /* 0x001ea20000300a00 */
[----:B------:R-:W-:-:S04]  /*b940*/  IADD3 R28, P3, R14, R20, RZ ;  /* 0x000000140e1c7210 */ /* 0x000fc80007f7e0ff */
[----:B------:R-:W-:Y:S02]  /*b950*/  LEA.HI.X.SX32 R29, R13, R21, 0x1, P3 ;  /* 0x000000150d1d7211 */ /* 0x000fe400018f0eff */
[----:B------:R-:W-:-:S03]  /*b960*/  MOV R13, R19 ;  /* 0x00000013000d7202 */ /* 0x000fc60000000f00 */
[----:B------:R0:W-:Y:S04]  /*b970*/  STL.64 [R1+0x1e00], R28 ;  /* 0x001e001c01007387 */ /* 0x0001e80000100a00 */
[----:B0-----:R-:W3:Y:S01]  /*b980*/  LDL.LU.64 R28, [R1+0x2f60] ;  /* 0x002f6000011c7983 */ /* 0x001ee20000300a00 */
[----:B--2---:R-:W-:-:S05]  /*b990*/  IADD3 R18, P1, R17, R20, RZ ;  /* 0x0000001411127210 */ /* 0x004fca0007f3e0ff */
[----:B------:R0:W-:Y:S01]  /*b9a0*/  STL [R1+0x1b30], R18 ;  /* 0x001b301201007387 */ /* 0x0001e20000100800 */
[----:B------:R-:W-:-:S03]  /*b9b0*/  IMAD.MOV.U32 R12, RZ, RZ, R18 ;  /* 0x000000ffff0c7224 */ /* 0x000fc600078e0012 */
[----:B0-----:R-:W2:Y:S01]  /*b9c0*/  LDL.LU.64 R18, [R1+0x2f58] ;  /* 0x002f580001127983 */ /* 0x001ea20000300a00 */
[----:B------:R-:W-:Y:S01]  /*b9d0*/  IADD3 R8, P4, R15, R20, RZ ;  /* 0x000000140f087210 */ /* 0x000fe20007f9e0ff */
[----:B------:R-:W-:-:S03]  /*b9e0*/  IMAD R6, R3, 0x3cc, RZ ;  /* 0x000003cc03067824 */ /* 0x000fc600078e02ff */
[-C--:B------:R-:W-:Y:S02]  /*b9f0*/  LEA.HI.X.SX32 R9, R14, R21.reuse, 0x1, P4 ;  /* 0x000000150e097211 */ /* 0x080fe400020f0eff */
[----:B------:R-:W-:Y:S02]  /*ba00*/  IADD3 R10, P3, R6, R20, RZ ;  /* 0x00000014060a7210 */ /* 0x000fe40007f7e0ff */
[-C--:B------:R-:W-:Y:S01]  /*ba10*/  LEA.HI.X.SX32 R13, R15, R21.reuse, 0x1, P1 ;  /* 0x000000150f0d7211 */ /* 0x080fe200008f0eff */
[C---:B------:R-:W-:Y:S01]  /*ba20*/  IMAD R25, R3.reuse, 0x3c4, RZ ;  /* 0x000003c403197824 */ /* 0x040fe200078e02ff */
[----:B------:R-:W-:Y:S01]  /*ba30*/  LEA.HI.X.SX32 R27, R16, R21, 0x1, P5 ;  /* 0x00000015101b7211 */ /* 0x000fe200028f0eff */
[----:B------:R-:W-:Y:S01]  /*ba40*/  IMAD R6, R3, 0x3d0, RZ ;  /* 0x000003d003067824 */ /* 0x000fe200078e02ff */
[----:B------:R0:W-:Y:S01]  /*ba50*/  STL.64 [R1+0x1d10], R8 ;  /* 0x001d100801007387 */ /* 0x0001e20000100a00 */
[----:B------:R-:W-:-:S03]  /*ba60*/  MOV R14, R10 ;  /* 0x0000000a000e7202 */ /* 0x000fc60000000f00 */
[----:B------:R-:W-:Y:S01]  /*ba70*/  STL [R1+0xfd0], R10 ;  /* 0x000fd00a01007387 */ /* 0x000fe20000100800 */
[----:B------:R-:W-:-:S03]  /*ba80*/  IADD3 R24, P2, R25, R20, RZ ;  /* 0x0000001419187210 */ /* 0x000fc60007f5e0ff */
[----:B------:R-:W-:Y:S01]  /*ba90*/  STL [R1+0x1b34], R13 ;  /* 0x001b340d01007387 */ /* 0x000fe20000100800 */
[----:B0-----:R-:W-:-:S03]  /*baa0*/  IADD3 R8, P4, R16, R20, RZ ;  /* 0x0000001410087210 */ /* 0x001fc60007f9e0ff */
[----:B------:R0:W-:Y:S01]  /*bab0*/  STL.64 [R1+0x1000], R26 ;  /* 0x0010001a01007387 */ /* 0x0001e20000100a00 */
[-C--:B------:R-:W-:Y:S02]  /*bac0*/  IADD3 R12, P1, R6, R20.reuse, RZ ;  /* 0x00000014060c7210 */ /* 0x080fe40007f3e0ff */
[----:B------:R-:W-:Y:S01]  /*bad0*/  LEA.HI.X.SX32 R9, R17, R21, 0x1, P4 ;  /* 0x0000001511097211 */ /* 0x000fe200020f0eff */
[----:B0-----:R-:W4:Y:S01]  /*bae0*/  LDL.LU.64 R26, [R1+0x2f50] ;  /* 0x002f5000011a7983 */ /* 0x001f220000300a00 */
[----:B--2---:R-:W-:-:S03]  /*baf0*/  IADD3 R10, P5, R18, R20, RZ ;  /* 0x00000014120a7210 */ /* 0x004fc60007fbe0ff */
[----:B------:R-:W2:Y:S04]  /*bb00*/  LDL.LU.64 R20, [R1+0x2f48] ;  /* 0x002f480001147983 */ /* 0x000ea80000300a00 */
[----:B------:R-:W5:Y:S04]  /*bb10*/  LDL.64 R16, [R1+0x7f8] ;  /* 0x0007f80001107983 */ /* 0x000f680000100a00 */
[----:B------:R-:W-:Y:S01]  /*bb20*/  STL.64 [R1+0x1770], R8 ;  /* 0x0017700801007387 */ /* 0x000fe20000100a00 */
[----:B-----5:R-:W-:-:S05]  /*bb30*/  LEA.HI.X.SX32 R25, R18, R17, 0x1, P2 ;  /* 0x0000001112197211 */ /* 0x020fca00010f0eff */
[----:B------:R0:W-:Y:S04]  /*bb40*/  STL.64 [R1+0xff0], R24 ;  /* 0x000ff01801007387 */ /* 0x0001e80000100a00 */
[----:B0-----:R-:W5:Y:S01]  /*bb50*/  LDL.LU.64 R24, [R1+0x2f40] ;  /* 0x002f400001187983 */ /* 0x001f620000300a00 */
[C---:B------:R-:W-:Y:S01]  /*bb60*/  IMAD R6, R3.reuse, 0xf1, RZ ;  /* 0x000000f103067824 */ /* 0x040fe200078e02ff */
[----:B--2---:R-:W-:Y:S01]  /*bb70*/  IADD3 R8, P4, R20, R16, RZ ;  /* 0x0000001014087210 */ /* 0x004fe20007f9e0ff */
[----:B------:R-:W-:Y:S02]  /*bb80*/  IMAD R23, R3, 0x79, RZ ;  /* 0x0000007903177824 */ /* 0x000fe400078e02ff */
[----:B------:R-:W-:Y:S01]  /*bb90*/  IMAD.MOV.U32 R15, RZ, RZ, R11 ;  /* 0x000000ffff0f7224 */ /* 0x000fe200078e000b */
[----:B------:R-:W-:-:S02]  /*bba0*/  LEA.HI.X.SX32 R11, R6, R17, 0x1, P5 ;  /* 0x00000011060b7211 */ /* 0x000fc400028f0eff */
[-C--:B------:R-:W-:Y:S02]  /*bbb0*/  LEA.HI.X.SX32 R9, R23, R17.reuse, 0x1, P4 ;  /* 0x0000001117097211 */ /* 0x080fe400020f0eff */
[C---:B------:R-:W-:Y:S01]  /*bbc0*/  LEA.HI.X.SX32 R23, R19.reuse, R17, 0x1, P6 ;  /* 0x0000001113177211 */ /* 0x040fe200030f0eff */
[----:B------:R0:W-:Y:S02]  /*bbd0*/  STL.64 [R1+0x1768], R10 ;  /* 0x0017680a01007387 */ /* 0x0001e40000100a00 */
[-C--:B0-----:R-:W-:Y:S02]  /*bbe0*/  IADD3 R10, P5, R19, R16.reuse, RZ ;  /* 0x00000010130a7210 */ /* 0x081fe40007fbe0ff */
[----:B-----5:R-:W-:-:S05]  /*bbf0*/  IADD3 R24, P2, R24, R16, RZ ;  /* 0x0000001018187210 */ /* 0x020fca0007f5e0ff */
[----:B------:R-:W-:Y:S04]  /*bc00*/  STL [R1+0xfb0], R24 ;  /* 0x000fb01801007387 */ /* 0x000fe80000100800 */
[----:B------:R-:W-:Y:S04]  /*bc10*/  STL.64 [R1+0x1b28], R8 ;  /* 0x001b280801007387 */ /* 0x000fe80000100a00 */
[----:B------:R0:W-:Y:S01]  /*bc20*/  STL.64 [R1+0xfe0], R22 ;  /* 0x000fe01601007387 */ /* 0x0001e20000100a00 */
[----:B------:R-:W-:Y:S02]  /*bc30*/  MOV R18, R24 ;  /* 0x0000001800127202 */ /* 0x000fe40000000f00 */
[----:B------:R-:W-:Y:S01]  /*bc40*/  MOV R19, R25 ;  /* 0x0000001900137202 */ /* 0x000fe20000000f00 */
[----:B0-----:R-:W2:Y:S04]  /*bc50*/  LDL.LU.64 R22, [R1+0x2f38] ;  /* 0x002f380001167983 */ /* 0x001ea80000300a00 */
[----:B------:R-:W5:Y:S01]  /*bc60*/  LDL.LU.64 R24, [R1+0x2f30] ;  /* 0x002f300001187983 */ /* 0x000f620000300a00 */
[C---:B------:R-:W-:Y:S01]  /*bc70*/  IMAD R6, R3.reuse, 0x3d8, RZ ;  /* 0x000003d803067824 */ /* 0x040fe200078e02ff */
[-C--:B------:R-:W-:Y:S01]  /*bc80*/  LEA.HI.X.SX32 R11, R20, R17.reuse, 0x1, P5 ;  /* 0x00000011140b7211 */ /* 0x080fe200028f0eff */
[----:B------:R-:W-:Y:S01]  /*bc90*/  IMAD R13, R3, 0xf3, RZ ;  /* 0x000000f3030d7824 */ /* 0x000fe200078e02ff */
[----:B------:R-:W-:-:S02]  /*bca0*/  LEA.HI.X.SX32 R15, R21, R17, 0x1, P3 ;  /* 0x00000011150f7211 */ /* 0x000fc400018f0eff */
[-C--:B------:R-:W-:Y:S02]  /*bcb0*/  IADD3 R8, P4, R6, R16.reuse, RZ ;  /* 0x0000001006087210 */ /* 0x080fe40007f9e0ff */
[----:B------:R-:W-:Y:S01]  /*bcc0*/  IADD3 R6, P6, R21, R16, RZ ;  /* 0x0000001015067210 */ /* 0x000fe20007fde0ff */
[----:B------:R-:W-:Y:S01]  /*bcd0*/  STL.64 [R1+0x1760], R10 ;  /* 0x0017600a01007387 */ /* 0x000fe20000100a00 */
[----:B------:R-:W-:Y:S01]  /*bce0*/  MOV R21, R7 ;  /* 0x0000000700157202 */ /* 0x000fe20000000f00 */
[----:B------:R-:W-:Y:S01]  /*bcf0*/  IMAD R7, R3, 0x3d, RZ ;  /* 0x0000003d03077824 */ /* 0x000fe200078e02ff */
[----:B------:R-:W-:Y:S01]  /*bd00*/  LEA.HI.X.SX32 R21, R13, R17, 0x1, P6 ;  /* 0x000000110d157211 */ /* 0x000fe200030f0eff */
[----:B------:R0:W-:Y:S04]  /*bd10*/  STL [R1+0x1758], R6 ;  /* 0x0017580601007387 */ /* 0x0001e80000100800 */
[----:B------:R-:W-:Y:S01]  /*bd20*/  STL [R1+0xfd4], R15 ;  /* 0x000fd40f01007387 */ /* 0x000fe20000100800 */
[----:B------:R-:W-:-:S03]  /*bd30*/  IMAD R9, R3, 0xf5, RZ ;  /* 0x000000f503097824 */ /* 0x000fc600078e02ff */
[----:B------:R3:W-:Y:S01]  /*bd40*/  STL [R1+0x175c], R21 ;  /* 0x00175c1501007387 */ /* 0x0007e20000100800 */
[----:B------:R-:W-:Y:S02]  /*bd50*/  IMAD.MOV.U32 R20, RZ, RZ, R6 ;  /* 0x000000ffff147224 */ /* 0x000fe400078e0006 */
[----:B0-----:R-:W-:-:S05]  /*bd60*/  IMAD R6, R3, 0x3dc, RZ ;  /* 0x000003dc03067824 */ /* 0x001fca00078e02ff */
[----:B------:R-:W-:-:S04]  /*bd70*/  IADD3 R20, P6, R6, R16, RZ ;  /* 0x0000001006147210 */ /* 0x000fc80007fde0ff */
[-C--:B---3--:R-:W-:Y:S01]  /*bd80*/  LEA.HI.X.SX32 R21, R28, R17.reuse, 0x1, P6 ;  /* 0x000000111c157211 */ /* 0x088fe200030f0eff */
[----:B------:R-:W-:Y:S01]  /*bd90*/  IMAD R6, R3, 0x3e0, RZ ;  /* 0x000003e003067824 */ /* 0x000fe200078e02ff */
[-C--:B--2---:R-:W-:Y:S02]  /*bda0*/  IADD3 R10, P5, R22, R16.reuse, RZ ;  /* 0x00000010160a7210 */ /* 0x084fe40007fbe0ff */
[-C--:B------:R-:W-:Y:S02]  /*bdb0*/  LEA.HI.X.SX32 R13, R23, R17.reuse, 0x1, P1 ;  /* 0x00000011170d7211 */ /* 0x080fe400008f0eff */
[----:B------:R-:W-:Y:S02]  /*bdc0*/  LEA.HI.X.SX32 R11, R7, R17, 0x1, P5 ;  /* 0x00000011070b7211 */ /* 0x000fe400028f0eff */
[----:B-----5:R-:W-:-:S03]  /*bdd0*/  IADD3 R14, P3, R24, R16, RZ ;  /* 0x00000010180e7210 */ /* 0x020fc60007f7e0ff */
[----:B------:R0:W-:Y:S01]  /*bde0*/  STL.64 [R1+0x1d08], R10 ;  /* 0x001d080a01007387 */ /* 0x0001e20000100a00 */
[----:B------:R-:W-:-:S03]  /*bdf0*/  LEA.HI.X.SX32 R15, R22, R17, 0x1, P3 ;  /* 0x00000011160f7211 */ /* 0x000fc600018f0eff */
[----:B------:R1:W-:Y:S01]  /*be00*/  STL.64 [R1+0xfc0], R12 ;  /* 0x000fc00c01007387 */ /* 0x0003e20000100a00 */
[-C--:B------:R-:W-:Y:S02]  /*be10*/  LEA.HI.X.SX32 R19, R25, R17.reuse, 0x1, P2 ;  /* 0x0000001119137211 */ /* 0x080fe400010f0eff */
[-C--:B0-----:R-:W-:Y:S02]  /*be20*/  IADD3 R10, P5, R23, R16.reuse, RZ ;  /* 0x00000010170a7210 */ /* 0x081fe40007fbe0ff */
[----:B-1----:R-:W-:Y:S02]  /*be30*/  IADD3 R12, P1, R25, R16, RZ ;  /* 0x00000010190c7210 */ /* 0x002fe40007f3e0ff */
[-C--:B------:R-:W-:Y:S02]  /*be40*/  LEA.HI.X.SX32 R11, R24, R17.reuse, 0x1, P5 ;  /* 0x00000011180b7211 */ /* 0x080fe400028f0eff */
[-C--:B------:R-:W-:Y:S01]  /*be50*/  LEA.HI.X.SX32 R13, R9, R17.reuse, 0x1, P1 ;  /* 0x00000011090d7211 */ /* 0x080fe200008f0eff */
[----:B------:R0:W-:Y:S04]  /*be60*/  STL.64 [R1+0x1b20], R14 ;  /* 0x001b200e01007387 */ /* 0x0001e80000100a00 */
[----:B------:R1:W-:Y:S04]  /*be70*/  STL.64 [R1+0x1750], R10 ;  /* 0x0017500a01007387 */ /* 0x0003e80000100a00 */
[----:B------:R-:W-:Y:S01]  /*be80*/  STL [R1+0xfb4], R19 ;  /* 0x000fb41301007387 */ /* 0x000fe20000100800 */
[----:B----4-:R-:W-:-:S02]  /*be90*/  LEA.HI.X.SX32 R9, R26, R17, 0x1, P4 ;  /* 0x000000111a097211 */ /* 0x010fc400020f0eff */
[----:B0-----:R-:W-:Y:S01]  /*bea0*/  IADD3 R14, P5, R27, R16, RZ ;  /* 0x000000101b0e7210 */ /* 0x001fe20007fbe0ff */
[----:B------:R0:W-:Y:S01]  /*beb0*/  STL.64 [R1+0x1748], R12 ;  /* 0x0017480c01007387 */ /* 0x0001e20000100a00 */
[----:B-1----:R-:W-:-:S03]  /*bec0*/  IMAD R11, R3, 0x7b, RZ ;  /* 0x0000007b030b7824 */ /* 0x002fc600078e02ff */
[----:B------:R1:W-:Y:S02]  /*bed0*/  STL.64 [R1+0xfa0], R8 ;  /* 0x000fa00801007387 */ /* 0x0003e40000100a00 */
[----:B------:R-:W-:Y:S02]  /*bee0*/  LEA.HI.X.SX32 R15, R11, R17, 0x1, P5 ;  /* 0x000000110b0f7211 */ /* 0x000fe400028f0eff */
[----:B0-----:R-:W-:-:S04]  /*bef0*/  IADD3 R12, P1, R26, R16, RZ ;  /* 0x000000101a0c7210 */ /* 0x001fc80007f3e0ff */
[----:B------:R-:W-:Y:S01]  /*bf00*/  LEA.HI.X.SX32 R13, R27, R17, 0x1, P1 ;  /* 0x000000111b0d7211 */ /* 0x000fe200008f0eff */
[----:B------:R-:W-:Y:S01]  /*bf10*/  STL.64 [R1+0x1b18], R14 ;  /* 0x001b180e01007387 */ /* 0x000fe20000100a00 */
[----:B-1----:R-:W-:-:S03]  /*bf20*/  IADD3 R8, P4, R28, R16, RZ ;  /* 0x000000101c087210 */ /* 0x002fc60007f9e0ff */
[----:B------:R0:W-:Y:S02]  /*bf30*/  STL.64 [R1+0x1740], R12 ;  /* 0x0017400c01007387 */ /* 0x0001e40000100a00 */
[C---:B0-----:R-:W-:Y:S02]  /*bf40*/  IMAD R12, R3.reuse, 0xf7, RZ ;  /* 0x000000f7030c7824 */ /* 0x041fe400078e02ff */
[----:B------:R0:W-:Y:S01]  /*bf50*/  STL.64 [R1+0xf90], R20 ;  /* 0x000f901401007387 */ /* 0x0001e20000100a00 */
[C---:B------:R-:W-:Y:S02]  /*bf60*/  IMAD R13, R3.reuse, 0x7c, RZ ;  /* 0x0000007c030d7824 */ /* 0x040fe400078e02ff */
[----:B------:R-:W-:Y:S01]  /*bf70*/  LEA.HI.X.SX32 R9, R12, R17, 0x1, P4 ;  /* 0x000000110c097211 */ /* 0x000fe200020f0eff */
[----:B------:R-:W-:Y:S01]  /*bf80*/  IMAD R14, R3, 0xf8, RZ ;  /* 0x000000f8030e7824 */ /* 0x000fe200078e02ff */
[----:B------:R-:W-:-:S03]  /*bf90*/  IADD3 R26, P1, R29, R16, RZ ;  /* 0x000000101d1a7210 */ /* 0x000fc60007f3e0ff */
[----:B------:R1:W-:Y:S01]  /*bfa0*/  STL.64 [R1+0x1738], R8 ;  /* 0x0017380801007387 */ /* 0x0003e20000100a00 */
[-C--:B0-----:R-:W-:Y:S02]  /*bfb0*/  IADD3 R20, P6, R13, R16.reuse, RZ ;  /* 0x000000100d147210 */ /* 0x081fe40007fde0ff */
[----:B------:R-:W-:Y:S01]  /*bfc0*/  IADD3 R24, P4, R14, R16, RZ ;  /* 0x000000100e187210 */ /* 0x000fe20007f9e0ff */
[----:B-1----:R-:W-:Y:S01]  /*bfd0*/  IMAD R9, R3, 0x1f, RZ ;  /* 0x0000001f03097824 */ /* 0x002fe200078e02ff */
[----:B------:R-:W-:Y:S01]  /*bfe0*/  LEA.HI.X.SX32 R21, R29, R17, 0x1, P6 ;  /* 0x000000111d157211 */ /* 0x000fe200030f0eff */
[----:B------:R-:W-:-:S03]  /*bff0*/  IMAD R22, R3, 0x1f0, RZ ;  /* 0x000001f003167824 */ /* 0x000fc600078e02ff */
[-C--:B------:R-:W-:Y:S02]  /*c000*/  LEA.HI.X.SX32 R27, R9, R17.reuse, 0x1, P1 ;  /* 0x00000011091b7211 */ /* 0x080fe400008f0eff */
[-C--:B------:R-:W-:Y:S01]  /*c010*/  LEA.HI.X.SX32 R25, R13, R17.reuse, 0x1, P4 ;  /* 0x000000110d197211 */ /* 0x080fe200020f0eff */
[----:B------:R-:W-:Y:S01]  /*c020*/  IMAD R10, R3, 0x3e4, RZ ;  /* 0x000003e4030a7824 */ /* 0x000fe200078e02ff */
[----:B------:R-:W-:Y:S01]  /*c030*/  IADD3 R6, P3, R6, R16, RZ ;  /* 0x0000001006067210 */ /* 0x000fe20007f7e0ff */
[----:B------:R-:W-:Y:S04]  /*c040*/  STL.64 [R1+0x1df8], R26 ;  /* 0x001df81a01007387 */ /* 0x000fe80000100a00 */
[----:B------:R0:W-:Y:S01]  /*c050*/  STL.64 [R1+0x1d00], R20 ;  /* 0x001d001401007387 */ /* 0x0001e20000100a00 */
[----:B------:R-:W-:-:S03]  /*c060*/  LEA.HI.X.SX32 R7, R22, R17, 0x1, P3 ;  /* 0x0000001116077211 */ /* 0x000fc600018f0eff */
[----:B------:R1:W-:Y:S01]  /*c070*/  STL.64 [R1+0x1b10], R24 ;  /* 0x001b101801007387 */ /* 0x0003e20000100a00 */
[-C--:B------:R-:W-:Y:S02]  /*c080*/  IADD3 R18, P2, R10, R16.reuse, RZ ;  /* 0x000000100a127210 */ /* 0x080fe40007f5e0ff */
[----:B0-----:R-:W-:Y:S01]  /*c090*/  IADD3 R20, P6, R22, R16, RZ ;  /* 0x0000001016147210 */ /* 0x001fe20007fde0ff */
[----:B-1----:R-:W-:-:S03]  /*c0a0*/  IMAD R24, R3, 0x1f2, RZ ;  /* 0x000001f203187824 */ /* 0x002fc600078e02ff */
[-C--:B------:R-:W-:Y:S01]  /*c0b0*/  LEA.HI.X.SX32 R21, R14, R17.reuse, 0x1, P6 ;  /* 0x000000110e157211 */ /* 0x080fe200030f0eff */
[----:B------:R0:W-:Y:S01]  /*c0c0*/  STL.64 [R1+0xf80], R6 ;  /* 0x000f800601007387 */ /* 0x0001e20000100a00 */
[C---:B------:R-:W-:Y:S01]  /*c0d0*/  IMAD R14, R3.reuse, 0x3f4, RZ ;  /* 0x000003f4030e7824 */ /* 0x040fe200078e02ff */
[CC--:B------:R-:W-:Y:S02]  /*c0e0*/  LEA.HI.X.SX32 R19, R24.reuse, R17.reuse, 0x1, P2 ;  /* 0x0000001118137211 */ /* 0x0c0fe400010f0eff */
[----:B------:R1:W-:Y:S01]  /*c0f0*/  STL.64 [R1+0x1730], R20 ;  /* 0x0017301401007387 */ /* 0x0003e20000100a00 */
[C---:B------:R-:W-:Y:S02]  /*c100*/  IMAD R15, R3.reuse, 0xfa, RZ ;  /* 0x000000fa030f7824 */ /* 0x040fe400078e02ff */
[C---:B------:R-:W-:Y:S01]  /*c110*/  IMAD R10, R3.reuse, 0x3e8, RZ ;  /* 0x000003e8030a7824 */ /* 0x040fe200078e02ff */
[----:B------:R2:W-:Y:S01]  /*c120*/  STL.64 [R1+0xf70], R18 ;  /* 0x000f701201007387 */ /* 0x0005e20000100a00 */
[-C--:B0-----:R-:W-:Y:S01]  /*c130*/  IADD3 R6, P3, R24, R16.reuse, RZ ;  /* 0x0000001018067210 */ /* 0x081fe20007f7e0ff */
[----:B-1----:R-:W-:Y:S01]  /*c140*/  IMAD R21, R3, 0xf9, RZ ;  /* 0x000000f903157824 */ /* 0x002fe200078e02ff */
[-C--:B------:R-:W-:Y:S01]  /*c150*/  IADD3 R22, P6, R15, R16.reuse, RZ ;  /* 0x000000100f167210 */ /* 0x080fe20007fde0ff */
[C---:B------:R-:W-:Y:S01]  /*c160*/  IMAD R20, R3.reuse, 0x1f4, RZ ;  /* 0x000001f403147824 */ /* 0x040fe200078e02ff */
[-C--:B--2---:R-:W-:Y:S01]  /*c170*/  IADD3 R18, P2, R14, R16.reuse, RZ ;  /* 0x000000100e127210 */ /* 0x084fe20007f5e0ff */
[----:B------:R-:W-:Y:S01]  /*c180*/  IMAD R14, R3, 0x7d, RZ ;  /* 0x0000007d030e7824 */ /* 0x000fe200078e02ff */
[----:B------:R-:W-:Y:S01]  /*c190*/  LEA.HI.X.SX32 R7, R21, R17, 0x1, P3 ;  /* 0x0000001115077211 */ /* 0x000fe200018f0eff */
[----:B------:R-:W-:Y:S01]  /*c1a0*/  IMAD R8, R3, 0x3ec, RZ ;  /* 0x000003ec03087824 */ /* 0x000fe200078e02ff */
[----:B------:R-:W-:-:S02]  /*c1b0*/  IADD3 R10, P5, R10, R16, RZ ;  /* 0x000000100a0a7210 */ /* 0x000fc40007fbe0ff */
[-C--:B------:R-:W-:Y:S01]  /*c1c0*/  LEA.HI.X.SX32 R23, R14, R17.reuse, 0x1, P6 ;  /* 0x000000110e177211 */ /* 0x080fe200030f0eff */
[----:B------:R0:W-:Y:S01]  /*c1d0*/  STL.64 [R1+0x1728], R6 ;  /* 0x0017280601007387 */ /* 0x0001e20000100a00 */
[----:B------:R-:W-:Y:S01]  /*c1e0*/  IMAD R14, R3, 0x1f6, RZ ;  /* 0x000001f6030e7824 */ /* 0x000fe200078e02ff */
[-C--:B------:R-:W-:Y:S02]  /*c1f0*/  IADD3 R8, P1, R8, R16.reuse, RZ ;  /* 0x0000001008087210 */ /* 0x080fe40007f3e0ff */
[-C--:B------:R-:W-:Y:S01]  /*c200*/  LEA.HI.X.SX32 R11, R20, R17.reuse, 0x1, P5 ;  /* 0x00000011140b7211 */ /* 0x080fe200028f0eff */
[----:B------:R-:W-:Y:S01]  /*c210*/  STL.64 [R1+0x1b08], R22 ;  /* 0x001b081601007387 */ /* 0x000fe20000100a00 */
[-C--:B------:R-:W-:Y:S02]  /*c220*/  LEA.HI.X.SX32 R9, R14, R17.reuse, 0x1, P1 ;  /* 0x000000110e097211 */ /* 0x080fe400008f0eff */
[-C--:B0-----:R-:W-:Y:S01]  /*c230*/  IADD3 R6, P3, R20, R16.reuse, RZ ;  /* 0x0000001014067210 */ /* 0x081fe20007f7e0ff */
[----:B------:R0:W-:Y:S03]  /*c240*/  STL.64 [R1+0xf60], R10 ;  /* 0x000f600a01007387 */ /* 0x0001e60000100a00 */
[----:B------:R-:W-:Y:S01]  /*c250*/  LEA.HI.X.SX32 R7, R15, R17, 0x1, P3 ;  /* 0x000000110f077211 */ /* 0x000fe200018f0eff */
[----:B------:R-:W-:Y:S01]  /*c260*/  IMAD R15, R3, 0x3f, RZ ;  /* 0x0000003f030f7824 */ /* 0x000fe200078e02ff */
[----:B------:R-:W-:-:S03]  /*c270*/  IADD3 R24, P5, R14, R16, RZ ;  /* 0x000000100e187210 */ /* 0x000fc60007fbe0ff */
[----:B------:R1:W-:Y:S01]  /*c280*/  STL.64 [R1+0x1720], R6 ;  /* 0x0017200601007387 */ /* 0x0003e20000100a00 */
[----:B0-----:R-:W-:-:S03]  /*c290*/  IMAD R11, R3, 0x7e, RZ ;  /* 0x0000007e030b7824 */ /* 0x001fc600078e02ff */
[----:B------:R0:W-:Y:S01]  /*c2a0*/  STL.64 [R1+0xf50], R8 ;  /* 0x000f500801007387 */ /* 0x0001e20000100a00 */
[C---:B------:R-:W-:Y:S02]  /*c2b0*/  IMAD R10, R3.reuse, 0xfc, RZ ;  /* 0x000000fc030a7824 */ /* 0x040fe400078e02ff */
[----:B------:R-:W-:Y:S01]  /*c2c0*/  IMAD R12, R3, 0x3f0, RZ ;  /* 0x000003f0030c7824 */ /* 0x000fe200078e02ff */
[----:B-1----:R-:W-:Y:S01]  /*c2d0*/  IADD3 R6, P3, R11, R16, RZ ;  /* 0x000000100b067210 */ /* 0x002fe20007f7e0ff */
[----:B0-----:R-:W-:-:S03]  /*c2e0*/  IMAD R9, R3, 0xfb, RZ ;  /* 0x000000fb03097824 */ /* 0x001fc600078e02ff */
[-C--:B------:R-:W-:Y:S01]  /*c2f0*/  LEA.HI.X.SX32 R7, R15, R17.reuse, 0x1, P3 ;  /* 0x000000110f077211 */ /* 0x080fe200018f0eff */
[----:B------:R-:W-:Y:S01]  /*c300*/  IMAD R14, R3, 0x1f8, RZ ;  /* 0x000001f8030e7824 */ /* 0x000fe200078e02ff */
[----:B------:R-:W-:Y:S01]  /*c310*/  LEA.HI.X.SX32 R25, R9, R17, 0x1, P5 ;  /* 0x0000001109197211 */ /* 0x000fe200028f0eff */
[----:B------:R-:W-:Y:S01]  /*c320*/  IMAD R21, R3, 0x3f8, RZ ;  /* 0x000003f803157824 */ /* 0x000fe200078e02ff */
[-C--:B------:R-:W-:Y:S02]  /*c330*/  IADD3 R20, P1, R10, R16.reuse, RZ ;  /* 0x000000100a147210 */ /* 0x080fe40007f3e0ff */
[-C--:B------:R-:W-:Y:S01]  /*c340*/  IADD3 R12, P4, R12, R16.reuse, RZ ;  /* 0x000000100c0c7210 */ /* 0x080fe20007f9e0ff */
[----:B------:R-:W-:Y:S01]  /*c350*/  STL.64 [R1+0x1718], R24 ;  /* 0x0017181801007387 */ /* 0x000fe20000100a00 */
[----:B------:R-:W-:-:S03]  /*c360*/  IADD3 R22, P6, R21, R16, RZ ;  /* 0x0000001015167210 */ /* 0x000fc60007fde0ff */
[----:B------:R0:W-:Y:S01]  /*c370*/  STL.64 [R1+0x1cf8], R6 ;  /* 0x001cf80601007387 */ /* 0x0001e20000100a00 */
[-C--:B------:R-:W-:Y:S02]  /*c380*/  LEA.HI.X.SX32 R21, R11, R17.reuse, 0x1, P1 ;  /* 0x000000110b157211 */ /* 0x080fe400008f0eff */
[CC--:B------:R-:W-:Y:S01]  /*c390*/  LEA.HI.X.SX32 R13, R14.reuse, R17.reuse, 0x1, P4 ;  /* 0x000000110e0d7211 */ /* 0x0c0fe200020f0eff */
[C---:B------:R-:W-:Y:S01]  /*c3a0*/  IMAD R11, R3.reuse, 0x1fa, RZ ;  /* 0x000001fa030b7824 */ /* 0x040fe200078e02ff */
[----:B0-----:R-:W-:Y:S01]  /*c3b0*/  IADD3 R6, P3, R14, R16, RZ ;  /* 0x000000100e067210 */ /* 0x001fe20007f7e0ff */
[----:B------:R-:W-:Y:S03]  /*c3c0*/  STL.64 [R1+0x1b00], R20 ;  /* 0x001b001401007387 */ /* 0x000fe60000100a00 */
[----:B------:R-:W-:Y:S01]  /*c3d0*/  LEA.HI.X.SX32 R7, R10, R17, 0x1, P3 ;  /* 0x000000110a077211 */ /* 0x000fe200018f0eff */
[----:B------:R0:W-:Y:S01]  /*c3e0*/  STL.64 [R1+0xf40], R12 ;  /* 0x000f400c01007387 */ /* 0x0001e20000100a00 */
[----:B------:R-:W-:-:S03]  /*c3f0*/  IMAD R15, R3, 0x202, RZ ;  /* 0x00000202030f7824 */ /* 0x000fc600078e02ff */
[----:B------:R1:W-:Y:S01]  /*c400*/  STL.64 [R1+0x1710], R6 ;  /* 0x0017100601007387 */ /* 0x0003e20000100a00 */
[-C--:B0-----:R-:W-:Y:S01]  /*c410*/  IADD3 R12, P4, R11, R16.reuse, RZ ;  /* 0x000000100b0c7210 */ /* 0x081fe20007f9e0ff */
[----:B-1----:R-:W-:Y:S01]  /*c420*/  IMAD R7, R3, 0xfd, RZ ;  /* 0x000000fd03077824 */ /* 0x002fe200078e02ff */
[----:B------:R-:W-:Y:S01]  /*c430*/  IADD3 R20, P1, R15, R16, RZ ;  /* 0x000000100f147210 */ /* 0x000fe20007f3e0ff */
[----:B------:R-:W-:-:S03]  /*c440*/  IMAD R15, R3, 0xfe, RZ ;  /* 0x000000fe030f7824 */ /* 0x000fc600078e02ff */
[----:B------:R-:W-:Y:S01]  /*c450*/  LEA.HI.X.SX32 R13, R7, R17, 0x1, P4 ;  /* 0x00000011070d7211 */ /* 0x000fe200020f0eff */
[----:B------:R-:W-:Y:S01]  /*c460*/  IMAD R6, R3, 0x1fc, RZ ;  /* 0x000001fc03067824 */ /* 0x000fe200078e02ff */
[----:B------:R-:W-:-:S03]  /*c470*/  IADD3 R24, P3, R15, R16, RZ ;  /* 0x000000100f187210 */ /* 0x000fc60007f7e0ff */
[----:B------:R0:W-:Y:S01]  /*c480*/  STL.64 [R1+0x1708], R12 ;  /* 0x0017080c01007387 */ /* 0x0001e20000100a00 */
[----:B------:R-:W-:Y:S01]  /*c490*/  IMAD R8, R3, 0x3fc, RZ ;  /* 0x000003fc03087824 */ /* 0x000fe200078e02ff */
[-C--:B------:R-:W-:Y:S01]  /*c4a0*/  LEA.HI.X.SX32 R19, R11, R17.reuse, 0x1, P2 ;  /* 0x000000110b137211 */ /* 0x080fe200010f0eff */
[C---:B------:R-:W-:Y:S01]  /*c4b0*/  IMAD R7, R3.reuse, 0x1fe, RZ ;  /* 0x000001fe03077824 */ /* 0x040fe200078e02ff */
[----:B------:R-:W-:Y:S01]  /*c4c0*/  LEA.HI.X.SX32 R23, R6, R17, 0x1, P6 ;  /* 0x0000001106177211 */ /* 0x000fe200030f0eff */
[----:B0-----:R-:W-:Y:S01]  /*c4d0*/  IMAD R13, R3, 0x7f, RZ ;  /* 0x0000007f030d7824 */ /* 0x001fe200078e02ff */
[----:B------:R-:W-:-:S04]  /*c4e0*/  IADD3 R8, P5, R8, R16, RZ ;  /* 0x0000001008087210 */ /* 0x000fc80007fbe0ff */
[-C--:B------:R-:W-:Y:S01]  /*c4f0*/  LEA.HI.X.SX32 R25, R13, R17.reuse, 0x1, P3 ;  /* 0x000000110d197211 */ /* 0x080fe200018f0eff */
[----:B------:R0:W-:Y:S01]  /*c500*/  STL.64 [R1+0xf30], R18 ;  /* 0x000f301201007387 */ /* 0x0001e20000100a00 */
[----:B------:R-:W-:-:S03]  /*c510*/  LEA.HI.X.SX32 R9, R7, R17, 0x1, P5 ;  /* 0x0000001107097211 */ /* 0x000fc600028f0eff */
[----:B------:R-:W-:Y:S04]  /*c520*/  STL.64 [R1+0x1af8], R24 ;  /* 0x001af81801007387 */ /* 0x000fe80000100a00 */
[----:B------:R1:W-:Y:S01]  /*c530*/  STL.64 [R1+0xf20], R22 ;  /* 0x000f201601007387 */ /* 0x0003e20000100a00 */
[----:B0-----:R-:W-:Y:S01]  /*c540*/  IADD3 R18, P4, R6, R16, RZ ;  /* 0x0000001006127210 */ /* 0x001fe20007f9e0ff */
[----:B------:R-:W-:-:S03]  /*c550*/  IMAD R6, R3, 0x102, RZ ;  /* 0x0000010203067824 */ /* 0x000fc600078e02ff */
[----:B------:R-:W-:Y:S02]  /*c560*/  LEA.HI.X.SX32 R19, R15, R17, 0x1, P4 ;  /* 0x000000110f137211 */ /* 0x000fe400020f0eff */
[----:B-1----:R-:W-:Y:S01]  /*c570*/  IADD3 R22, P6, R7, R16, RZ ;  /* 0x0000001007167210 */ /* 0x002fe20007fde0ff */
[C---:B------:R-:W-:Y:S01]  /*c580*/  IMAD R7, R3.reuse, 0x101, RZ ;  /* 0x0000010103077824 */ /* 0x040fe200078e02ff */
[----:B------:R0:W-:Y:S01]  /*c590*/  STL.64 [R1+0xf10], R8 ;  /* 0x000f100801007387 */ /* 0x0001e20000100a00 */
[----:B------:R-:W-:-:S03]  /*c5a0*/  IMAD R10, R3, 0x204, RZ ;  /* 0x00000204030a7824 */ /* 0x000fc600078e02ff */
[-C--:B------:R-:W-:Y:S01]  /*c5b0*/  LEA.HI.X.SX32 R21, R7, R17.reuse, 0x1, P1 ;  /* 0x0000001107157211 */ /* 0x080fe200008f0eff */
[----:B------:R1:W-:Y:S01]  /*c5c0*/  STL.64 [R1+0x1700], R18 ;  /* 0x0017001201007387 */ /* 0x0003e20000100a00 */
[C---:B------:R-:W-:Y:S02]  /*c5d0*/  IMAD R7, R3.reuse, 0x81, RZ ;  /* 0x0000008103077824 */ /* 0x040fe400078e02ff */
[C---:B------:R-:W-:Y:S02]  /*c5e0*/  IMAD R12, R3.reuse, 0x206, RZ ;  /* 0x00000206030c7824 */ /* 0x040fe400078e02ff */
[C---:B0-----:R-:W-:Y:S01]  /*c5f0*/  IMAD R9, R3.reuse, 0xff, RZ ;  /* 0x000000ff03097824 */ /* 0x041fe200078e02ff */
[-C--:B-1----:R-:W-:Y:S01]  /*c600*/  IADD3 R18, P5, R6, R16.reuse, RZ ;  /* 0x0000001006127210 */ /* 0x082fe20007fbe0ff */
[----:B------:R-:W-:Y:S01]  /*c610*/  IMAD R8, R3, 0x20a, RZ ;  /* 0x0000020a03087824 */ /* 0x000fe200078e02ff */
[-C--:B------:R-:W-:Y:S02]  /*c620*/  IADD3 R10, P2, R10, R16.reuse, RZ ;  /* 0x000000100a0a7210 */ /* 0x080fe40007f5e0ff */
[-C--:B------:R-:W-:Y:S01]  /*c630*/  LEA.HI.X.SX32 R19, R7, R17.reuse, 0x1, P5 ;  /* 0x0000001107137211 */ /* 0x080fe200028f0eff */
[----:B------:R-:W-:Y:S01]  /*c640*/  IMAD R7, R3, 0x103, RZ ;  /* 0x0000010303077824 */ /* 0x000fe200078e02ff */
[----:B------:R-:W-:Y:S01]  /*c650*/  LEA.HI.X.SX32 R23, R9, R17, 0x1, P6 ;  /* 0x0000001109177211 */ /* 0x000fe200030f0eff */
[----:B------:R-:W-:Y:S01]  /*c660*/  IMAD R9, R3, 0x20c, RZ ;  /* 0x0000020c03097824 */ /* 0x000fe200078e02ff */
[----:B------:R-:W-:-:S02]  /*c670*/  IADD3 R12, P3, R12, R16, RZ ;  /* 0x000000100c0c7210 */ /* 0x000fc40007f7e0ff */
[-C--:B------:R-:W-:Y:S01]  /*c680*/  LEA.HI.X.SX32 R11, R6, R17.reuse, 0x1, P2 ;  /* 0x00000011060b7211 */ /* 0x080fe200010f0eff */
[----:B------:R0:W-:Y:S01]  /*c690*/  STL.64 [R1+0x16f8], R22 ;  /* 0x0016f81601007387 */ /* 0x0001e20000100a00 */
[----:B------:R-:W-:-:S03]  /*c6a0*/  LEA.HI.X.SX32 R13, R7, R17, 0x1, P3 ;  /* 0x00000011070d7211 */ /* 0x000fc600018f0eff */
[----:B------:R1:W-:Y:S01]  /*c6b0*/  STL.64 [R1+0x16f0], R20 ;  /* 0x0016f01401007387 */ /* 0x0003e20000100a00 */
[----:B------:R-:W-:-:S03]  /*c6c0*/  IMAD R14, R3, 0x208, RZ ;  /* 0x00000208030e7824 */ /* 0x000fc600078e02ff */
[----:B------:R-:W-:Y:S01]  /*c6d0*/  STL.64 [R1+0x1ae8], R18 ;  /* 0x001ae81201007387 */ /* 0x000fe20000100a00 */
[-C--:B0-----:R-:W-:Y:S01]  /*c6e0*/  IADD3 R22, P6, R8, R16.reuse, RZ ;  /* 0x0000001008167210 */ /* 0x081fe20007fde0ff */
[----:B------:R-:W-:Y:S02]  /*c6f0*/  IMAD R8, R3, 0x82, RZ ;  /* 0x0000008203087824 */ /* 0x000fe400078e02ff */
[----:B------:R0:W-:Y:S01]  /*c700*/  STL.64 [R1+0x16e8], R10 ;  /* 0x0016e80a01007387 */ /* 0x0001e20000100a00 */
[-C--:B-1----:R-:W-:Y:S01]  /*c710*/  IADD3 R20, P1, R9, R16.reuse, RZ ;  /* 0x0000001009147210 */ /* 0x082fe20007f3e0ff */
[----:B------:R-:W-:Y:S02]  /*c720*/  IMAD R9, R3, 0x104, RZ ;  /* 0x0000010403097824 */ /* 0x000fe400078e02ff */
[----:B------:R1:W-:Y:S01]  /*c730*/  STL.64 [R1+0x16e0], R12 ;  /* 0x0016e00c01007387 */ /* 0x0003e20000100a00 */
[-C--:B------:R-:W-:Y:S02]  /*c740*/  IADD3 R24, P5, R8, R16.reuse, RZ ;  /* 0x0000001008187210 */ /* 0x080fe40007fbe0ff */
[----:B------:R-:W-:-:S02]  /*c750*/  IADD3 R14, P4, R14, R16, RZ ;  /* 0x000000100e0e7210 */ /* 0x000fc40007f9e0ff */
[----:B0-----:R-:W-:Y:S01]  /*c760*/  IADD3 R10, P2, R9, R16, RZ ;  /* 0x00000010090a7210 */ /* 0x001fe20007f5e0ff */
[----:B-1----:R-:W-:-:S03]  /*c770*/  IMAD R13, R3, 0x41, RZ ;  /* 0x00000041030d7824 */ /* 0x002fc600078e02ff */
[-C--:B------:R-:W-:Y:S02]  /*c780*/  LEA.HI.X.SX32 R11, R8, R17.reuse, 0x1, P2 ;  /* 0x00000011080b7211 */ /* 0x080fe400010f0eff */
[-C--:B------:R-:W-:Y:S02]  /*c790*/  LEA.HI.X.SX32 R15, R9, R17.reuse, 0x1, P4 ;  /* 0x00000011090f7211 */ /* 0x080fe400020f0eff */
[----:B------:R-:W-:Y:S01]  /*c7a0*/  LEA.HI.X.SX32 R25, R13, R17, 0x1, P5 ;  /* 0x000000110d197211 */ /* 0x000fe200028f0eff */
[----:B------:R-:W-:-:S04]  /*c7b0*/  IMAD R19, R3, 0x106, RZ ;  /* 0x0000010603137824 */ /* 0x000fc800078e02ff */
[----:B------:R-:W-:Y:S01]  /*c7c0*/  STL.64 [R1+0x1ce8], R24 ;  /* 0x001ce81801007387 */ /* 0x000fe20000100a00 */
[----:B------:R-:W-:-:S03]  /*c7d0*/  IMAD R18, R3, 0x83, RZ ;  /* 0x0000008303127824 */ /* 0x000fc600078e02ff */
[----:B------:R0:W-:Y:S04]  /*c7e0*/  STL.64 [R1+0x1ae0], R10 ;  /* 0x001ae00a01007387 */ /* 0x0001e80000100a00 */
[----:B------:R1:W-:Y:S01]  /*c7f0*/  STL.64 [R1+0x16d8], R14 ;  /* 0x0016d80e01007387 */ /* 0x0003e20000100a00 */
[----:B------:R-:W-:Y:S01]  /*c800*/  IMAD R6, R3, 0x20e, RZ ;  /* 0x0000020e03067824 */ /* 0x000fe200078e02ff */
[----:B0-----:R-:W-:Y:S01]  /*c810*/  IADD3 R10, P2, R19, R16, RZ ;  /* 0x00000010130a7210 */ /* 0x001fe20007f5e0ff */
[----:B-1----:R-:W-:-:S03]  /*c820*/  IMAD R15, R3, 0x105, RZ ;  /* 0x00000105030f7824 */ /* 0x002fc600078e02ff */
[-C--:B------:R-:W-:Y:S02]  /*c830*/  LEA.HI.X.SX32 R11, R18, R17.reuse, 0x1, P2 ;  /* 0x00000011120b7211 */ /* 0x080fe400010f0eff */
[----:B------:R-:W-:Y:S02]  /*c840*/  LEA.HI.X.SX32 R23, R15, R17, 0x1, P6 ;  /* 0x000000110f177211 */ /* 0x000fe400030f0eff */
[----:B------:R-:W-:-:S03]  /*c850*/  IADD3 R6, P3, R6, R16, RZ ;  /* 0x0000001006067210 */ /* 0x000fc60007f7e0ff */
[----:B------:R-:W-:Y:S04]  /*c860*/  STL.64 [R1+0x16d0], R22 ;  /* 0x0016d01601007387 */ /* 0x000fe80000100a00 */
[----:B------:R0:W-:Y:S01]  /*c870*/  STL.64 [R1+0x1ad8], R10 ;  /* 0x001ad80a01007387 */ /* 0x0001e20000100a00 */
[----:B------:R-:W-:Y:S01]  /*c880*/  IMAD R24, R3, 0x42, RZ ;  /* 0x0000004203187824 */ /* 0x000fe200078e02ff */
[----:B------:R-:W-:Y:S01]  /*c890*/  LEA.HI.X.SX32 R21, R19, R17, 0x1, P1 ;  /* 0x0000001113157211 */ /* 0x000fe200008f0eff */
[C---:B------:R-:W-:Y:S02]  /*c8a0*/  IMAD R18, R3.reuse, 0x84, RZ ;  /* 0x0000008403127824 */ /* 0x040fe400078e02ff */
[C---:B0-----:R-:W-:Y:S02]  /*c8b0*/  IMAD R10, R3.reuse, 0x107, RZ ;  /* 0x00000107030a7824 */ /* 0x041fe400078e02ff */
[----:B------:R-:W-:-:S03]  /*c8c0*/  IMAD R11, R3, 0x108, RZ ;  /* 0x00000108030b7824 */ /* 0x000fc600078e02ff */
[-C--:B------:R-:W-:Y:S01]  /*c8d0*/  LEA.HI.X.SX32 R7, R10, R17.reuse, 0x1, P3 ;  /* 0x000000110a077211 */ /* 0x080fe200018f0eff */
[----:B------:R-:W-:Y:S01]  /*c8e0*/  IMAD R19, R3, 0x21, RZ ;  /* 0x0000002103137824 */ /* 0x000fe200078e02ff */
[-C--:B------:R-:W-:Y:S01]  /*c8f0*/  IADD3 R22, P2, R24, R16.reuse, RZ ;  /* 0x0000001018167210 */ /* 0x080fe20007f5e0ff */
[----:B------:R0:W-:Y:S04]  /*c900*/  STL.64 [R1+0x16c8], R20 ;  /* 0x0016c81401007387 */ /* 0x0001e80000100a00 */
[----:B------:R1:W-:Y:S01]  /*c910*/  STL.64 [R1+0x16c0], R6 ;  /* 0x0016c00601007387 */ /* 0x0003e20000100a00 */
[----:B------:R-:W-:Y:S01]  /*c920*/  LEA.HI.X.SX32 R23, R19, R17, 0x1, P2 ;  /* 0x0000001113177211 */ /* 0x000fe200010f0eff */
[----:B------:R-:W-:Y:S01]  /*c930*/  IMAD R12, R3, 0x210, RZ ;  /* 0x00000210030c7824 */ /* 0x000fe200078e02ff */
[----:B0-----:R-:W-:-:S02]  /*c940*/  IADD3 R20, P1, R18, R16, RZ ;  /* 0x0000001012147210 */ /* 0x001fc40007f3e0ff */
[-C--:B-1----:R-:W-:Y:S02]  /*c950*/  IADD3 R6, P3, R11, R16.reuse, RZ ;  /* 0x000000100b067210 */ /* 0x082fe40007f7e0ff */
[-C--:B------:R-:W-:Y:S01]  /*c960*/  LEA.HI.X.SX32 R21, R24, R17.reuse, 0x1, P1 ;  /* 0x0000001118157211 */ /* 0x080fe200008f0eff */
[C---:B------:R-:W-:Y:S01]  /*c970*/  IMAD R10, R3.reuse, 0x216, RZ ;  /* 0x00000216030a7824 */ /* 0x040fe200078e02ff */
[----:B------:R-:W-:Y:S01]  /*c980*/  LEA.HI.X.SX32 R7, R18, R17, 0x1, P3 ;  /* 0x0000001112077211 */ /* 0x000fe200018f0eff */
[----:B------:R-:W-:Y:S01]  /*c990*/  IMAD R8, R3, 0x212, RZ ;  /* 0x0000021203087824 */ /* 0x000fe200078e02ff */
[----:B------:R0:W-:Y:S01]  /*c9a0*/  STL.64 [R1+0x1de8], R22 ;  /* 0x001de81601007387 */ /* 0x0001e20000100a00 */
[----:B------:R-:W-:-:S03]  /*c9b0*/  IADD3 R12, P5, R12, R16, RZ ;  /* 0x000000100c0c7210 */ /* 0x000fc60007fbe0ff */
[----:B------:R-:W-:Y:S01]  /*c9c0*/  STL.64 [R1+0x1ce0], R20 ;  /* 0x001ce01401007387 */ /* 0x000fe20000100a00 */
[----:B------:R-:W-:-:S03]  /*c9d0*/  IADD3 R8, P4, R8, R16, RZ ;  /* 0x0000001008087210 */ /* 0x000fc60007f9e0ff */
[----:B------:R1:W-:Y:S01]  /*c9e0*/  STL.64 [R1+0x1ad0], R6 ;  /* 0x001ad00601007387 */ /* 0x0003e20000100a00 */
[C---:B------:R-:W-:Y:S01]  /*c9f0*/  IMAD R14, R3.reuse, 0x214, RZ ;  /* 0x00000214030e7824 */ /* 0x040fe200078e02ff */
[-C--:B0-----:R-:W-:Y:S01]  /*ca00*/  IADD3 R22, P2, R10, R16.reuse, RZ ;  /* 0x000000100a167210 */ /* 0x081fe20007f5e0ff */
[----:B------:R-:W-:Y:S01]  /*ca10*/  IMAD R10, R3, 0x10a, RZ ;  /* 0x0000010a030a7824 */ /* 0x000fe200078e02ff */
[----:B------:R-:W-:Y:S01]  /*ca20*/  LEA.HI.X.SX32 R13, R11, R17, 0x1, P5 ;  /* 0x000000110b0d7211 */ /* 0x000fe200028f0eff */
[C---:B------:R-:W-:Y:S02]  /*ca30*/  IMAD R19, R3.reuse, 0x218, RZ ;  /* 0x0000021803137824 */ /* 0x040fe400078e02ff */
[C---:B-1----:R-:W-:Y:S01]  /*ca40*/  IMAD R7, R3.reuse, 0x109, RZ ;  /* 0x0000010903077824 */ /* 0x042fe200078e02ff */
[----:B------:R-:W-:Y:S01]  /*ca50*/  IADD3 R18, P3, R10, R16, RZ ;  /* 0x000000100a127210 */ /* 0x000fe20007f7e0ff */
[----:B------:R-:W-:-:S03]  /*ca60*/  IMAD R11, R3, 0x85, RZ ;  /* 0x00000085030b7824 */ /* 0x000fc600078e02ff */
[-C--:B------:R-:W-:Y:S01]  /*ca70*/  LEA.HI.X.SX32 R9, R7, R17.reuse, 0x1, P4 ;  /* 0x0000001107097211 */ /* 0x080fe200020f0eff */
[----:B------:R-:W-:Y:S01]  /*ca80*/  STL.64 [R1+0x16b8], R12 ;  /* 0x0016b80c01007387 */ /* 0x000fe20000100a00 */
[-C--:B------:R-:W-:Y:S02]  /*ca90*/  IADD3 R14, P6, R14, R16.reuse, RZ ;  /* 0x000000100e0e7210 */ /* 0x080fe40007fde0ff */
[----:B------:R-:W-:Y:S01]  /*caa0*/  IADD3 R20, P1, R19, R16, RZ ;  /* 0x0000001013147210 */ /* 0x000fe20007f3e0ff */
[----:B------:R0:W-:Y:S01]  /*cab0*/  STL.64 [R1+0x16b0], R8 ;  /* 0x0016b00801007387 */ /* 0x0001e20000100a00 */
[-C--:B------:R-:W-:Y:S01]  /*cac0*/  LEA.HI.X.SX32 R19, R11, R17.reuse, 0x1, P3 ;  /* 0x000000110b137211 */ /* 0x080fe200018f0eff */
[C---:B------:R-:W-:Y:S01]  /*cad0*/  IMAD R11, R3.reuse, 0x10b, RZ ;  /* 0x0000010b030b7824 */ /* 0x040fe200078e02ff */
[-C--:B------:R-:W-:Y:S01]  /*cae0*/  LEA.HI.X.SX32 R15, R10, R17.reuse, 0x1, P6 ;  /* 0x000000110a0f7211 */ /* 0x080fe200030f0eff */
[----:B------:R-:W-:Y:S02]  /*caf0*/  IMAD R24, R3, 0x43, RZ ;  /* 0x0000004303187824 */ /* 0x000fe400078e02ff */
[----:B------:R1:W-:Y:S01]  /*cb00*/  STL.64 [R1+0x1ac8], R18 ;  /* 0x001ac81201007387 */ /* 0x0003e20000100a00 */
[----:B------:R-:W-:Y:S01]  /*cb10*/  LEA.HI.X.SX32 R23, R11, R17, 0x1, P2 ;  /* 0x000000110b177211 */ /* 0x000fe200010f0eff */
[----:B0-----:R-:W-:-:S02]  /*cb20*/  IMAD R8, R3, 0x86, RZ ;  /* 0x0000008603087824 */ /* 0x001fc400078e02ff */
[C---:B------:R-:W-:Y:S01]  /*cb30*/  IMAD R9, R3.reuse, 0x10c, RZ ;  /* 0x0000010c03097824 */ /* 0x040fe200078e02ff */
[----:B------:R0:W-:Y:S01]  /*cb40*/  STL.64 [R1+0x16a8], R14 ;  /* 0x0016a80e01007387 */ /* 0x0001e20000100a00 */
[C---:B------:R-:W-:Y:S01]  /*cb50*/  IMAD R10, R3.reuse, 0x21e, RZ ;  /* 0x0000021e030a7824 */ /* 0x040fe200078e02ff */
[-C--:B-1----:R-:W-:Y:S01]  /*cb60*/  IADD3 R18, P3, R8, R16.reuse, RZ ;  /* 0x0000001008127210 */ /* 0x082fe20007f7e0ff */
[C---:B------:R-:W-:Y:S01]  /*cb70*/  IMAD R6, R3.reuse, 0x21a, RZ ;  /* 0x0000021a03067824 */ /* 0x040fe200078e02ff */
[----:B------:R1:W-:Y:S01]  /*cb80*/  STL.64 [R1+0x16a0], R22 ;  /* 0x0016a01601007387 */ /* 0x0003e20000100a00 */
[----:B------:R-:W-:Y:S01]  /*cb90*/  IMAD R11, R3, 0x220, RZ ;  /* 0x00000220030b7824 */ /* 0x000fe200078e02ff */
[----:B------:R-:W-:Y:S02]  /*cba0*/  LEA.HI.X.SX32 R19, R24, R17, 0x1, P3 ;  /* 0x0000001118137211 */ /* 0x000fe400018f0eff */
[-C--:B0-----:R-:W-:Y:S02]  /*cbb0*/  IADD3 R14, P6, R9, R16.reuse, RZ ;  /* 0x00000010090e7210 */ /* 0x081fe40007fde0ff */
[----:B------:R-:W-:-:S02]  /*cbc0*/  IADD3 R12, P5, R6, R16, RZ ;  /* 0x00000010060c7210 */ /* 0x000fc40007fbe0ff */
[-C--:B------:R-:W-:Y:S02]  /*cbd0*/  LEA.HI.X.SX32 R15, R8, R17.reuse, 0x1, P6 ;  /* 0x00000011080f7211 */ /* 0x080fe400030f0eff */
[----:B-1----:R-:W-:Y:S01]  /*cbe0*/  IADD3 R22, P2, R10, R16, RZ ;  /* 0x000000100a167210 */ /* 0x002fe20007f5e0ff */
[----:B------:R-:W-:Y:S01]  /*cbf0*/  IMAD R10, R3, 0x10e, RZ ;  /* 0x0000010e030a7824 */ /* 0x000fe200078e02ff */
[----:B------:R-:W-:Y:S01]  /*cc00*/  LEA.HI.X.SX32 R21, R9, R17, 0x1, P1 ;  /* 0x0000001109157211 */ /* 0x000fe200008f0eff */
[C---:B------:R-:W-:Y:S01]  /*cc10*/  IMAD R6, R3.reuse, 0x21c, RZ ;  /* 0x0000021c03067824 */ /* 0x040fe200078e02ff */
[----:B------:R0:W-:Y:S01]  /*cc20*/  STL.64 [R1+0x1cd8], R18 ;  /* 0x001cd81201007387 */ /* 0x0001e20000100a00 */
[----:B------:R-:W-:-:S03]  /*cc30*/  IMAD R9, R3, 0x10d, RZ ;  /* 0x0000010d03097824 */ /* 0x000fc600078e02ff */
[----:B------:R1:W-:Y:S01]  /*cc40*/  STL.64 [R1+0x1ac0], R14 ;  /* 0x001ac00e01007387 */ /* 0x0003e20000100a00 */
[-C--:B------:R-:W-:Y:S02]  /*cc50*/  IADD3 R6, P4, R6, R16.reuse, RZ ;  /* 0x0000001006067210 */ /* 0x080fe40007f9e0ff */
[-C--:B------:R-:W-:Y:S02]  /*cc60*/  LEA.HI.X.SX32 R13, R9, R17.reuse, 0x1, P5 ;  /* 0x00000011090d7211 */ /* 0x080fe400028f0eff */
[-C--:B0-----:R-:W-:Y:S01]  /*cc70*/  IADD3 R18, P3, R11, R16.reuse, RZ ;  /* 0x000000100b127210 */ /* 0x081fe20007f7e0ff */
[----:B------:R-:W-:Y:S01]  /*cc80*/  IMAD R11, R3, 0x87, RZ ;  /* 0x00000087030b7824 */ /* 0x000fe200078e02ff */
[C---:B-1----:R-:W-:Y:S01]  /*cc90*/  IADD3 R14, P6, R10.reuse, R16, RZ ;  /* 0x000000100a0e7210 */ /* 0x042fe20007fde0ff */
[----:B------:R-:W-:Y:S01]  /*cca0*/  STL.64 [R1+0x1698], R20 ;  /* 0x0016981401007387 */ /* 0x000fe20000100a00 */
[-C--:B------:R-:W-:Y:S02]  /*ccb0*/  LEA.HI.X.SX32 R7, R10, R17.reuse, 0x1, P4 ;  /* 0x000000110a077211 */ /* 0x080fe400020f0eff */
[----:B------:R-:W-:Y:S01]  /*ccc0*/  LEA.HI.X.SX32 R15, R11, R17, 0x1, P6 ;  /* 0x000000110b0f7211 */ /* 0x000fe200030f0eff */
[----:B------:R0:W-:Y:S01]  /*ccd0*/  STL.64 [R1+0x1690], R12 ;  /* 0x0016900c01007387 */ /* 0x0001e20000100a00 */
[----:B------:R-:W-:-:S03]  /*cce0*/  IMAD R25, R3, 0x10f, RZ ;  /* 0x0000010f03197824 */ /* 0x000fc600078e02ff */
[----:B------:R1:W-:Y:S01]  /*ccf0*/  STL.64 [R1+0x1ab8], R14 ;  /* 0x001ab80e01007387 */ /* 0x0003e20000100a00 */
[----:B------:R-:W-:-:S03]  /*cd00*/  IMAD R24, R3, 0x44, RZ ;  /* 0x0000004403187824 */ /* 0x000fc600078e02ff */
[----:B------:R2:W-:Y:S01]  /*cd10*/  STL.64 [R1+0x1688], R6 ;  /* 0x0016880601007387 */ /* 0x0005e20000100a00 */
[----:B0-----:R-:W-:Y:S01]  /*cd20*/  IMAD R12, R3, 0x22, RZ ;  /* 0x00000022030c7824 */ /* 0x001fe200078e02ff */
[----:B------:R-:W-:-:S04]  /*cd30*/  LEA.HI.X.SX32 R23, R25, R17, 0x1, P2 ;  /* 0x0000001119177211 */ /* 0x000fc800010f0eff */
[-C--:B-1----:R-:W-:Y:S01]  /*cd40*/  IADD3 R14, P6, R12, R16.reuse, RZ ;  /* 0x000000100c0e7210 */ /* 0x082fe20007fde0ff */
[C---:B--2---:R-:W-:Y:S01]  /*cd50*/  IMAD R6, R3.reuse, 0x11, RZ ;  /* 0x0000001103067824 */ /* 0x044fe200078e02ff */
[----:B------:R-:W-:Y:S01]  /*cd60*/  IADD3 R10, P4, R24, R16, RZ ;  /* 0x00000010180a7210 */ /* 0x000fe20007f9e0ff */
[----:B------:R-:W-:-:S03]  /*cd70*/  IMAD R13, R3, 0x110, RZ ;  /* 0x00000110030d7824 */ /* 0x000fc600078e02ff */
[-C--:B------:R-:W-:Y:S01]  /*cd80*/  LEA.HI.X.SX32 R15, R6, R17.reuse, 0x1, P6 ;  /* 0x00000011060f7211 */ /* 0x080fe200030f0eff */
[C---:B------:R-:W-:Y:S01]  /*cd90*/  IMAD R7, R3.reuse, 0x88, RZ ;  /* 0x0000008803077824 */ /* 0x040fe200078e02ff */
[----:B------:R0:W-:Y:S01]  /*cda0*/  STL.64 [R1+0x1680], R22 ;  /* 0x0016801601007387 */ /* 0x0001e20000100a00 */
[----:B------:R-:W-:Y:S01]  /*cdb0*/  LEA.HI.X.SX32 R11, R12, R17, 0x1, P4 ;  /* 0x000000110c0b7211 */ /* 0x000fe200020f0eff */
[C---:B------:R-:W-:Y:S02]  /*cdc0*/  IMAD R8, R3.reuse, 0x222, RZ ;  /* 0x0000022203087824 */ /* 0x040fe400078e02ff */
[----:B------:R1:W-:Y:S01]  /*cdd0*/  STL.64 [R1+0x1e68], R14 ;  /* 0x001e680e01007387 */ /* 0x0003e20000100a00 */
[----:B------:R-:W-:Y:S02]  /*cde0*/  IMAD R6, R3, 0x226, RZ ;  /* 0x0000022603067824 */ /* 0x000fe400078e02ff */
[-C--:B------:R-:W-:Y:S01]  /*cdf0*/  IADD3 R20, P1, R8, R16.reuse, RZ ;  /* 0x0000001008147210 */ /* 0x080fe20007f3e0ff */
[----:B------:R2:W-:Y:S01]  /*ce00*/  STL.64 [R1+0x1de0], R10 ;  /* 0x001de00a01007387 */ /* 0x0005e20000100a00 */
[----:B0-----:R-:W-:-:S02]  /*ce10*/  IADD3 R22, P2, R7, R16, RZ ;  /* 0x0000001007167210 */ /* 0x001fc40007f5e0ff */
[-C--:B-1----:R-:W-:Y:S02]  /*ce20*/  IADD3 R14, P6, R13, R16.reuse, RZ ;  /* 0x000000100d0e7210 */ /* 0x082fe40007fde0ff */
[-C--:B------:R-:W-:Y:S02]  /*ce30*/  LEA.HI.X.SX32 R23, R24, R17.reuse, 0x1, P2 ;  /* 0x0000001118177211 */ /* 0x080fe400010f0eff */
[-C--:B------:R-:W-:Y:S01]  /*ce40*/  LEA.HI.X.SX32 R15, R7, R17.reuse, 0x1, P6 ;  /* 0x00000011070f7211 */ /* 0x080fe200030f0eff */
[C---:B------:R-:W-:Y:S01]  /*ce50*/  IMAD R7, R3.reuse, 0x111, RZ ;  /* 0x0000011103077824 */ /* 0x040fe200078e02ff */
[----:B--2---:R-:W-:Y:S01]  /*ce60*/  IADD3 R10, P4, R6, R16, RZ ;  /* 0x00000010060a7210 */ /* 0x004fe20007f9e0ff */
[----:B------:R-:W-:Y:S01]  /*ce70*/  IMAD R6, R3, 0x112, RZ ;  /* 0x0000011203067824 */ /* 0x000fe200078e02ff */
[----:B------:R-:W-:Y:S02]  /*ce80*/  STL.64 [R1+0x1cd0], R22 ;  /* 0x001cd01601007387 */ /* 0x000fe40000100a00 */
[----:B------:R-:W-:Y:S01]  /*ce90*/  LEA.HI.X.SX32 R21, R7, R17, 0x1, P1 ;  /* 0x0000001107157211 */ /* 0x000fe200008f0eff */
[C---:B------:R-:W-:Y:S01]  /*cea0*/  IMAD R7, R3.reuse, 0x89, RZ ;  /* 0x0000008903077824 */ /* 0x040fe200078e02ff */
[----:B------:R0:W-:Y:S01]  /*ceb0*/  STL.64 [R1+0x1ab0], R14 ;  /* 0x001ab00e01007387 */ /* 0x0001e20000100a00 */
[----:B------:R-:W-:-:S02]  /*cec0*/  IMAD R8, R3, 0x224, RZ ;  /* 0x0000022403087824 */ /* 0x000fc400078e02ff */
[----:B------:R-:W-:Y:S01]  /*ced0*/  IMAD R12, R3, 0x228, RZ ;  /* 0x00000228030c7824 */ /* 0x000fe200078e02ff */
[-C--:B------:R-:W-:Y:S02]  /*cee0*/  LEA.HI.X.SX32 R19, R13, R17.reuse, 0x1, P3 ;  /* 0x000000110d137211 */ /* 0x080fe400018f0eff */
[-C--:B------:R-:W-:Y:S02]  /*cef0*/  IADD3 R8, P5, R8, R16.reuse, RZ ;  /* 0x0000001008087210 */ /* 0x080fe40007fbe0ff */
[-C--:B0-----:R-:W-:Y:S02]  /*cf00*/  IADD3 R14, P6, R6, R16.reuse, RZ ;  /* 0x00000010060e7210 */ /* 0x081fe40007fde0ff */
[----:B------:R-:W-:Y:S02]  /*cf10*/  IADD3 R22, P2, R12, R16, RZ ;  /* 0x000000100c167210 */ /* 0x000fe40007f5e0ff */
[----:B------:R-:W-:Y:S01]  /*cf20*/  LEA.HI.X.SX32 R15, R7, R17, 0x1, P6 ;  /* 0x00000011070f7211 */ /* 0x000fe200030f0eff */
[----:B------:R-:W-:-:S02]  /*cf30*/  IMAD R7, R3, 0x113, RZ ;  /* 0x0000011303077824 */ /* 0x000fc400078e02ff */
[C---:B------:R-:W-:Y:S02]  /*cf40*/  IMAD R12, R3.reuse, 0x22a, RZ ;  /* 0x0000022a030c7824 */ /* 0x040fe400078e02ff */
[----:B------:R-:W-:Y:S01]  /*cf50*/  IMAD R13, R3, 0x22c, RZ ;  /* 0x0000022c030d7824 */ /* 0x000fe200078e02ff */
[-C--:B------:R-:W-:Y:S01]  /*cf60*/  LEA.HI.X.SX32 R9, R6, R17.reuse, 0x1, P5 ;  /* 0x0000001106097211 */ /* 0x080fe200028f0eff */
[----:B------:R0:W-:Y:S01]  /*cf70*/  STL.64 [R1+0x1678], R18 ;  /* 0x0016781201007387 */ /* 0x0001e20000100a00 */
[----:B------:R-:W-:-:S03]  /*cf80*/  LEA.HI.X.SX32 R11, R7, R17, 0x1, P4 ;  /* 0x00000011070b7211 */ /* 0x000fc600020f0eff */
[----:B------:R1:W-:Y:S04]  /*cf90*/  STL.64 [R1+0x1670], R20 ;  /* 0x0016701401007387 */ /* 0x0003e80000100a00 */
[----:B------:R2:W-:Y:S01]  /*cfa0*/  STL.64 [R1+0x1aa8], R14 ;  /* 0x001aa80e01007387 */ /* 0x0005e20000100a00 */
[-C--:B0-----:R-:W-:Y:S01]  /*cfb0*/  IADD3 R18, P3, R12, R16.reuse, RZ ;  /* 0x000000100c127210 */ /* 0x081fe20007f7e0ff */
[----:B------:R-:W-:Y:S02]  /*cfc0*/  IMAD R12, R3, 0x8a, RZ ;  /* 0x0000008a030c7824 */ /* 0x000fe400078e02ff */
[----:B------:R0:W-:Y:S01]  /*cfd0*/  STL.64 [R1+0x1668], R8 ;  /* 0x0016680801007387 */ /* 0x0001e20000100a00 */
[----:B-1----:R-:W-:Y:S01]  /*cfe0*/  IADD3 R20, P1, R13, R16, RZ ;  /* 0x000000100d147210 */ /* 0x002fe20007f3e0ff */
[----:B------:R-:W-:-:S02]  /*cff0*/  IMAD R13, R3, 0x114, RZ ;  /* 0x00000114030d7824 */ /* 0x000fc400078e02ff */
[----:B------:R1:W-:Y:S01]  /*d000*/  STL.64 [R1+0x1660], R10 ;  /* 0x0016600a01007387 */ /* 0x0003e20000100a00 */
[-C--:B------:R-:W-:Y:S01]  /*d010*/  IADD3 R24, P6, R12, R16.reuse, RZ ;  /* 0x000000100c187210 */ /* 0x080fe20007fde0ff */
[----:B--2---:R-:W-:Y:S01]  /*d020*/  IMAD R15, R3, 0x116, RZ ;  /* 0x00000116030f7824 */ /* 0x004fe200078e02ff */
[----:B0-----:R-:W-:Y:S01]  /*d030*/  IADD3 R8, P5, R13, R16, RZ ;  /* 0x000000100d087210 */ /* 0x001fe20007fbe0ff */
[----:B-1----:R-:W-:-:S03]  /*d040*/  IMAD R11, R3, 0x45, RZ ;  /* 0x00000045030b7824 */ /* 0x002fc600078e02ff */
[-C--:B------:R-:W-:Y:S02]  /*d050*/  LEA.HI.X.SX32 R9, R12, R17.reuse, 0x1, P5 ;  /* 0x000000110c097211 */ /* 0x080fe400028f0eff */
[-C--:B------:R-:W-:Y:S02]  /*d060*/  LEA.HI.X.SX32 R25, R11, R17.reuse, 0x1, P6 ;  /* 0x000000110b197211 */ /* 0x080fe400030f0eff */
[----:B------:R-:W-:Y:S01]  /*d070*/  LEA.HI.X.SX32 R23, R13, R17, 0x1, P2 ;  /* 0x000000110d177211 */ /* 0x000fe200010f0eff */
[C---:B------:R-:W-:Y:S02]  /*d080*/  IMAD R13, R3.reuse, 0x115, RZ ;  /* 0x00000115030d7824 */ /* 0x040fe400078e02ff */
[----:B------:R-:W-:Y:S01]  /*d090*/  STL.64 [R1+0x1cc8], R24 ;  /* 0x001cc81801007387 */ /* 0x000fe20000100a00 */
[----:B------:R-:W-:-:S03]  /*d0a0*/  IMAD R14, R3, 0x8b, RZ ;  /* 0x0000008b030e7824 */ /* 0x000fc600078e02ff */
[----:B------:R0:W-:Y:S01]  /*d0b0*/  STL.64 [R1+0x1aa0], R8 ;  /* 0x001aa00801007387 */ /* 0x0001e20000100a00 */
[----:B------:R-:W-:Y:S01]  /*d0c0*/  LEA.HI.X.SX32 R19, R13, R17, 0x1, P3 ;  /* 0x000000110d137211 */ /* 0x000fe200018f0eff */
[----:B------:R-:W-:Y:S02]  /*d0d0*/  IMAD R6, R3, 0x22e, RZ ;  /* 0x0000022e03067824 */ /* 0x000fe400078e02ff */
[----:B------:R-:W-:Y:S01]  /*d0e0*/  STL.64 [R1+0x1658], R22 ;  /* 0x0016581601007387 */ /* 0x000fe20000100a00 */
[----:B0-----:R-:W-:-:S04]  /*d0f0*/  IADD3 R8, P5, R15, R16, RZ ;  /* 0x000000100f087210 */ /* 0x001fc80007fbe0ff */
[----:B------:R-:W-:Y:S01]  /*d100*/  LEA.HI.X.SX32 R9, R14, R17, 0x1, P5 ;  /* 0x000000110e097211 */ /* 0x000fe200028f0eff */
[----:B------:R-:W-:Y:S01]  /*d110*/  STL.64 [R1+0x1650], R18 ;  /* 0x0016501201007387 */ /* 0x000fe20000100a00 */
[----:B------:R-:W-:-:S03]  /*d120*/  IADD3 R6, P4, R6, R16, RZ ;  /* 0x0000001006067210 */ /* 0x000fc60007f9e0ff */
[----:B------:R0:W-:Y:S01]  /*d130*/  STL.64 [R1+0x1a98], R8 ;  /* 0x001a980801007387 */ /* 0x0001e20000100a00 */
[----:B------:R-:W-:Y:S01]  /*d140*/  IMAD R24, R3, 0x46, RZ ;  /* 0x0000004603187824 */ /* 0x000fe200078e02ff */
[----:B------:R-:W-:Y:S01]  /*d150*/  LEA.HI.X.SX32 R21, R15, R17, 0x1, P1 ;  /* 0x000000110f157211 */ /* 0x000fe200008f0eff */
[C---:B------:R-:W-:Y:S02]  /*d160*/  IMAD R14, R3.reuse, 0x8c, RZ ;  /* 0x0000008c030e7824 */ /* 0x040fe400078e02ff */
[C---:B0-----:R-:W-:Y:S02]  /*d170*/  IMAD R9, R3.reuse, 0x117, RZ ;  /* 0x0000011703097824 */ /* 0x041fe400078e02ff */
[----:B------:R-:W-:-:S03]  /*d180*/  IMAD R8, R3, 0x118, RZ ;  /* 0x0000011803087824 */ /* 0x000fc600078e02ff */
[----:B------:R-:W-:Y:S01]  /*d190*/  LEA.HI.X.SX32 R7, R9, R17, 0x1, P4 ;  /* 0x0000001109077211 */ /* 0x000fe200020f0eff */
[C---:B------:R-:W-:Y:S01]  /*d1a0*/  IMAD R15, R3.reuse, 0x23, RZ ;  /* 0x00000023030f7824 */ /* 0x040fe200078e02ff */
[----:B------:R-:W-:Y:S01]  /*d1b0*/  IADD3 R18, P5, R24, R16, RZ ;  /* 0x0000001018127210 */ /* 0x000fe20007fbe0ff */
[----:B------:R0:W-:Y:S01]  /*d1c0*/  STL.64 [R1+0x1648], R20 ;  /* 0x0016481401007387 */ /* 0x0001e20000100a00 */
[----:B------:R-:W-:-:S03]  /*d1d0*/  IMAD R10, R3, 0x230, RZ ;  /* 0x00000230030a7824 */ /* 0x000fc600078e02ff */
[----:B------:R1:W-:Y:S01]  /*d1e0*/  STL.64 [R1+0x1640], R6 ;  /* 0x0016400601007387 */ /* 0x0003e20000100a00 */
[-C--:B------:R-:W-:Y:S01]  /*d1f0*/  LEA.HI.X.SX32 R19, R15, R17.reuse, 0x1, P5 ;  /* 0x000000110f137211 */ /* 0x080fe200028f0eff */
[C---:B------:R-:W-:Y:S01]  /*d200*/  IMAD R9, R3.reuse, 0x236, RZ ;  /* 0x0000023603097824 */ /* 0x040fe200078e02ff */
[-C--:B0-----:R-:W-:Y:S02]  /*d210*/  IADD3 R20, P1, R14, R16.reuse, RZ ;  /* 0x000000100e147210 */ /* 0x081fe40007f3e0ff */
[-C--:B-1----:R-:W-:Y:S02]  /*d220*/  IADD3 R6, P4, R8, R16.reuse, RZ ;  /* 0x0000001008067210 */ /* 0x082fe40007f9e0ff */
[-C--:B------:R-:W-:Y:S02]  /*d230*/  LEA.HI.X.SX32 R21, R24, R17.reuse, 0x1, P1 ;  /* 0x0000001118157211 */ /* 0x080fe400008f0eff */
[-C--:B------:R-:W-:Y:S01]  /*d240*/  LEA.HI.X.SX32 R7, R14, R17.reuse, 0x1, P4 ;  /* 0x000000110e077211 */ /* 0x080fe200020f0eff */
[----:B------:R-:W-:Y:S01]  /*d250*/  IMAD R12, R3, 0x232, RZ ;  /* 0x00000232030c7824 */ /* 0x000fe200078e02ff */
[-C--:B------:R-:W-:Y:S01]  /*d260*/  IADD3 R10, P6, R10, R16.reuse, RZ ;  /* 0x000000100a0a7210 */ /* 0x080fe20007fde0ff */
[----:B------:R0:W-:Y:S03]  /*d270*/  STL.64 [R1+0x1dd8], R18 ;  /* 0x001dd81201007387 */ /* 0x0001e60000100a00 */
[----:B------:R-:W-:Y:S01]  /*d280*/  LEA.HI.X.SX32 R11, R8, R17, 0x1, P6 ;  /* 0x00000011080b7211 */ /* 0x000fe200030f0eff */
[----:B------:R-:W-:Y:S01]  /*d290*/  STL.64 [R1+0x1cc0], R20 ;  /* 0x001cc01401007387 */ /* 0x000fe20000100a00 */
[----:B------:R-:W-:-:S03]  /*d2a0*/  IADD3 R22, P2, R12, R16, RZ ;  /* 0x000000100c167210 */ /* 0x000fc60007f5e0ff */
[----:B------:R1:W-:Y:S01]  /*d2b0*/  STL.64 [R1+0x1a90], R6 ;  /* 0x001a900601007387 */ /* 0x0003e20000100a00 */
[----:B------:R-:W-:Y:S01]  /*d2c0*/  IMAD R12, R3, 0x234, RZ ;  /* 0x00000234030c7824 */ /* 0x000fe200078e02ff */
[-C--:B0-----:R-:W-:Y:S01]  /*d2d0*/  IADD3 R18, P5, R9, R16.reuse, RZ ;  /* 0x0000001009127210 */ /* 0x081fe20007fbe0ff */
[C---:B------:R-:W-:Y:S01]  /*d2e0*/  IMAD R9, R3.reuse, 0x11a, RZ ;  /* 0x0000011a03097824 */ /* 0x040fe200078e02ff */
[----:B------:R0:W-:Y:S01]  /*d2f0*/  STL.64 [R1+0x1638], R10 ;  /* 0x0016380a01007387 */ /* 0x0001e20000100a00 */
[C---:B------:R-:W-:Y:S02]  /*d300*/  IMAD R15, R3.reuse, 0x238, RZ ;  /* 0x00000238030f7824 */ /* 0x040fe400078e02ff */
[C---:B-1----:R-:W-:Y:S02]  /*d310*/  IMAD R6, R3.reuse, 0x23a, RZ ;  /* 0x0000023a03067824 */ /* 0x042fe400078e02ff */
[----:B------:R-:W-:Y:S01]  /*d320*/  IMAD R7, R3, 0x119, RZ ;  /* 0x0000011903077824 */ /* 0x000fe200078e02ff */
[-C--:B------:R-:W-:Y:S01]  /*d330*/  IADD3 R14, P4, R9, R16.reuse, RZ ;  /* 0x00000010090e7210 */ /* 0x080fe20007f9e0ff */
[C---:B------:R-:W-:Y:S01]  /*d340*/  IMAD R8, R3.reuse, 0x8d, RZ ;  /* 0x0000008d03087824 */ /* 0x040fe200078e02ff */
[----:B0-----:R-:W-:Y:S01]  /*d350*/  IADD3 R10, P6, R6, R16, RZ ;  /* 0x00000010060a7210 */ /* 0x001fe20007fde0ff */
[----:B------:R-:W-:Y:S01]  /*d360*/  IMAD R6, R3, 0x23c, RZ ;  /* 0x0000023c03067824 */ /* 0x000fe200078e02ff */
[----:B------:R-:W-:-:S02]  /*d370*/  LEA.HI.X.SX32 R23, R7, R17, 0x1, P2 ;  /* 0x0000001107177211 */ /* 0x000fc400010f0eff */
[-C--:B------:R-:W-:Y:S02]  /*d380*/  IADD3 R12, P3, R12, R16.reuse, RZ ;  /* 0x000000100c0c7210 */ /* 0x080fe40007f7e0ff */
[-C--:B------:R-:W-:Y:S01]  /*d390*/  IADD3 R20, P1, R15, R16.reuse, RZ ;  /* 0x000000100f147210 */ /* 0x080fe20007f3e0ff */
[----:B------:R0:W-:Y:S01]  /*d3a0*/  STL.64 [R1+0x1630], R22 ;  /* 0x0016301601007387 */ /* 0x0001e20000100a00 */
[-C--:B------:R-:W-:Y:S01]  /*d3b0*/  LEA.HI.X.SX32 R15, R8, R17.reuse, 0x1, P4 ;  /* 0x00000011080f7211 */ /* 0x080fe200020f0eff */
[----:B------:R-:W-:Y:S01]  /*d3c0*/  IMAD R7, R3, 0x8e, RZ ;  /* 0x0000008e03077824 */ /* 0x000fe200078e02ff */
[-C--:B------:R-:W-:Y:S01]  /*d3d0*/  LEA.HI.X.SX32 R13, R9, R17.reuse, 0x1, P3 ;  /* 0x00000011090d7211 */ /* 0x080fe200018f0eff */
[C---:B------:R-:W-:Y:S02]  /*d3e0*/  IMAD R8, R3.reuse, 0x11b, RZ ;  /* 0x0000011b03087824 */ /* 0x040fe400078e02ff */
[----:B------:R1:W-:Y:S01]  /*d3f0*/  STL.64 [R1+0x1a88], R14 ;  /* 0x001a880e01007387 */ /* 0x0003e20000100a00 */
[C---:B------:R-:W-:Y:S01]  /*d400*/  IMAD R24, R3.reuse, 0x47, RZ ;  /* 0x0000004703187824 */ /* 0x040fe200078e02ff */
[----:B0-----:R-:W-:Y:S01]  /*d410*/  IADD3 R22, P2, R6, R16, RZ ;  /* 0x0000001006167210 */ /* 0x001fe20007f5e0ff */
[----:B------:R-:W-:Y:S01]  /*d420*/  IMAD R6, R3, 0x11c, RZ ;  /* 0x0000011c03067824 */ /* 0x000fe200078e02ff */
[----:B------:R0:W-:Y:S01]  /*d430*/  STL.64 [R1+0x1628], R12 ;  /* 0x0016280c01007387 */ /* 0x0001e20000100a00 */
[----:B------:R-:W-:-:S02]  /*d440*/  LEA.HI.X.SX32 R19, R8, R17, 0x1, P5 ;  /* 0x0000001108137211 */ /* 0x000fc400028f0eff */
[-C--:B-1----:R-:W-:Y:S01]  /*d450*/  IADD3 R14, P4, R7, R16.reuse, RZ ;  /* 0x00000010070e7210 */ /* 0x082fe20007f9e0ff */
[----:B------:R-:W-:Y:S01]  /*d460*/  IMAD R9, R3, 0x23e, RZ ;  /* 0x0000023e03097824 */ /* 0x000fe200078e02ff */
[-C--:B------:R-:W-:Y:S02]  /*d470*/  LEA.HI.X.SX32 R21, R6, R17.reuse, 0x1, P1 ;  /* 0x0000001106157211 */ /* 0x080fe400008f0eff */
[-C--:B------:R-:W-:Y:S02]  /*d480*/  LEA.HI.X.SX32 R15, R24, R17.reuse, 0x1, P4 ;  /* 0x00000011180f7211 */ /* 0x080fe400020f0eff */
[----:B0-----:R-:W-:Y:S01]  /*d490*/  IADD3 R12, P3, R6, R16, RZ ;  /* 0x00000010060c7210 */ /* 0x001fe20007f7e0ff */
[----:B------:R0:W-:Y:S03]  /*d4a0*/  STL.64 [R1+0x1620], R18 ;  /* 0x0016201201007387 */ /* 0x0001e60000100a00 */
[----:B------:R-:W-:Y:S01]  /*d4b0*/  LEA.HI.X.SX32 R13, R7, R17, 0x1, P3 ;  /* 0x00000011070d7211 */ /* 0x000fe200018f0eff */
[C---:B------:R-:W-:Y:S01]  /*d4c0*/  IMAD R7, R3.reuse, 0x242, RZ ;  /* 0x0000024203077824 */ /* 0x040fe200078e02ff */
[----:B------:R1:W-:Y:S01]  /*d4d0*/  STL.64 [R1+0x1cb8], R14 ;  /* 0x001cb80e01007387 */ /* 0x0003e20000100a00 */
[----:B------:R-:W-:-:S02]  /*d4e0*/  IMAD R8, R3, 0x240, RZ ;  /* 0x0000024003087824 */ /* 0x000fc400078e02ff */
[----:B------:R-:W-:Y:S01]  /*d4f0*/  IMAD R6, R3, 0x11d, RZ ;  /* 0x0000011d03067824 */ /* 0x000fe200078e02ff */
[----:B------:R2:W-:Y:S01]  /*d500*/  STL.64 [R1+0x1a80], R12 ;  /* 0x001a800c01007387 */ /* 0x0005e20000100a00 */
[-C--:B0-----:R-:W-:Y:S01]  /*d510*/  IADD3 R18, P5, R9, R16.reuse, RZ ;  /* 0x0000001009127210 */ /* 0x081fe20007fbe0ff */
[C---:B------:R-:W-:Y:S02]  /*d520*/  IMAD R9, R3.reuse, 0x11e, RZ ;  /* 0x0000011e03097824 */ /* 0x040fe400078e02ff */
[----:B------:R0:W-:Y:S01]  /*d530*/  STL.64 [R1+0x1618], R20 ;  /* 0x0016181401007387 */ /* 0x0001e20000100a00 */
[----:B------:R-:W-:Y:S02]  /*d540*/  LEA.HI.X.SX32 R11, R6, R17, 0x1, P6 ;  /* 0x00000011060b7211 */ /* 0x000fe400030f0eff */
[-C--:B-1----:R-:W-:Y:S01]  /*d550*/  IADD3 R14, P4, R8, R16.reuse, RZ ;  /* 0x00000010080e7210 */ /* 0x082fe20007f9e0ff */
[----:B------:R-:W-:Y:S01]  /*d560*/  IMAD R8, R3, 0x244, RZ ;  /* 0x0000024403087824 */ /* 0x000fe200078e02ff */
[----:B--2---:R-:W-:-:S02]  /*d570*/  IADD3 R12, P3, R9, R16, RZ ;  /* 0x00000010090c7210 */ /* 0x004fc40007f7e0ff */
[-C--:B0-----:R-:W-:Y:S01]  /*d580*/  IADD3 R20, P1, R7, R16.reuse, RZ ;  /* 0x0000001007147210 */ /* 0x081fe20007f3e0ff */
[C---:B------:R-:W-:Y:S01]  /*d590*/  IMAD R7, R3.reuse, 0x8f, RZ ;  /* 0x0000008f03077824 */ /* 0x040fe200078e02ff */
[----:B------:R0:W-:Y:S01]  /*d5a0*/  STL.64 [R1+0x1610], R10 ;  /* 0x0016100a01007387 */ /* 0x0001e20000100a00 */
[----:B------:R-:W-:Y:S01]  /*d5b0*/  IMAD R6, R3, 0x12, RZ ;  /* 0x0000001203067824 */ /* 0x000fe200078e02ff */
[-C--:B------:R-:W-:Y:S02]  /*d5c0*/  LEA.HI.X.SX32 R23, R9, R17.reuse, 0x1, P2 ;  /* 0x0000001109177211 */ /* 0x080fe400010f0eff */
[-C--:B------:R-:W-:Y:S01]  /*d5d0*/  LEA.HI.X.SX32 R13, R7, R17.reuse, 0x1, P3 ;  /* 0x00000011070d7211 */ /* 0x080fe200018f0eff */
[C---:B------:R-:W-:Y:S02]  /*d5e0*/  IMAD R7, R3.reuse, 0x11f, RZ ;  /* 0x0000011f03077824 */ /* 0x040fe400078e02ff */
[C---:B------:R-:W-:Y:S01]  /*d5f0*/  IMAD R25, R3.reuse, 0x9, RZ ;  /* 0x0000000903197824 */ /* 0x040fe200078e02ff */
[----:B0-----:R-:W-:Y:S01]  /*d600*/  IADD3 R10, P6, R8, R16, RZ ;  /* 0x00000010080a7210 */ /* 0x001fe20007fde0ff */
[----:B------:R-:W-:Y:S01]  /*d610*/  IMAD R8, R3, 0x24, RZ ;  /* 0x0000002403087824 */ /* 0x000fe200078e02ff */
[----:B------:R0:W-:Y:S01]  /*d620*/  STL.64 [R1+0x1a78], R12 ;  /* 0x001a780c01007387 */ /* 0x0001e20000100a00 */
[----:B------:R-:W-:Y:S01]  /*d630*/  LEA.HI.X.SX32 R19, R7, R17, 0x1, P5 ;  /* 0x0000001107137211 */ /* 0x000fe200028f0eff */
[----:B------:R-:W-:-:S02]  /*d640*/  IMAD R24, R3, 0x48, RZ ;  /* 0x0000004803187824 */ /* 0x000fc400078e02ff */
[----:B------:R1:W-:Y:S01]  /*d650*/  STL.64 [R1+0x1608], R22 ;  /* 0x0016081601007387 */ /* 0x0003e20000100a00 */
[----:B------:R-:W-:Y:S01]  /*d660*/  IMAD R9, R3, 0x120, RZ ;  /* 0x0000012003097824 */ /* 0x000fe200078e02ff */
[-C--:B0-----:R-:W-:Y:S02]  /*d670*/  IADD3 R12, P3, R6, R16.reuse, RZ ;  /* 0x00000010060c7210 */ /* 0x081fe40007f7e0ff */
[----:B-1----:R-:W-:Y:S02]  /*d680*/  IADD3 R22, P2, R8, R16, RZ ;  /* 0x0000001008167210 */ /* 0x002fe40007f5e0ff */
[-C--:B------:R-:W-:Y:S01]  /*d690*/  LEA.HI.X.SX32 R13, R25, R17.reuse, 0x1, P3 ;  /* 0x00000011190d7211 */ /* 0x080fe200018f0eff */
[----:B------:R0:W-:Y:S01]  /*d6a0*/  STL.64 [R1+0x1600], R18 ;  /* 0x0016001201007387 */ /* 0x0001e20000100a00 */
[----:B------:R-:W-:Y:S01]  /*d6b0*/  LEA.HI.X.SX32 R23, R6, R17, 0x1, P2 ;  /* 0x0000001106177211 */ /* 0x000fe200010f0eff */
[C---:B------:R-:W-:Y:S02]  /*d6c0*/  IMAD R7, R3.reuse, 0x90, RZ ;  /* 0x0000009003077824 */ /* 0x040fe400078e02ff */
[----:B------:R1:W-:Y:S01]  /*d6d0*/  STL.64 [R1+0x1ea8], R12 ;  /* 0x001ea80c01007387 */ /* 0x0003e20000100a00 */
[----:B------:R-:W-:-:S03]  /*d6e0*/  IMAD R6, R3, 0x246, RZ ;  /* 0x0000024603067824 */ /* 0x000fc600078e02ff */
[----:B------:R2:W-:Y:S01]  /*d6f0*/  STL.64 [R1+0x1e60], R22 ;  /* 0x001e601601007387 */ /* 0x0005e20000100a00 */
[----:B0-----:R-:W-:-:S04]  /*d700*/  IADD3 R18, P5, R24, R16, RZ ;  /* 0x0000001018127210 */ /* 0x001fc80007fbe0ff */
[-C--:B------:R-:W-:Y:S02]  /*d710*/  LEA.HI.X.SX32 R19, R8, R17.reuse, 0x1, P5 ;  /* 0x0000001108137211 */ /* 0x080fe400028f0eff */
[-C--:B-1----:R-:W-:Y:S02]  /*d720*/  IADD3 R12, P3, R7, R16.reuse, RZ ;  /* 0x00000010070c7210 */ /* 0x082fe40007f7e0ff */
[-C--:B--2---:R-:W-:Y:S01]  /*d730*/  IADD3 R22, P2, R9, R16.reuse, RZ ;  /* 0x0000001009167210 */ /* 0x084fe20007f5e0ff */
[----:B------:R0:W-:Y:S01]  /*d740*/  STL.64 [R1+0x1dd0], R18 ;  /* 0x001dd01201007387 */ /* 0x0001e20000100a00 */
[-C--:B------:R-:W-:Y:S02]  /*d750*/  LEA.HI.X.SX32 R13, R24, R17.reuse, 0x1, P3 ;  /* 0x00000011180d7211 */ /* 0x080fe400018f0eff */
[-C--:B------:R-:W-:Y:S01]  /*d760*/  LEA.HI.X.SX32 R23, R7, R17.reuse, 0x1, P2 ;  /* 0x0000001107177211 */ /* 0x080fe200010f0eff */
[C---:B------:R-:W-:Y:S02]  /*d770*/  IMAD R7, R3.reuse, 0x121, RZ ;  /* 0x0000012103077824 */ /* 0x040fe400078e02ff */
[C---:B------:R-:W-:Y:S01]  /*d780*/  IMAD R8, R3.reuse, 0x248, RZ ;  /* 0x0000024803087824 */ /* 0x040fe200078e02ff */
[----:B------:R1:W-:Y:S01]  /*d790*/  STL.64 [R1+0x1cb0], R12 ;  /* 0x001cb00c01007387 */ /* 0x0003e20000100a00 */
[-C--:B0-----:R-:W-:Y:S01]  /*d7a0*/  IADD3 R18, P5, R6, R16.reuse, RZ ;  /* 0x0000001006127210 */ /* 0x081fe20007fbe0ff */
[----:B------:R-:W-:Y:S01]  /*d7b0*/  IMAD R6, R3, 0x122, RZ ;  /* 0x0000012203067824 */ /* 0x000fe200078e02ff */
[-C--:B------:R-:W-:Y:S01]  /*d7c0*/  LEA.HI.X.SX32 R21, R7, R17.reuse, 0x1, P1 ;  /* 0x0000001107157211 */ /* 0x080fe200008f0eff */
[----:B------:R0:W-:Y:S01]  /*d7d0*/  STL.64 [R1+0x1a70], R22 ;  /* 0x001a701601007387 */ /* 0x0001e20000100a00 */
[----:B------:R-:W-:Y:S01]  /*d7e0*/  LEA.HI.X.SX32 R15, R9, R17, 0x1, P4 ;  /* 0x00000011090f7211 */ /* 0x000fe200020f0eff */
[C---:B------:R-:W-:Y:S01]  /*d7f0*/  IMAD R7, R3.reuse, 0x91, RZ ;  /* 0x0000009103077824 */ /* 0x040fe200078e02ff */
[----:B-1----:R-:W-:Y:S01]  /*d800*/  IADD3 R12, P3, R8, R16, RZ ;  /* 0x00000010080c7210 */ /* 0x002fe20007f7e0ff */
[----:B------:R-:W-:-:S02]  /*d810*/  IMAD R8, R3, 0x24a, RZ ;  /* 0x0000024a03087824 */ /* 0x000fc400078e02ff */
[----:B------:R-:W-:Y:S01]  /*d820*/  IMAD R9, R3, 0x24c, RZ ;  /* 0x0000024c03097824 */ /* 0x000fe200078e02ff */
[----:B------:R1:W-:Y:S01]  /*d830*/  STL.64 [R1+0x15f8], R14 ;  /* 0x0015f80e01007387 */ /* 0x0003e20000100a00 */
[----:B0-----:R-:W-:-:S03]  /*d840*/  IADD3 R22, P2, R6, R16, RZ ;  /* 0x0000001006167210 */ /* 0x001fc60007f5e0ff */
[----:B------:R0:W-:Y:S01]  /*d850*/  STL.64 [R1+0x15f0], R20 ;  /* 0x0015f01401007387 */ /* 0x0001e20000100a00 */
[-C--:B------:R-:W-:Y:S02]  /*d860*/  LEA.HI.X.SX32 R11, R6, R17.reuse, 0x1, P6 ;  /* 0x00000011060b7211 */ /* 0x080fe400030f0eff */
[-C--:B------:R-:W-:Y:S01]  /*d870*/  LEA.HI.X.SX32 R23, R7, R17.reuse, 0x1, P2 ;  /* 0x0000001107177211 */ /* 0x080fe200010f0eff */
[C---:B------:R-:W-:Y:S01]  /*d880*/  IMAD R7, R3.reuse, 0x123, RZ ;  /* 0x0000012303077824 */ /* 0x040fe200078e02ff */
[-C--:B-1----:R-:W-:Y:S01]  /*d890*/  IADD3 R14, P4, R8, R16.reuse, RZ ;  /* 0x00000010080e7210 */ /* 0x082fe20007f9e0ff */
[----:B------:R-:W-:Y:S01]  /*d8a0*/  IMAD R8, R3, 0x92, RZ ;  /* 0x0000009203087824 */ /* 0x000fe200078e02ff */
[----:B0-----:R-:W-:Y:S01]  /*d8b0*/  IADD3 R20, P1, R9, R16, RZ ;  /* 0x0000001009147210 */ /* 0x001fe20007f3e0ff */
[----:B------:R-:W-:Y:S01]  /*d8c0*/  IMAD R9, R3, 0x124, RZ ;  /* 0x0000012403097824 */ /* 0x000fe200078e02ff */
[----:B------:R0:W-:Y:S01]  /*d8d0*/  STL.64 [R1+0x1a68], R22 ;  /* 0x001a681601007387 */ /* 0x0001e20000100a00 */
[----:B------:R-:W-:Y:S01]  /*d8e0*/  LEA.HI.X.SX32 R19, R7, R17, 0x1, P5 ;  /* 0x0000001107137211 */ /* 0x000fe200028f0eff */
[----:B------:R-:W-:-:S02]  /*d8f0*/  IMAD R24, R3, 0x49, RZ ;  /* 0x0000004903187824 */ /* 0x000fc400078e02ff */
[----:B------:R1:W-:Y:S01]  /*d900*/  STL.64 [R1+0x15e8], R10 ;  /* 0x0015e80a01007387 */ /* 0x0003e20000100a00 */
[----:B------:R-:W-:-:S03]  /*d910*/  LEA.HI.X.SX32 R13, R9, R17, 0x1, P3 ;  /* 0x00000011090d7211 */ /* 0x000fc600018f0eff */
[----:B------:R2:W-:Y:S01]  /*d920*/  STL.64 [R1+0x15e0], R18 ;  /* 0x0015e01201007387 */ /* 0x0005e20000100a00 */
[-C--:B0-----:R-:W-:Y:S02]  /*d930*/  IADD3 R22, P2, R8, R16.reuse, RZ ;  /* 0x0000001008167210 */ /* 0x081fe40007f5e0ff */
[-C--:B-1----:R-:W-:Y:S02]  /*d940*/  IADD3 R10, P6, R9, R16.reuse, RZ ;  /* 0x00000010090a7210 */ /* 0x082fe40007fde0ff */
[-C--:B------:R-:W-:Y:S01]  /*d950*/  LEA.HI.X.SX32 R23, R24, R17.reuse, 0x1, P2 ;  /* 0x0000001118177211 */ /* 0x080fe200010f0eff */
[C---:B--2---:R-:W-:Y:S01]  /*d960*/  IMAD R18, R3.reuse, 0x250, RZ ;  /* 0x0000025003127824 */ /* 0x044fe200078e02ff */
[----:B------:R-:W-:Y:S01]  /*d970*/  LEA.HI.X.SX32 R11, R8, R17, 0x1, P6 ;  /* 0x00000011080b7211 */ /* 0x000fe200030f0eff */
[C---:B------:R-:W-:Y:S02]  /*d980*/  IMAD R19, R3.reuse, 0x126, RZ ;  /* 0x0000012603137824 */ /* 0x040fe400078e02ff */
[----:B------:R0:W-:Y:S04]  /*d990*/  STL.64 [R1+0x1ca8], R22 ;  /* 0x001ca81601007387 */ /* 0x0001e80000100a00 */
[----:B------:R1:W-:Y:S04]  /*d9a0*/  STL.64 [R1+0x1a60], R10 ;  /* 0x001a600a01007387 */ /* 0x0003e80000100a00 */
[----:B------:R2:W-:Y:S01]  /*d9b0*/  STL.64 [R1+0x15d8], R12 ;  /* 0x0015d80c01007387 */ /* 0x0005e20000100a00 */
[-C--:B0-----:R-:W-:Y:S01]  /*d9c0*/  IADD3 R22, P2, R18, R16.reuse, RZ ;  /* 0x0000001012167210 */ /* 0x081fe20007f5e0ff */
[----:B------:R-:W-:Y:S01]  /*d9d0*/  IMAD R18, R3, 0x125, RZ ;  /* 0x0000012503127824 */ /* 0x000fe200078e02ff */
[----:B-1----:R-:W-:Y:S01]  /*d9e0*/  IADD3 R10, P6, R19, R16, RZ ;  /* 0x00000010130a7210 */ /* 0x002fe20007fde0ff */
[----:B--2---:R-:W-:-:S03]  /*d9f0*/  IMAD R12, R3, 0x93, RZ ;  /* 0x00000093030c7824 */ /* 0x004fc600078e02ff */
[-C--:B------:R-:W-:Y:S01]  /*da00*/  LEA.HI.X.SX32 R15, R18, R17.reuse, 0x1, P4 ;  /* 0x00000011120f7211 */ /* 0x080fe200020f0eff */
[----:B------:R-:W-:Y:S01]  /*da10*/  IMAD R6, R3, 0x24e, RZ ;  /* 0x0000024e03067824 */ /* 0x000fe200078e02ff */
[----:B------:R-:W-:-:S03]  /*da20*/  LEA.HI.X.SX32 R11, R12, R17, 0x1, P6 ;  /* 0x000000110c0b7211 */ /* 0x000fc600030f0eff */
[----:B------:R-:W-:Y:S01]  /*da30*/  STL.64 [R1+0x15d0], R14 ;  /* 0x0015d00e01007387 */ /* 0x000fe20000100a00 */
[----:B------:R-:W-:-:S03]  /*da40*/  IADD3 R6, P5, R6, R16, RZ ;  /* 0x0000001006067210 */ /* 0x000fc60007fbe0ff */
[----:B------:R0:W-:Y:S01]  /*da50*/  STL.64 [R1+0x1a58], R10 ;  /* 0x001a580a01007387 */ /* 0x0001e20000100a00 */
[----:B------:R-:W-:Y:S01]  /*da60*/  IMAD R24, R3, 0x4a, RZ ;  /* 0x0000004a03187824 */ /* 0x000fe200078e02ff */
[----:B------:R-:W-:Y:S01]  /*da70*/  LEA.HI.X.SX32 R21, R19, R17, 0x1, P1 ;  /* 0x0000001113157211 */ /* 0x000fe200008f0eff */
[C---:B------:R-:W-:Y:S02]  /*da80*/  IMAD R18, R3.reuse, 0x94, RZ ;  /* 0x0000009403127824 */ /* 0x040fe400078e02ff */
[C---:B------:R-:W-:Y:S02]  /*da90*/  IMAD R13, R3.reuse, 0x254, RZ ;  /* 0x00000254030d7824 */ /* 0x040fe400078e02ff */
[C---:B0-----:R-:W-:Y:S02]  /*daa0*/  IMAD R11, R3.reuse, 0x127, RZ ;  /* 0x00000127030b7824 */ /* 0x041fe400078e02ff */
[----:B------:R-:W-:-:S03]  /*dab0*/  IMAD R10, R3, 0x128, RZ ;  /* 0x00000128030a7824 */ /* 0x000fc600078e02ff */
[----:B------:R-:W-:Y:S01]  /*dac0*/  LEA.HI.X.SX32 R7, R11, R17, 0x1, P5 ;  /* 0x000000110b077211 */ /* 0x000fe200028f0eff */
[----:B------:R-:W-:Y:S01]  /*dad0*/  IMAD R19, R3, 0x25, RZ ;  /* 0x0000002503137824 */ /* 0x000fe200078e02ff */
[-C--:B------:R-:W-:Y:S01]  /*dae0*/  IADD3 R12, P6, R24, R16.reuse, RZ ;  /* 0x00000010180c7210 */ /* 0x080fe20007fde0ff */
[----:B------:R0:W-:Y:S01]  /*daf0*/  STL.64 [R1+0x15c8], R20 ;  /* 0x0015c81401007387 */ /* 0x0001e20000100a00 */
[----:B------:R-:W-:-:S03]  /*db00*/  IADD3 R14, P4, R13, R16, RZ ;  /* 0x000000100d0e7210 */ /* 0x000fc60007f9e0ff */
[----:B------:R1:W-:Y:S01]  /*db10*/  STL.64 [R1+0x15c0], R6 ;  /* 0x0015c00601007387 */ /* 0x0003e20000100a00 */
[-C--:B------:R-:W-:Y:S01]  /*db20*/  LEA.HI.X.SX32 R13, R19, R17.reuse, 0x1, P6 ;  /* 0x00000011130d7211 */ /* 0x080fe200030f0eff */
[C---:B------:R-:W-:Y:S01]  /*db30*/  IMAD R11, R3.reuse, 0x256, RZ ;  /* 0x00000256030b7824 */ /* 0x040fe200078e02ff */
[-C--:B0-----:R-:W-:Y:S02]  /*db40*/  IADD3 R20, P1, R18, R16.reuse, RZ ;  /* 0x0000001012147210 */ /* 0x081fe40007f3e0ff */
[-C--:B-1----:R-:W-:Y:S02]  /*db50*/  IADD3 R6, P5, R10, R16.reuse, RZ ;  /* 0x000000100a067210 */ /* 0x082fe40007fbe0ff */
[-C--:B------:R-:W-:Y:S02]  /*db60*/  LEA.HI.X.SX32 R21, R24, R17.reuse, 0x1, P1 ;  /* 0x0000001118157211 */ /* 0x080fe400008f0eff */
[----:B------:R-:W-:Y:S01]  /*db70*/  LEA.HI.X.SX32 R7, R18, R17, 0x1, P5 ;  /* 0x0000001112077211 */ /* 0x000fe200028f0eff */
[----:B------:R-:W-:Y:S01]  /*db80*/  IMAD R8, R3, 0x252, RZ ;  /* 0x0000025203087824 */ /* 0x000fe200078e02ff */
[----:B------:R0:W-:Y:S04]  /*db90*/  STL.64 [R1+0x1dc8], R12 ;  /* 0x001dc80c01007387 */ /* 0x0001e80000100a00 */
[----:B------:R-:W-:Y:S01]  /*dba0*/  STL.64 [R1+0x1ca0], R20 ;  /* 0x001ca01401007387 */ /* 0x000fe20000100a00 */
[----:B------:R-:W-:-:S03]  /*dbb0*/  IADD3 R8, P3, R8, R16, RZ ;  /* 0x0000001008087210 */ /* 0x000fc60007f7e0ff */
[----:B------:R1:W-:Y:S01]  /*dbc0*/  STL.64 [R1+0x1a50], R6 ;  /* 0x001a500601007387 */ /* 0x0003e20000100a00 */
[-C--:B0-----:R-:W-:Y:S01]  /*dbd0*/  IADD3 R12, P6, R11, R16.reuse, RZ ;  /* 0x000000100b0c7210 */ /* 0x081fe20007fde0ff */
[C---:B------:R-:W-:Y:S01]  /*dbe0*/  IMAD R11, R3.reuse, 0x12a, RZ ;  /* 0x0000012a030b7824 */ /* 0x040fe200078e02ff */
[-C--:B------:R-:W-:Y:S01]  /*dbf0*/  LEA.HI.X.SX32 R23, R10, R17.reuse, 0x1, P2 ;  /* 0x000000110a177211 */ /* 0x080fe200010f0eff */
[C---:B------:R-:W-:Y:S02]  /*dc00*/  IMAD R19, R3.reuse, 0x258, RZ ;  /* 0x0000025803137824 */ /* 0x040fe400078e02ff */
[C---:B-1----:R-:W-:Y:S02]  /*dc10*/  IMAD R7, R3.reuse, 0x25a, RZ ;  /* 0x0000025a03077824 */ /* 0x042fe400078e02ff */
[----:B------:R-:W-:Y:S01]  /*dc20*/  IMAD R6, R3, 0x129, RZ ;  /* 0x0000012903067824 */ /* 0x000fe200078e02ff */
[-C--:B------:R-:W-:Y:S01]  /*dc30*/  IADD3 R18, P5, R11, R16.reuse, RZ ;  /* 0x000000100b127210 */ /* 0x080fe20007fbe0ff */
[----:B------:R-:W-:Y:S01]  /*dc40*/  IMAD R10, R3, 0x95, RZ ;  /* 0x00000095030a7824 */ /* 0x000fe200078e02ff */
[-C--:B------:R-:W-:Y:S01]  /*dc50*/  IADD3 R24, P2, R7, R16.reuse, RZ ;  /* 0x0000001007187210 */ /* 0x080fe20007f5e0ff */
[----:B------:R-:W-:Y:S01]  /*dc60*/  IMAD R7, R3, 0x25c, RZ ;  /* 0x0000025c03077824 */ /* 0x000fe200078e02ff */
[----:B------:R-:W-:Y:S01]  /*dc70*/  LEA.HI.X.SX32 R9, R6, R17, 0x1, P3 ;  /* 0x0000001106097211 */ /* 0x000fe200018f0eff */
[----:B------:R0:W-:Y:S01]  /*dc80*/  STL.64 [R1+0x15b8], R22 ;  /* 0x0015b81601007387 */ /* 0x0001e20000100a00 */
[----:B------:R-:W-:-:S02]  /*dc90*/  IADD3 R20, P1, R19, R16, RZ ;  /* 0x0000001013147210 */ /* 0x000fc40007f3e0ff */
[-C--:B------:R-:W-:Y:S01]  /*dca0*/  LEA.HI.X.SX32 R19, R10, R17.reuse, 0x1, P5 ;  /* 0x000000110a137211 */ /* 0x080fe200028f0eff */
[----:B------:R1:W-:Y:S01]  /*dcb0*/  STL.64 [R1+0x15b0], R8 ;  /* 0x0015b00801007387 */ /* 0x0003e20000100a00 */
[----:B------:R-:W-:Y:S01]  /*dcc0*/  IMAD R10, R3, 0x12b, RZ ;  /* 0x0000012b030a7824 */ /* 0x000fe200078e02ff */
[-C--:B------:R-:W-:Y:S01]  /*dcd0*/  LEA.HI.X.SX32 R15, R11, R17.reuse, 0x1, P4 ;  /* 0x000000110b0f7211 */ /* 0x080fe200020f0eff */
[C---:B------:R-:W-:Y:S01]  /*dce0*/  IMAD R6, R3.reuse, 0x96, RZ ;  /* 0x0000009603067824 */ /* 0x040fe200078e02ff */
[----:B------:R2:W-:Y:S01]  /*dcf0*/  STL.64 [R1+0x1a48], R18 ;  /* 0x001a481201007387 */ /* 0x0005e20000100a00 */
[C---:B------:R-:W-:Y:S01]  /*dd00*/  IMAD R11, R3.reuse, 0x25e, RZ ;  /* 0x0000025e030b7824 */ /* 0x040fe200078e02ff */
[----:B------:R-:W-:Y:S01]  /*dd10*/  LEA.HI.X.SX32 R13, R10, R17, 0x1, P6 ;  /* 0x000000110a0d7211 */ /* 0x000fe200030f0eff */
[----:B0-----:R-:W-:Y:S01]  /*dd20*/  IMAD R22, R3, 0x4b, RZ ;  /* 0x0000004b03167824 */ /* 0x001fe200078e02ff */
[-C--:B-1----:R-:W-:Y:S01]  /*dd30*/  IADD3 R8, P3, R7, R16.reuse, RZ ;  /* 0x0000001007087210 */ /* 0x082fe20007f7e0ff */
[----:B------:R-:W-:Y:S01]  /*dd40*/  IMAD R7, R3, 0x12c, RZ ;  /* 0x0000012c03077824 */ /* 0x000fe200078e02ff */
[----:B------:R0:W-:Y:S01]  /*dd50*/  STL.64 [R1+0x15a8], R14 ;  /* 0x0015a80e01007387 */ /* 0x0001e20000100a00 */
[----:B--2---:R-:W-:-:S03]  /*dd60*/  IADD3 R18, P5, R6, R16, RZ ;  /* 0x0000001006127210 */ /* 0x004fc60007fbe0ff */
[----:B------:R1:W-:Y:S01]  /*dd70*/  STL.64 [R1+0x15a0], R12 ;  /* 0x0015a00c01007387 */ /* 0x0003e20000100a00 */
[-C--:B------:R-:W-:Y:S02]  /*dd80*/  LEA.HI.X.SX32 R19, R22, R17.reuse, 0x1, P5 ;  /* 0x0000001116137211 */ /* 0x080fe400028f0eff */
[-C--:B0-----:R-:W-:Y:S02]  /*dd90*/  IADD3 R14, P4, R7, R16.reuse, RZ ;  /* 0x00000010070e7210 */ /* 0x081fe40007f9e0ff */
[----:B-1----:R-:W-:Y:S01]  /*dda0*/  IADD3 R12, P6, R11, R16, RZ ;  /* 0x000000100b0c7210 */ /* 0x002fe20007fde0ff */
[----:B------:R-:W-:Y:S01]  /*ddb0*/  IMAD R11, R3, 0x12e, RZ ;  /* 0x0000012e030b7824 */ /* 0x000fe200078e02ff */
[-C--:B------:R-:W-:Y:S01]  /*ddc0*/  LEA.HI.X.SX32 R15, R6, R17.reuse, 0x1, P4 ;  /* 0x00000011060f7211 */ /* 0x080fe200020f0eff */
[----:B------:R-:W-:Y:S01]  /*ddd0*/  STL.64 [R1+0x1c98], R18 ;  /* 0x001c981201007387 */ /* 0x000fe20000100a00 */
[----:B------:R-:W-:Y:S01]  /*dde0*/  LEA.HI.X.SX32 R21, R7, R17, 0x1, P1 ;  /* 0x0000001107157211 */ /* 0x000fe200008f0eff */
[----:B------:R-:W-:-:S02]  /*ddf0*/  IMAD R7, R3, 0x12d, RZ ;  /* 0x0000012d03077824 */ /* 0x000fc400078e02ff */
[----:B------:R0:W-:Y:S01]  /*de00*/  STL.64 [R1+0x1a40], R14 ;  /* 0x001a400e01007387 */ /* 0x0001e20000100a00 */
[C---:B------:R-:W-:Y:S02]  /*de10*/  IMAD R22, R3.reuse, 0x97, RZ ;  /* 0x0000009703167824 */ /* 0x040fe400078e02ff */
[----:B------:R-:W-:Y:S01]  /*de20*/  IMAD R10, R3, 0x260, RZ ;  /* 0x00000260030a7824 */ /* 0x000fe200078e02ff */
[-C--:B------:R-:W-:Y:S02]  /*de30*/  LEA.HI.X.SX32 R25, R7, R17.reuse, 0x1, P2 ;  /* 0x0000001107197211 */ /* 0x080fe400010f0eff */
[C---:B------:R-:W-:Y:S02]  /*de40*/  LEA.HI.X.SX32 R9, R11.reuse, R17, 0x1, P3 ;  /* 0x000000110b097211 */ /* 0x040fe400018f0eff */
[-C--:B0-----:R-:W-:Y:S01]  /*de50*/  IADD3 R14, P4, R11, R16.reuse, RZ ;  /* 0x000000100b0e7210 */ /* 0x081fe20007f9e0ff */
[----:B------:R-:W-:Y:S01]  /*de60*/  STL.64 [R1+0x1598], R20 ;  /* 0x0015981401007387 */ /* 0x000fe20000100a00 */
[----:B------:R-:W-:-:S02]  /*de70*/  IADD3 R18, P5, R10, R16, RZ ;  /* 0x000000100a127210 */ /* 0x000fc40007fbe0ff */
[----:B------:R-:W-:Y:S01]  /*de80*/  LEA.HI.X.SX32 R15, R22, R17, 0x1, P4 ;  /* 0x00000011160f7211 */ /* 0x000fe200020f0eff */
[----:B------:R-:W-:Y:S01]  /*de90*/  IMAD R10, R3, 0x26, RZ ;  /* 0x00000026030a7824 */ /* 0x000fe200078e02ff */
[----:B------:R0:W-:Y:S04]  /*dea0*/  STL.64 [R1+0x1590], R24 ;  /* 0x0015901801007387 */ /* 0x0001e80000100a00 */
[----:B------:R-:W-:Y:S01]  /*deb0*/  STL.64 [R1+0x1a38], R14 ;  /* 0x001a380e01007387 */ /* 0x000fe20000100a00 */
[----:B------:R-:W-:-:S03]  /*dec0*/  IADD3 R22, P4, R10, R16, RZ ;  /* 0x000000100a167210 */ /* 0x000fc60007f9e0ff */
[----:B------:R1:W-:Y:S01]  /*ded0*/  STL.64 [R1+0x1588], R8 ;  /* 0x0015880801007387 */ /* 0x0003e20000100a00 */
[C---:B0-----:R-:W-:Y:S02]  /*dee0*/  IMAD R25, R3.reuse, 0x12f, RZ ;  /* 0x0000012f03197824 */ /* 0x041fe400078e02ff */
[C---:B------:R-:W-:Y:S02]  /*def0*/  IMAD R11, R3.reuse, 0x130, RZ ;  /* 0x00000130030b7824 */ /* 0x040fe400078e02ff */
[----:B-1----:R-:W-:Y:S01]  /*df00*/  IMAD R8, R3, 0x13, RZ ;  /* 0x0000001303087824 */ /* 0x002fe200078e02ff */
[----:B------:R-:W-:Y:S01]  /*df10*/  LEA.HI.X.SX32 R13, R25, R17, 0x1, P6 ;  /* 0x00000011190d7211 */ /* 0x000fe200030f0eff */
[----:B------:R-:W-:-:S03]  /*df20*/  IMAD R24, R3, 0x4c, RZ ;  /* 0x0000004c03187824 */ /* 0x000fc600078e02ff */
[-C--:B------:R-:W-:Y:S01]  /*df30*/  LEA.HI.X.SX32 R23, R8, R17.reuse, 0x1, P4 ;  /* 0x0000001108177211 */ /* 0x080fe200020f0eff */
[C---:B------:R-:W-:Y:S01]  /*df40*/  IMAD R9, R3.reuse, 0x98, RZ ;  /* 0x0000009803097824 */ /* 0x040fe200078e02ff */
[----:B------:R0:W-:Y:S01]  /*df50*/  STL.64 [R1+0x1580], R12 ;  /* 0x0015800c01007387 */ /* 0x0001e20000100a00 */
[C---:B------:R-:W-:Y:S01]  /*df60*/  IMAD R6, R3.reuse, 0x262, RZ ;  /* 0x0000026203067824 */ /* 0x040fe200078e02ff */
[-C--:B------:R-:W-:Y:S02]  /*df70*/  IADD3 R14, P3, R24, R16.reuse, RZ ;  /* 0x00000010180e7210 */ /* 0x080fe40007f7e0ff */
[----:B------:R1:W-:Y:S01]  /*df80*/  STL.64 [R1+0x1e58], R22 ;  /* 0x001e581601007387 */ /* 0x0003e20000100a00 */
[----:B------:R-:W-:Y:S01]  /*df90*/  IMAD R8, R3, 0x266, RZ ;  /* 0x0000026603087824 */ /* 0x000fe200078e02ff */
[----:B------:R-:W-:Y:S02]  /*dfa0*/  LEA.HI.X.SX32 R15, R10, R17, 0x1, P3 ;  /* 0x000000110a0f7211 */ /* 0x000fe400018f0eff */
[----:B------:R-:W-:-:S02]  /*dfb0*/  IADD3 R20, P1, R6, R16, RZ ;  /* 0x0000001006147210 */ /* 0x000fc40007f3e0ff */
[-C--:B0-----:R-:W-:Y:S02]  /*dfc0*/  IADD3 R12, P6, R9, R16.reuse, RZ ;  /* 0x00000010090c7210 */ /* 0x081fe40007fde0ff */
[----:B-1----:R-:W-:-:S04]  /*dfd0*/  IADD3 R22, P4, R11, R16, RZ ;  /* 0x000000100b167210 */ /* 0x002fc80007f9e0ff */
[-C--:B------:R-:W-:Y:S01]  /*dfe0*/  LEA.HI.X.SX32 R23, R9, R17.reuse, 0x1, P4 ;  /* 0x0000001109177211 */ /* 0x080fe200020f0eff */
[----:B------:R-:W-:Y:S01]  /*dff0*/  IMAD R9, R3, 0x131, RZ ;  /* 0x0000013103097824 */ /* 0x000fe200078e02ff */
[-C--:B------:R-:W-:Y:S01]  /*e000*/  LEA.HI.X.SX32 R13, R24, R17.reuse, 0x1, P6 ;  /* 0x00000011180d7211 */ /* 0x080fe200030f0eff */
[----:B------:R0:W-:Y:S01]  /*e010*/  STL.64 [R1+0x1dc0], R14 ;  /* 0x001dc00e01007387 */ /* 0x0001e20000100a00 */
[-C--:B------:R-:W-:Y:S02]  /*e020*/  LEA.HI.X.SX32 R19, R11, R17.reuse, 0x1, P5 ;  /* 0x000000110b137211 */ /* 0x080fe400028f0eff */
[----:B------:R-:W-:Y:S01]  /*e030*/  LEA.HI.X.SX32 R21, R9, R17, 0x1, P1 ;  /* 0x0000001109157211 */ /* 0x000fe200008f0eff */
[----:B------:R-:W-:Y:S04]  /*e040*/  STL.64 [R1+0x1c90], R12 ;  /* 0x001c900c01007387 */ /* 0x000fe80000100a00 */
[----:B------:R1:W-:Y:S01]  /*e050*/  STL.64 [R1+0x1a30], R22 ;  /* 0x001a301601007387 */ /* 0x0003e20000100a00 */
[----:B0-----:R-:W-:Y:S01]  /*e060*/  IADD3 R14, P3, R8, R16, RZ ;  /* 0x00000010080e7210 */ /* 0x001fe20007f7e0ff */
[----:B------:R-:W-:-:S02]  /*e070*/  IMAD R8, R3, 0x132, RZ ;  /* 0x0000013203087824 */ /* 0x000fc400078e02ff */
[----:B------:R-:W-:Y:S01]  /*e080*/  STL.64 [R1+0x1578], R18 ;  /* 0x0015781201007387 */ /* 0x000fe20000100a00 */
[----:B------:R-:W-:-:S03]  /*e090*/  IMAD R6, R3, 0x264, RZ ;  /* 0x0000026403067824 */ /* 0x000fc600078e02ff */
[----:B------:R0:W-:Y:S01]  /*e0a0*/  STL.64 [R1+0x1570], R20 ;  /* 0x0015701401007387 */ /* 0x0001e20000100a00 */
[-C--:B-1----:R-:W-:Y:S02]  /*e0b0*/  IADD3 R22, P4, R8, R16.reuse, RZ ;  /* 0x0000001008167210 */ /* 0x082fe40007f9e0ff */
[----:B------:R-:W-:Y:S01]  /*e0c0*/  IADD3 R6, P2, R6, R16, RZ ;  /* 0x0000001006067210 */ /* 0x000fe20007f5e0ff */
[----:B0-----:R-:W-:-:S05]  /*e0d0*/  IMAD R21, R3, 0x99, RZ ;  /* 0x0000009903157824 */ /* 0x001fca00078e02ff */
[-C--:B------:R-:W-:Y:S01]  /*e0e0*/  LEA.HI.X.SX32 R23, R21, R17.reuse, 0x1, P4 ;  /* 0x0000001115177211 */ /* 0x080fe200020f0eff */
[C---:B------:R-:W-:Y:S01]  /*e0f0*/  IMAD R21, R3.reuse, 0x133, RZ ;  /* 0x0000013303157824 */ /* 0x040fe200078e02ff */
[----:B------:R-:W-:Y:S01]  /*e100*/  LEA.HI.X.SX32 R7, R8, R17, 0x1, P2 ;  /* 0x0000001108077211 */ /* 0x000fe200010f0eff */
[----:B------:R-:W-:-:S03]  /*e110*/  IMAD R9, R3, 0x9a, RZ ;  /* 0x0000009a03097824 */ /* 0x000fc600078e02ff */
[----:B------:R-:W-:Y:S01]  /*e120*/  LEA.HI.X.SX32 R15, R21, R17, 0x1, P3 ;  /* 0x00000011150f7211 */ /* 0x000fe200018f0eff */
[C---:B------:R-:W-:Y:S01]  /*e130*/  IMAD R20, R3.reuse, 0x134, RZ ;  /* 0x0000013403147824 */ /* 0x040fe200078e02ff */
[----:B------:R-:W-:Y:S01]  /*e140*/  STL.64 [R1+0x1a28], R22 ;  /* 0x001a281601007387 */ /* 0x000fe20000100a00 */
[----:B------:R-:W-:-:S03]  /*e150*/  IMAD R10, R3, 0x268, RZ ;  /* 0x00000268030a7824 */ /* 0x000fc600078e02ff */
[----:B------:R0:W-:Y:S01]  /*e160*/  STL.64 [R1+0x1568], R6 ;  /* 0x0015680601007387 */ /* 0x0001e20000100a00 */
[----:B------:R-:W-:-:S03]  /*e170*/  IADD3 R24, P4, R9, R16, RZ ;  /* 0x0000001009187210 */ /* 0x000fc60007f9e0ff */
[----:B------:R1:W-:Y:S01]  /*e180*/  STL.64 [R1+0x1560], R14 ;  /* 0x0015600e01007387 */ /* 0x0003e20000100a00 */
[-C--:B------:R-:W-:Y:S01]  /*e190*/  IADD3 R12, P6, R10, R16.reuse, RZ ;  /* 0x000000100a0c7210 */ /* 0x080fe20007fde0ff */
[C---:B------:R-:W-:Y:S01]  /*e1a0*/  IMAD R8, R3.reuse, 0x26e, RZ ;  /* 0x0000026e03087824 */ /* 0x040fe200078e02ff */
[----:B0-----:R-:W-:Y:S01]  /*e1b0*/  IADD3 R6, P2, R20, R16, RZ ;  /* 0x0000001014067210 */ /* 0x001fe20007f5e0ff */
[----:B-1----:R-:W-:-:S03]  /*e1c0*/  IMAD R15, R3, 0x4d, RZ ;  /* 0x0000004d030f7824 */ /* 0x002fc600078e02ff */
[-C--:B------:R-:W-:Y:S01]  /*e1d0*/  LEA.HI.X.SX32 R7, R9, R17.reuse, 0x1, P2 ;  /* 0x0000001109077211 */ /* 0x080fe200010f0eff */
[----:B------:R-:W-:Y:S01]  /*e1e0*/  IMAD R9, R3, 0x272, RZ ;  /* 0x0000027203097824 */ /* 0x000fe200078e02ff */
[-C--:B------:R-:W-:Y:S02]  /*e1f0*/  LEA.HI.X.SX32 R13, R20, R17.reuse, 0x1, P6 ;  /* 0x00000011140d7211 */ /* 0x080fe400030f0eff */
[----:B------:R-:W-:Y:S01]  /*e200*/  LEA.HI.X.SX32 R25, R15, R17, 0x1, P4 ;  /* 0x000000110f197211 */ /* 0x000fe200020f0eff */
[C---:B------:R-:W-:Y:S01]  /*e210*/  IMAD R10, R3.reuse, 0x26a, RZ ;  /* 0x0000026a030a7824 */ /* 0x040fe200078e02ff */
[-C--:B------:R-:W-:Y:S01]  /*e220*/  IADD3 R22, P3, R8, R16.reuse, RZ ;  /* 0x0000001008167210 */ /* 0x080fe20007f7e0ff */
[----:B------:R-:W-:Y:S02]  /*e230*/  IMAD R8, R3, 0x136, RZ ;  /* 0x0000013603087824 */ /* 0x000fe400078e02ff */
[----:B------:R-:W-:Y:S01]  /*e240*/  STL.64 [R1+0x1c88], R24 ;  /* 0x001c881801007387 */ /* 0x000fe20000100a00 */
[----:B------:R-:W-:-:S03]  /*e250*/  IADD3 R20, P6, R9, R16, RZ ;  /* 0x0000001009147210 */ /* 0x000fc60007fde0ff */
[----:B------:R0:W-:Y:S01]  /*e260*/  STL.64 [R1+0x1a20], R6 ;  /* 0x001a200601007387 */ /* 0x0001e20000100a00 */
[-C--:B------:R-:W-:Y:S01]  /*e270*/  IADD3 R18, P5, R10, R16.reuse, RZ ;  /* 0x000000100a127210 */ /* 0x080fe20007fbe0ff */
[C---:B------:R-:W-:Y:S02]  /*e280*/  IMAD R9, R3.reuse, 0x9b, RZ ;  /* 0x0000009b03097824 */ /* 0x040fe400078e02ff */
[----:B------:R1:W-:Y:S01]  /*e290*/  STL.64 [R1+0x1558], R12 ;  /* 0x0015580c01007387 */ /* 0x0003e20000100a00 */
[C---:B------:R-:W-:Y:S01]  /*e2a0*/  IMAD R10, R3.reuse, 0x26c, RZ ;  /* 0x0000026c030a7824 */ /* 0x040fe200078e02ff */
[----:B0-----:R-:W-:Y:S01]  /*e2b0*/  IADD3 R6, P2, R8, R16, RZ ;  /* 0x0000001008067210 */ /* 0x001fe20007f5e0ff */
[----:B-1----:R-:W-:-:S03]  /*e2c0*/  IMAD R13, R3, 0x135, RZ ;  /* 0x00000135030d7824 */ /* 0x002fc600078e02ff */
[-C--:B------:R-:W-:Y:S02]  /*e2d0*/  LEA.HI.X.SX32 R7, R9, R17.reuse, 0x1, P2 ;  /* 0x0000001109077211 */ /* 0x080fe400010f0eff */
[----:B------:R-:W-:Y:S02]  /*e2e0*/  LEA.HI.X.SX32 R19, R13, R17, 0x1, P5 ;  /* 0x000000110d137211 */ /* 0x000fe400028f0eff */
[----:B------:R-:W-:-:S03]  /*e2f0*/  IADD3 R10, P1, R10, R16, RZ ;  /* 0x000000100a0a7210 */ /* 0x000fc60007f3e0ff */
[----:B------:R-:W-:Y:S04]  /*e300*/  STL.64 [R1+0x1550], R18 ;  /* 0x0015501201007387 */ /* 0x000fe80000100a00 */
[----:B------:R0:W-:Y:S01]  /*e310*/  STL.64 [R1+0x1a18], R6 ;  /* 0x001a180601007387 */ /* 0x0001e20000100a00 */
[-C--:B------:R-:W-:Y:S01]  /*e320*/  LEA.HI.X.SX32 R11, R8, R17.reuse, 0x1, P1 ;  /* 0x00000011080b7211 */ /* 0x080fe200008f0eff */
[C---:B------:R-:W-:Y:S02]  /*e330*/  IMAD R9, R3.reuse, 0x138, RZ ;  /* 0x0000013803097824 */ /* 0x040fe400078e02ff */
[C---:B------:R-:W-:Y:S02]  /*e340*/  IMAD R24, R3.reuse, 0x4e, RZ ;  /* 0x0000004e03187824 */ /* 0x040fe400078e02ff */
[----:B0-----:R-:W-:Y:S01]  /*e350*/  IMAD R7, R3, 0x137, RZ ;  /* 0x0000013703077824 */ /* 0x001fe200078e02ff */
[----:B------:R0:W-:Y:S04]  /*e360*/  STL.64 [R1+0x1548], R10 ;  /* 0x0015480a01007387 */ /* 0x0001e80000100a00 */
[----:B------:R-:W-:Y:S01]  /*e370*/  LEA.HI.X.SX32 R23, R7, R17, 0x1, P3 ;  /* 0x0000001107177211 */ /* 0x000fe200018f0eff */
[C---:B------:R-:W-:Y:S01]  /*e380*/  IMAD R6, R3.reuse, 0x9c, RZ ;  /* 0x0000009c03067824 */ /* 0x040fe200078e02ff */
[----:B------:R-:W-:Y:S01]  /*e390*/  IADD3 R18, P2, R24, R16, RZ ;  /* 0x0000001018127210 */ /* 0x000fe20007f5e0ff */
[----:B------:R-:W-:-:S02]  /*e3a0*/  IMAD R14, R3, 0x270, RZ ;  /* 0x00000270030e7824 */ /* 0x000fc400078e02ff */
[----:B------:R1:W-:Y:S01]  /*e3b0*/  STL.64 [R1+0x1540], R22 ;  /* 0x0015401601007387 */ /* 0x0003e20000100a00 */
[C---:B------:R-:W-:Y:S01]  /*e3c0*/  IMAD R8, R3.reuse, 0x27, RZ ;  /* 0x0000002703087824 */ /* 0x040fe200078e02ff */
[-C--:B0-----:R-:W-:Y:S01]  /*e3d0*/  IADD3 R10, P1, R6, R16.reuse, RZ ;  /* 0x00000010060a7210 */ /* 0x081fe20007f3e0ff */
[----:B------:R-:W-:Y:S01]  /*e3e0*/  IMAD R7, R3, 0x276, RZ ;  /* 0x0000027603077824 */ /* 0x000fe200078e02ff */
[-C--:B------:R-:W-:Y:S02]  /*e3f0*/  IADD3 R14, P4, R14, R16.reuse, RZ ;  /* 0x000000100e0e7210 */ /* 0x080fe40007f9e0ff */
[----:B------:R-:W-:Y:S02]  /*e400*/  LEA.HI.X.SX32 R19, R8, R17, 0x1, P2 ;  /* 0x0000001108137211 */ /* 0x000fe400010f0eff */
        /* <DEDUP_REMOVED lines=18> */
[----:B------:R-:W-:Y:S01]  /*e530*/  IMAD R21, R3, 0x13b, RZ ;  /* 0x0000013b03157824 */ /* 0x000fe200078e02ff */
        /* <DEDUP_REMOVED lines=10> */
[C---:B------:R-:W-:Y:S02]  /*e5e0*/  IMAD R7, R3.reuse, 0x27e, RZ ;  /* 0x0000027e03077824 */ /* 0x040fe400078e02ff */
[C---:B------:R-:W-:Y:S01]  /*e5f0*/  IMAD R8, R3.reuse, 0x27a, RZ ;  /* 0x0000027a03087824 */ /* 0x040fe200078e02ff */
[----:B0-----:R-:W-:Y:S01]  /*e600*/  IADD3 R12, P5, R20, R16, RZ ;  /* 0x00000010140c7210 */ /* 0x001fe20007fbe0ff */
[----:B-1----:R-:W-:-:S03]  /*e610*/  IMAD R19, R3, 0x4f, RZ ;  /* 0x0000004f03137824 */ /* 0x002fc600078e02ff */
[-C--:B------:R-:W-:Y:S01]  /*e620*/  LEA.HI.X.SX32 R13, R6, R17.reuse, 0x1, P5 ;  /* 0x00000011060d7211 */ /* 0x080fe200028f0eff */
[----:B------:R-:W-:Y:S01]  /*e630*/  IMAD R6, R3, 0x282, RZ ;  /* 0x0000028203067824 */ /* 0x000fe200078e02ff */
[-C--:B------:R-:W-:Y:S02]  /*e640*/  LEA.HI.X.SX32 R11, R20, R17.reuse, 0x1, P1 ;  /* 0x00000011140b7211 */ /* 0x080fe400008f0eff */
[----:B------:R-:W-:Y:S02]  /*e650*/  LEA.HI.X.SX32 R25, R19, R17, 0x1, P3 ;  /* 0x0000001113197211 */ /* 0x000fe400018f0eff */
[-C--:B------:R-:W-:Y:S01]  /*e660*/  IADD3 R22, P2, R7, R16.reuse, RZ ;  /* 0x0000001007167210 */ /* 0x080fe20007f5e0ff */
[C---:B------:R-:W-:Y:S01]  /*e670*/  IMAD R7, R3.reuse, 0x13e, RZ ;  /* 0x0000013e03077824 */ /* 0x040fe200078e02ff */
[-C--:B------:R-:W-:Y:S01]  /*e680*/  IADD3 R14, P4, R8, R16.reuse, RZ ;  /* 0x00000010080e7210 */ /* 0x080fe20007f9e0ff */
[----:B------:R-:W-:Y:S01]  /*e690*/  STL.64 [R1+0x1c78], R24 ;  /* 0x001c781801007387 */ /* 0x000fe20000100a00 */
[----:B------:R-:W-:Y:S01]  /*e6a0*/  IMAD R8, R3, 0x27c, RZ ;  /* 0x0000027c03087824 */ /* 0x000fe200078e02ff */
[----:B------:R-:W-:-:S02]  /*e6b0*/  IADD3 R20, P1, R6, R16, RZ ;  /* 0x0000001006147210 */ /* 0x000fc40007f3e0ff */
[----:B------:R0:W-:Y:S01]  /*e6c0*/  STL.64 [R1+0x1a00], R12 ;  /* 0x001a000c01007387 */ /* 0x0001e20000100a00 */
[----:B------:R-:W-:-:S03]  /*e6d0*/  IMAD R6, R3, 0x9f, RZ ;  /* 0x0000009f03067824 */ /* 0x000fc600078e02ff */
[----:B------:R1:W-:Y:S01]  /*e6e0*/  STL.64 [R1+0x1518], R10 ;  /* 0x0015180a01007387 */ /* 0x0003e20000100a00 */
[-C--:B------:R-:W-:Y:S02]  /*e6f0*/  IADD3 R8, P6, R8, R16.reuse, RZ ;  /* 0x0000001008087210 */ /* 0x080fe40007fde0ff */
[----:B0-----:R-:W-:Y:S01]  /*e700*/  IADD3 R12, P5, R7, R16, RZ ;  /* 0x00000010070c7210 */ /* 0x001fe20007fbe0ff */
[----:B-1----:R-:W-:-:S03]  /*e710*/  IMAD R11, R3, 0x13d, RZ ;  /* 0x0000013d030b7824 */ /* 0x002fc600078e02ff */
[-C--:B------:R-:W-:Y:S02]  /*e720*/  LEA.HI.X.SX32 R13, R6, R17.reuse, 0x1, P5 ;  /* 0x00000011060d7211 */ /* 0x080fe400028f0eff */
[-C--:B------:R-:W-:Y:S02]  /*e730*/  LEA.HI.X.SX32 R9, R7, R17.reuse, 0x1, P6 ;  /* 0x0000001107097211 */ /* 0x080fe400030f0eff */
[----:B------:R-:W-:-:S05]  /*e740*/  LEA.HI.X.SX32 R15, R11, R17, 0x1, P4 ;  /* 0x000000110b0f7211 */ /* 0x000fca00020f0eff */
[----:B------:R-:W-:Y:S04]  /*e750*/  STL.64 [R1+0x1510], R14 ;  /* 0x0015100e01007387 */ /* 0x000fe80000100a00 */
[----:B------:R-:W-:Y:S01]  /*e760*/  STL.64 [R1+0x19f8], R12 ;  /* 0x0019f80c01007387 */ /* 0x000fe20000100a00 */
[----:B------:R-:W-:-:S03]  /*e770*/  IMAD R25, R3, 0xa, RZ ;  /* 0x0000000a03197824 */ /* 0x000fc600078e02ff */
[----:B------:R0:W-:Y:S01]  /*e780*/  STL.64 [R1+0x1508], R8 ;  /* 0x0015080801007387 */ /* 0x0001e20000100a00 */
[C---:B------:R-:W-:Y:S02]  /*e790*/  IMAD R6, R3.reuse, 0x14, RZ ;  /* 0x0000001403067824 */ /* 0x040fe400078e02ff */
[C---:B------:R-:W-:Y:S02]  /*e7a0*/  IMAD R7, R3.reuse, 0x5, RZ ;  /* 0x0000000503077824 */ /* 0x040fe400078e02ff */
[----:B0-----:R-:W-:Y:S01]  /*e7b0*/  IMAD R9, R3, 0x13f, RZ ;  /* 0x0000013f03097824 */ /* 0x001fe200078e02ff */
[----:B------:R-:W-:Y:S01]  /*e7c0*/  IADD3 R12, P5, R25, R16, RZ ;  /* 0x00000010190c7210 */ /* 0x000fe20007fbe0ff */
[----:B------:R-:W-:-:S03]  /*e7d0*/  IMAD R8, R3, 0x28, RZ ;  /* 0x0000002803087824 */ /* 0x000fc600078e02ff */
[-C--:B------:R-:W-:Y:S02]  /*e7e0*/  LEA.HI.X.SX32 R23, R9, R17.reuse, 0x1, P2 ;  /* 0x0000001109177211 */ /* 0x080fe400010f0eff */
[-C--:B------:R-:W-:Y:S01]  /*e7f0*/  IADD3 R14, P6, R6, R16.reuse, RZ ;  /* 0x00000010060e7210 */ /* 0x080fe20007fde0ff */
[----:B------:R-:W-:Y:S01]  /*e800*/  IMAD R24, R3, 0x50, RZ ;  /* 0x0000005003187824 */ /* 0x000fe200078e02ff */
[-C--:B------:R-:W-:Y:S01]  /*e810*/  LEA.HI.X.SX32 R13, R7, R17.reuse, 0x1, P5 ;  /* 0x00000011070d7211 */ /* 0x080fe200028f0eff */
[----:B------:R0:W-:Y:S01]  /*e820*/  STL.64 [R1+0x1500], R22 ;  /* 0x0015001601007387 */ /* 0x0001e20000100a00 */
[----:B------:R-:W-:Y:S01]  /*e830*/  LEA.HI.X.SX32 R15, R25, R17, 0x1, P6 ;  /* 0x00000011190f7211 */ /* 0x000fe200030f0eff */
[C---:B------:R-:W-:Y:S02]  /*e840*/  IMAD R7, R3.reuse, 0xa0, RZ ;  /* 0x000000a003077824 */ /* 0x040fe400078e02ff */
[----:B------:R1:W-:Y:S01]  /*e850*/  STL.64 [R1+0x1ec8], R12 ;  /* 0x001ec80c01007387 */ /* 0x0003e20000100a00 */
[----:B------:R-:W-:Y:S01]  /*e860*/  IMAD R9, R3, 0x140, RZ ;  /* 0x0000014003097824 */ /* 0x000fe200078e02ff */
[----:B0-----:R-:W-:-:S04]  /*e870*/  IADD3 R22, P2, R8, R16, RZ ;  /* 0x0000001008167210 */ /* 0x001fc80007f5e0ff */
[-C--:B------:R-:W-:Y:S02]  /*e880*/  LEA.HI.X.SX32 R23, R6, R17.reuse, 0x1, P2 ;  /* 0x0000001106177211 */ /* 0x080fe400010f0eff */
[-C--:B-1----:R-:W-:Y:S01]  /*e890*/  IADD3 R12, P5, R24, R16.reuse, RZ ;  /* 0x00000010180c7210 */ /* 0x082fe20007fbe0ff */
[----:B------:R0:W-:Y:S01]  /*e8a0*/  STL.64 [R1+0x1ea0], R14 ;  /* 0x001ea00e01007387 */ /* 0x0001e20000100a00 */
[C---:B------:R-:W-:Y:S02]  /*e8b0*/  IMAD R18, R3.reuse, 0x280, RZ ;  /* 0x0000028003127824 */ /* 0x040fe400078e02ff */
[----:B------:R-:W-:Y:S01]  /*e8c0*/  LEA.HI.X.SX32 R13, R8, R17, 0x1, P5 ;  /* 0x00000011080d7211 */ /* 0x000fe200028f0eff */
[----:B------:R1:W-:Y:S01]  /*e8d0*/  STL.64 [R1+0x1e50], R22 ;  /* 0x001e501601007387 */ /* 0x0003e20000100a00 */
[C---:B------:R-:W-:Y:S01]  /*e8e0*/  IMAD R6, R3.reuse, 0x286, RZ ;  /* 0x0000028603067824 */ /* 0x040fe200078e02ff */
[-C--:B------:R-:W-:Y:S01]  /*e8f0*/  IADD3 R18, P3, R18, R16.reuse, RZ ;  /* 0x0000001012127210 */ /* 0x080fe20007f7e0ff */
[----:B------:R-:W-:Y:S01]  /*e900*/  IMAD R8, R3, 0x288, RZ ;  /* 0x0000028803087824 */ /* 0x000fe200078e02ff */
[----:B0-----:R-:W-:-:S02]  /*e910*/  IADD3 R14, P6, R7, R16, RZ ;  /* 0x00000010070e7210 */ /* 0x001fc40007fde0ff */
[-C--:B-1----:R-:W-:Y:S01]  /*e920*/  IADD3 R22, P2, R9, R16.reuse, RZ ;  /* 0x0000001009167210 */ /* 0x082fe20007f5e0ff */
[----:B------:R0:W-:Y:S01]  /*e930*/  STL.64 [R1+0x1db0], R12 ;  /* 0x001db00c01007387 */ /* 0x0001e20000100a00 */
[-C--:B------:R-:W-:Y:S02]  /*e940*/  LEA.HI.X.SX32 R15, R24, R17.reuse, 0x1, P6 ;  /* 0x00000011180f7211 */ /* 0x080fe400030f0eff */
[-C--:B------:R-:W-:Y:S01]  /*e950*/  LEA.HI.X.SX32 R23, R7, R17.reuse, 0x1, P2 ;  /* 0x0000001107177211 */ /* 0x080fe200010f0eff */
[C---:B------:R-:W-:Y:S02]  /*e960*/  IMAD R7, R3.reuse, 0x141, RZ ;  /* 0x0000014103077824 */ /* 0x040fe400078e02ff */
[----:B------:R-:W-:Y:S01]  /*e970*/  IMAD R10, R3, 0x284, RZ ;  /* 0x00000284030a7824 */ /* 0x000fe200078e02ff */
[----:B------:R1:W-:Y:S01]  /*e980*/  STL.64 [R1+0x1c70], R14 ;  /* 0x001c700e01007387 */ /* 0x0003e20000100a00 */
[-C--:B------:R-:W-:Y:S02]  /*e990*/  LEA.HI.X.SX32 R19, R9, R17.reuse, 0x1, P3 ;  /* 0x0000001109137211 */ /* 0x080fe400018f0eff */
[-C--:B0-----:R-:W-:Y:S01]  /*e9a0*/  IADD3 R12, P5, R6, R16.reuse, RZ ;  /* 0x00000010060c7210 */ /* 0x081fe20007fbe0ff */
[----:B------:R-:W-:Y:S01]  /*e9b0*/  IMAD R6, R3, 0x142, RZ ;  /* 0x0000014203067824 */ /* 0x000fe200078e02ff */
[----:B------:R-:W-:Y:S01]  /*e9c0*/  LEA.HI.X.SX32 R21, R7, R17, 0x1, P1 ;  /* 0x0000001107157211 */ /* 0x000fe200008f0eff */
[----:B------:R0:W-:Y:S01]  /*e9d0*/  STL.64 [R1+0x19f0], R22 ;  /* 0x0019f01601007387 */ /* 0x0001e20000100a00 */
[C---:B------:R-:W-:Y:S01]  /*e9e0*/  IMAD R7, R3.reuse, 0xa1, RZ ;  /* 0x000000a103077824 */ /* 0x040fe200078e02ff */
[-C--:B-1----:R-:W-:Y:S01]  /*e9f0*/  IADD3 R14, P6, R8, R16.reuse, RZ ;  /* 0x00000010080e7210 */ /* 0x082fe20007fde0ff */
[C---:B------:R-:W-:Y:S01]  /*ea00*/  IMAD R8, R3.reuse, 0x28a, RZ ;  /* 0x0000028a03087824 */ /* 0x040fe200078e02ff */
[-C--:B------:R-:W-:Y:S01]  /*ea10*/  IADD3 R10, P4, R10, R16.reuse, RZ ;  /* 0x000000100a0a7210 */ /* 0x080fe20007f9e0ff */
        /* <DEDUP_REMOVED lines=10> */
[C---:B------:R-:W-:Y:S01]  /*eac0*/  IMAD R9, R3.reuse, 0x144, RZ ;  /* 0x0000014403097824 */ /* 0x040fe200078e02ff */
[----:B------:R0:W-:Y:S01]  /*ead0*/  STL.64 [R1+0x19e8], R22 ;  /* 0x0019e81601007387 */ /* 0x0001e20000100a00 */
[----:B------:R-:W-:Y:S01]  /*eae0*/  IMAD R24, R3, 0x51, RZ ;  /* 0x0000005103187824 */ /* 0x000fe200078e02ff */
[----:B------:R-:W-:-:S02]  /*eaf0*/  LEA.HI.X.SX32 R13, R7, R17, 0x1, P5 ;  /* 0x00000011070d7211 */ /* 0x000fc400028f0eff */
[----:B------:R1:W-:Y:S01]  /*eb00*/  STL.64 [R1+0x14e8], R10 ;  /* 0x0014e80a01007387 */ /* 0x0003e20000100a00 */
[CC--:B------:R-:W-:Y:S02]  /*eb10*/  LEA.HI.X.SX32 R15, R9.reuse, R17.reuse, 0x1, P6 ;  /* 0x00000011090f7211 */ /* 0x0c0fe400030f0eff */
[-C--:B0-----:R-:W-:Y:S02]  /*eb20*/  IADD3 R22, P2, R8, R16.reuse, RZ ;  /* 0x0000001008167210 */ /* 0x081fe40007f5e0ff */
[----:B-1----:R-:W-:Y:S02]  /*eb30*/  IADD3 R10, P4, R9, R16, RZ ;  /* 0x00000010090a7210 */ /* 0x002fe40007f9e0ff */
[-C--:B------:R-:W-:Y:S01]  /*eb40*/  LEA.HI.X.SX32 R23, R24, R17.reuse, 0x1, P2 ;  /* 0x0000001118177211 */ /* 0x080fe200010f0eff */
[----:B------:R0:W-:Y:S01]  /*eb50*/  STL.64 [R1+0x14e0], R12 ;  /* 0x0014e00c01007387 */ /* 0x0001e20000100a00 */
[----:B------:R-:W-:-:S03]  /*eb60*/  LEA.HI.X.SX32 R11, R8, R17, 0x1, P4 ;  /* 0x00000011080b7211 */ /* 0x000fc600020f0eff */
[----:B------:R1:W-:Y:S04]  /*eb70*/  STL.64 [R1+0x1c68], R22 ;  /* 0x001c681601007387 */ /* 0x0003e80000100a00 */
[----:B------:R2:W-:Y:S01]  /*eb80*/  STL.64 [R1+0x19e0], R10 ;  /* 0x0019e00a01007387 */ /* 0x0005e20000100a00 */
[C---:B0-----:R-:W-:Y:S02]  /*eb90*/  IMAD R12, R3.reuse, 0x290, RZ ;  /* 0x00000290030c7824 */ /* 0x041fe400078e02ff */
[C---:B------:R-:W-:Y:S01]  /*eba0*/  IMAD R13, R3.reuse, 0x146, RZ ;  /* 0x00000146030d7824 */ /* 0x040fe200078e02ff */
[----:B------:R0:W-:Y:S02]  /*ebb0*/  STL.64 [R1+0x14d8], R14 ;  /* 0x0014d80e01007387 */ /* 0x0001e40000100a00 */
[-C--:B-1----:R-:W-:Y:S01]  /*ebc0*/  IADD3 R22, P2, R12, R16.reuse, RZ ;  /* 0x000000100c167210 */ /* 0x082fe20007f5e0ff */
[----:B------:R-:W-:Y:S01]  /*ebd0*/  IMAD R12, R3, 0xa3, RZ ;  /* 0x000000a3030c7824 */ /* 0x000fe200078e02ff */
[----:B--2---:R-:W-:Y:S01]  /*ebe0*/  IADD3 R10, P4, R13, R16, RZ ;  /* 0x000000100d0a7210 */ /* 0x004fe20007f9e0ff */
[----:B0-----:R-:W-:-:S03]  /*ebf0*/  IMAD R15, R3, 0x145, RZ ;  /* 0x00000145030f7824 */ /* 0x001fc600078e02ff */
[-C--:B------:R-:W-:Y:S01]  /*ec00*/  LEA.HI.X.SX32 R11, R12, R17.reuse, 0x1, P4 ;  /* 0x000000110c0b7211 */ /* 0x080fe200020f0eff */
[----:B------:R-:W-:Y:S01]  /*ec10*/  IMAD R6, R3, 0x28e, RZ ;  /* 0x0000028e03067824 */ /* 0x000fe200078e02ff */
[----:B------:R-:W-:-:S04]  /*ec20*/  LEA.HI.X.SX32 R19, R15, R17, 0x1, P3 ;  /* 0x000000110f137211 */ /* 0x000fc800018f0eff */
[----:B------:R-:W-:Y:S01]  /*ec30*/  IADD3 R6, P5, R6, R16, RZ ;  /* 0x0000001006067210 */ /* 0x000fe20007fbe0ff */
[----:B------:R-:W-:Y:S04]  /*ec40*/  STL.64 [R1+0x14d0], R18 ;  /* 0x0014d01201007387 */ /* 0x000fe80000100a00 */
[----:B------:R0:W-:Y:S01]  /*ec50*/  STL.64 [R1+0x19d8], R10 ;  /* 0x0019d80a01007387 */ /* 0x0001e20000100a00 */
[----:B------:R-:W-:Y:S01]  /*ec60*/  IMAD R24, R3, 0x52, RZ ;  /* 0x0000005203187824 */ /* 0x000fe200078e02ff */
[----:B------:R-:W-:Y:S01]  /*ec70*/  LEA.HI.X.SX32 R21, R13, R17, 0x1, P1 ;  /* 0x000000110d157211 */ /* 0x000fe200008f0eff */
[C---:B------:R-:W-:Y:S02]  /*ec80*/  IMAD R12, R3.reuse, 0xa4, RZ ;  /* 0x000000a4030c7824 */ /* 0x040fe400078e02ff */
[----:B0-----:R-:W-:-:S02]  /*ec90*/  IMAD R11, R3, 0x147, RZ ;  /* 0x00000147030b7824 */ /* 0x001fc400078e02ff */
        /* <DEDUP_REMOVED lines=17> */
[----:B------:R-:W-:Y:S01]  /*edb0*/  IMAD R14, R3, 0x294, RZ ;  /* 0x00000294030e7824 */ /* 0x000fe200078e02ff */
[-C--:B0-----:R-:W-:Y:S01]  /*edc0*/  IADD3 R18, P4, R11, R16.reuse, RZ ;  /* 0x000000100b127210 */ /* 0x081fe20007f9e0ff */
[C---:B------:R-:W-:Y:S01]  /*edd0*/  IMAD R11, R3.reuse, 0x14a, RZ ;  /* 0x0000014a030b7824 */ /* 0x040fe200078e02ff */
[----:B------:R-:W-:Y:S01]  /*ede0*/  LEA.HI.X.SX32 R23, R10, R17, 0x1, P2 ;  /* 0x000000110a177211 */ /* 0x000fe200010f0eff */
[C---:B------:R-:W-:Y:S02]  /*edf0*/  IMAD R13, R3.reuse, 0x298, RZ ;  /* 0x00000298030d7824 */ /* 0x040fe400078e02ff */
[----:B-1----:R-:W-:Y:S01]  /*ee00*/  IMAD R7, R3, 0x149, RZ ;  /* 0x0000014903077824 */ /* 0x002fe200078e02ff */
[-C--:B------:R-:W-:Y:S01]  /*ee10*/  IADD3 R12, P5, R11, R16.reuse, RZ ;  /* 0x000000100b0c7210 */ /* 0x080fe20007fbe0ff */
[----:B------:R-:W-:Y:S01]  /*ee20*/  IMAD R10, R3, 0xa5, RZ ;  /* 0x000000a5030a7824 */ /* 0x000fe200078e02ff */
[----:B------:R-:W-:-:S02]  /*ee30*/  IADD3 R14, P3, R14, R16, RZ ;  /* 0x000000100e0e7210 */ /* 0x000fc40007f7e0ff */
[-C--:B------:R-:W-:Y:S01]  /*ee40*/  LEA.HI.X.SX32 R9, R7, R17.reuse, 0x1, P6 ;  /* 0x0000001107097211 */ /* 0x080fe200030f0eff */
[----:B------:R0:W-:Y:S01]  /*ee50*/  STL.64 [R1+0x14b8], R22 ;  /* 0x0014b81601007387 */ /* 0x0001e20000100a00 */
[----:B------:R-:W-:Y:S02]  /*ee60*/  IADD3 R20, P1, R13, R16, RZ ;  /* 0x000000100d147210 */ /* 0x000fe40007f3e0ff */
[-C--:B------:R-:W-:Y:S01]  /*ee70*/  LEA.HI.X.SX32 R13, R10, R17.reuse, 0x1, P5 ;  /* 0x000000110a0d7211 */ /* 0x080fe200028f0eff */
[----:B------:R1:W-:Y:S01]  /*ee80*/  STL.64 [R1+0x14b0], R8 ;  /* 0x0014b00801007387 */ /* 0x0003e20000100a00 */
[----:B------:R-:W-:Y:S01]  /*ee90*/  LEA.HI.X.SX32 R15, R11, R17, 0x1, P3 ;  /* 0x000000110b0f7211 */ /* 0x000fe200018f0eff */
[C---:B------:R-:W-:Y:S02]  /*eea0*/  IMAD R10, R3.reuse, 0x14b, RZ ;  /* 0x0000014b030a7824 */ /* 0x040fe400078e02ff */
[----:B------:R2:W-:Y:S01]  /*eeb0*/  STL.64 [R1+0x19c8], R12 ;  /* 0x0019c80c01007387 */ /* 0x0005e20000100a00 */
[----:B------:R-:W-:-:S02]  /*eec0*/  IMAD R11, R3, 0x29e, RZ ;  /* 0x0000029e030b7824 */ /* 0x000fc400078e02ff */
[C---:B0-----:R-:W-:Y:S02]  /*eed0*/  IMAD R22, R3.reuse, 0x53, RZ ;  /* 0x0000005303167824 */ /* 0x041fe400078e02ff */
[C---:B-1----:R-:W-:Y:S02]  /*eee0*/  IMAD R8, R3.reuse, 0xa6, RZ ;  /* 0x000000a603087824 */ /* 0x042fe400078e02ff */
[C---:B------:R-:W-:Y:S01]  /*eef0*/  IMAD R9, R3.reuse, 0x14c, RZ ;  /* 0x0000014c03097824 */ /* 0x040fe200078e02ff */
[----:B------:R0:W-:Y:S01]  /*ef00*/  STL.64 [R1+0x14a8], R14 ;  /* 0x0014a80e01007387 */ /* 0x0001e20000100a00 */
[-C--:B------:R-:W-:Y:S02]  /*ef10*/  LEA.HI.X.SX32 R19, R10, R17.reuse, 0x1, P4 ;  /* 0x000000110a137211 */ /* 0x080fe400020f0eff */
[----:B--2---:R-:W-:Y:S01]  /*ef20*/  IADD3 R12, P5, R8, R16, RZ ;  /* 0x00000010080c7210 */ /* 0x004fe20007fbe0ff */
[----:B------:R-:W-:Y:S01]  /*ef30*/  IMAD R6, R3, 0x29a, RZ ;  /* 0x0000029a03067824 */ /* 0x000fe200078e02ff */
[----:B------:R-:W-:-:S02]  /*ef40*/  LEA.HI.X.SX32 R21, R9, R17, 0x1, P1 ;  /* 0x0000001109157211 */ /* 0x000fc400008f0eff */
[-C--:B------:R-:W-:Y:S02]  /*ef50*/  LEA.HI.X.SX32 R13, R22, R17.reuse, 0x1, P5 ;  /* 0x00000011160d7211 */ /* 0x080fe400028f0eff */
[-C--:B0-----:R-:W-:Y:S01]  /*ef60*/  IADD3 R14, P3, R9, R16.reuse, RZ ;  /* 0x00000010090e7210 */ /* 0x081fe20007f7e0ff */
[----:B------:R0:W-:Y:S03]  /*ef70*/  STL.64 [R1+0x14a0], R18 ;  /* 0x0014a01201007387 */ /* 0x0001e60000100a00 */
[----:B------:R-:W-:Y:S01]  /*ef80*/  LEA.HI.X.SX32 R15, R8, R17, 0x1, P3 ;  /* 0x00000011080f7211 */ /* 0x000fe200018f0eff */
[----:B------:R-:W-:Y:S01]  /*ef90*/  STL.64 [R1+0x1c58], R12 ;  /* 0x001c580c01007387 */ /* 0x000fe20000100a00 */
[-C--:B------:R-:W-:Y:S01]  /*efa0*/  IADD3 R24, P2, R6, R16.reuse, RZ ;  /* 0x0000001006187210 */ /* 0x080fe20007f5e0ff */
[----:B------:R-:W-:Y:S02]  /*efb0*/  IMAD R6, R3, 0x29c, RZ ;  /* 0x0000029c03067824 */ /* 0x000fe400078e02ff */
[----:B------:R1:W-:Y:S01]  /*efc0*/  STL.64 [R1+0x19c0], R14 ;  /* 0x0019c00e01007387 */ /* 0x0003e20000100a00 */
[----:B0-----:R-:W-:Y:S01]  /*efd0*/  IADD3 R18, P4, R11, R16, RZ ;  /* 0x000000100b127210 */ /* 0x001fe20007f9e0ff */
[----:B------:R-:W-:-:S02]  /*efe0*/  IMAD R11, R3, 0x14e, RZ ;  /* 0x0000014e030b7824 */ /* 0x000fc400078e02ff */
[----:B------:R0:W-:Y:S01]  /*eff0*/  STL.64 [R1+0x1498], R20 ;  /* 0x0014981401007387 */ /* 0x0001e20000100a00 */
[C---:B------:R-:W-:Y:S01]  /*f000*/  IMAD R9, R3.reuse, 0x14d, RZ ;  /* 0x0000014d03097824 */ /* 0x040fe200078e02ff */
[-C--:B------:R-:W-:Y:S01]  /*f010*/  IADD3 R6, P6, R6, R16.reuse, RZ ;  /* 0x0000001006067210 */ /* 0x080fe20007fde0ff */
[----:B------:R-:W-:Y:S01]  /*f020*/  IMAD R10, R3, 0x2a0, RZ ;  /* 0x000002a0030a7824 */ /* 0x000fe200078e02ff */
[-C--:B-1----:R-:W-:Y:S02]  /*f030*/  IADD3 R14, P3, R11, R16.reuse, RZ ;  /* 0x000000100b0e7210 */ /* 0x082fe40007f7e0ff */
[-C--:B------:R-:W-:Y:S01]  /*f040*/  LEA.HI.X.SX32 R25, R9, R17.reuse, 0x1, P2 ;  /* 0x0000001109197211 */ /* 0x080fe200010f0eff */
[----:B0-----:R-:W-:Y:S01]  /*f050*/  IMAD R20, R3, 0xa7, RZ ;  /* 0x000000a703147824 */ /* 0x001fe200078e02ff */
[----:B------:R-:W-:Y:S02]  /*f060*/  LEA.HI.X.SX32 R7, R11, R17, 0x1, P6 ;  /* 0x000000110b077211 */ /* 0x000fe400030f0eff */
        /* <DEDUP_REMOVED lines=10> */
[-C--:B------:R-:W-:Y:S01]  /*f110*/  LEA.HI.X.SX32 R19, R25, R17.reuse, 0x1, P4 ;  /* 0x0000001119137211 */ /* 0x080fe200020f0eff */
[C---:B------:R-:W-:Y:S01]  /*f120*/  IMAD R11, R3.reuse, 0x150, RZ ;  /* 0x00000150030b7824 */ /* 0x040fe200078e02ff */
[----:B------:R-:W-:Y:S02]  /*f130*/  IADD3 R14, P6, R24, R16, RZ ;  /* 0x00000010180e7210 */ /* 0x000fe40007fde0ff */
[-C--:B------:R-:W-:Y:S01]  /*f140*/  LEA.HI.X.SX32 R21, R6, R17.reuse, 0x1, P3 ;  /* 0x0000001106157211 */ /* 0x080fe200018f0eff */
[C---:B------:R-:W-:Y:S01]  /*f150*/  IMAD R7, R3.reuse, 0xa8, RZ ;  /* 0x000000a803077824 */ /* 0x040fe200078e02ff */
[----:B------:R0:W-:Y:S01]  /*f160*/  STL.64 [R1+0x1480], R18 ;  /* 0x0014801201007387 */ /* 0x0001e20000100a00 */
[----:B------:R-:W-:Y:S01]  /*f170*/  LEA.HI.X.SX32 R15, R10, R17, 0x1, P6 ;  /* 0x000000110a0f7211 */ /* 0x000fe200030f0eff */
[----:B------:R-:W-:-:S02]  /*f180*/  IMAD R8, R3, 0x2a2, RZ ;  /* 0x000002a203087824 */ /* 0x000fc400078e02ff */
[----:B------:R1:W-:Y:S01]  /*f190*/  STL.64 [R1+0x1e48], R20 ;  /* 0x001e481401007387 */ /* 0x0003e20000100a00 */
[----:B------:R-:W-:Y:S02]  /*f1a0*/  IMAD R6, R3, 0x2a6, RZ ;  /* 0x000002a603067824 */ /* 0x000fe400078e02ff */
[-C--:B------:R-:W-:Y:S01]  /*f1b0*/  IADD3 R22, P1, R8, R16.reuse, RZ ;  /* 0x0000001008167210 */ /* 0x080fe20007f3e0ff */
[----:B------:R2:W-:Y:S01]  /*f1c0*/  STL.64 [R1+0x1da0], R14 ;  /* 0x001da00e01007387 */ /* 0x0005e20000100a00 */
[-C--:B0-----:R-:W-:Y:S02]  /*f1d0*/  IADD3 R18, P4, R7, R16.reuse, RZ ;  /* 0x0000001007127210 */ /* 0x081fe40007f9e0ff */
        /* <DEDUP_REMOVED lines=24> */
[----:B------:R-:W-:Y:S01]  /*f360*/  STL.64 [R1+0x19a8], R20 ;  /* 0x0019a81401007387 */ /* 0x000fe20000100a00 */
[-C--:B0-----:R-:W-:Y:S01]  /*f370*/  IADD3 R12, P5, R10, R16.reuse, RZ ;  /* 0x000000100a0c7210 */ /* 0x081fe20007fbe0ff */
[----:B------:R-:W-:Y:S02]  /*f380*/  IMAD R10, R3, 0xaa, RZ ;  /* 0x000000aa030a7824 */ /* 0x000fe400078e02ff */
[----:B------:R0:W-:Y:S01]  /*f390*/  STL.64 [R1+0x1468], R8 ;  /* 0x0014680801007387 */ /* 0x0001e20000100a00 */
[----:B-1----:R-:W-:Y:S01]  /*f3a0*/  IADD3 R22, P1, R11, R16, RZ ;  /* 0x000000100b167210 */ /* 0x002fe20007f3e0ff */
[----:B------:R-:W-:-:S02]  /*f3b0*/  IMAD R11, R3, 0x154, RZ ;  /* 0x00000154030b7824 */ /* 0x000fc400078e02ff */
[----:B------:R1:W-:Y:S01]  /*f3c0*/  STL.64 [R1+0x1460], R14 ;  /* 0x0014600e01007387 */ /* 0x0003e20000100a00 */
[-C--:B------:R-:W-:Y:S02]  /*f3d0*/  IADD3 R24, P3, R10, R16.reuse, RZ ;  /* 0x000000100a187210 */ /* 0x080fe40007f7e0ff */
[----:B0-----:R-:W-:Y:S01]  /*f3e0*/  IADD3 R8, P2, R11, R16, RZ ;  /* 0x000000100b087210 */ /* 0x001fe20007f5e0ff */
[----:B-1----:R-:W-:-:S03]  /*f3f0*/  IMAD R15, R3, 0x55, RZ ;  /* 0x00000055030f7824 */ /* 0x002fc600078e02ff */
[-C--:B------:R-:W-:Y:S01]  /*f400*/  LEA.HI.X.SX32 R9, R10, R17.reuse, 0x1, P2 ;  /* 0x000000110a097211 */ /* 0x080fe200010f0eff */
[----:B------:R-:W-:Y:S01]  /*f410*/  IMAD R10, R3, 0x2b2, RZ ;  /* 0x000002b2030a7824 */ /* 0x000fe200078e02ff */
[-C--:B------:R-:W-:Y:S02]  /*f420*/  LEA.HI.X.SX32 R19, R11, R17.reuse, 0x1, P4 ;  /* 0x000000110b137211 */ /* 0x080fe400020f0eff */
[----:B------:R-:W-:Y:S01]  /*f430*/  LEA.HI.X.SX32 R25, R15, R17, 0x1, P3 ;  /* 0x000000110f197211 */ /* 0x000fe200018f0eff */
[----:B------:R-:W-:-:S04]  /*f440*/  IMAD R21, R3, 0x156, RZ ;  /* 0x0000015603157824 */ /* 0x000fc800078e02ff */
[----:B------:R-:W-:Y:S01]  /*f450*/  STL.64 [R1+0x1c48], R24 ;  /* 0x001c481801007387 */ /* 0x000fe20000100a00 */
[----:B------:R-:W-:-:S03]  /*f460*/  IMAD R20, R3, 0x155, RZ ;  /* 0x0000015503147824 */ /* 0x000fc600078e02ff */
[----:B------:R0:W-:Y:S04]  /*f470*/  STL.64 [R1+0x19a0], R8 ;  /* 0x0019a00801007387 */ /* 0x0001e80000100a00 */
[----:B------:R1:W-:Y:S01]  /*f480*/  STL.64 [R1+0x1458], R18 ;  /* 0x0014581201007387 */ /* 0x0003e20000100a00 */
[-C--:B------:R-:W-:Y:S01]  /*f490*/  LEA.HI.X.SX32 R13, R20, R17.reuse, 0x1, P5 ;  /* 0x00000011140d7211 */ /* 0x080fe200028f0eff */
[----:B------:R-:W-:Y:S01]  /*f4a0*/  IMAD R6, R3, 0x2ae, RZ ;  /* 0x000002ae03067824 */ /* 0x000fe200078e02ff */
[-C--:B0-----:R-:W-:Y:S02]  /*f4b0*/  IADD3 R8, P2, R21, R16.reuse, RZ ;  /* 0x0000001015087210 */ /* 0x081fe40007f5e0ff */
[----:B-1----:R-:W-:Y:S01]  /*f4c0*/  IADD3 R18, P4, R10, R16, RZ ;  /* 0x000000100a127210 */ /* 0x002fe20007f9e0ff */
[----:B------:R-:W-:Y:S01]  /*f4d0*/  IMAD R10, R3, 0xab, RZ ;  /* 0x000000ab030a7824 */ /* 0x000fe200078e02ff */
[----:B------:R-:W-:Y:S04]  /*f4e0*/  STL.64 [R1+0x1450], R12 ;  /* 0x0014500c01007387 */ /* 0x000fe80000100a00 */
[----:B------:R-:W-:-:S02]  /*f4f0*/  LEA.HI.X.SX32 R9, R10, R17, 0x1, P2 ;  /* 0x000000110a097211 */ /* 0x000fc400010f0eff */
        /* <DEDUP_REMOVED lines=8> */
[-C--:B------:R-:W-:Y:S01]  /*f580*/  LEA.HI.X.SX32 R7, R9, R17.reuse, 0x1, P6 ;  /* 0x0000001109077211 */ /* 0x080fe200030f0eff */
[C---:B------:R-:W-:Y:S01]  /*f590*/  IMAD R21, R3.reuse, 0x2b, RZ ;  /* 0x0000002b03157824 */ /* 0x040fe200078e02ff */
[-C--:B------:R-:W-:Y:S01]  /*f5a0*/  IADD3 R10, P2, R24, R16.reuse, RZ ;  /* 0x00000010180a7210 */ /* 0x080fe20007f5e0ff */
[----:B------:R0:W-:Y:S01]  /*f5b0*/  STL.64 [R1+0x1448], R22 ;  /* 0x0014481601007387 */ /* 0x0001e20000100a00 */
[----:B------:R-:W-:Y:S01]  /*f5c0*/  IMAD R14, R3, 0x2b0, RZ ;  /* 0x000002b0030e7824 */ /* 0x000fe200078e02ff */
[-C--:B------:R-:W-:Y:S02]  /*f5d0*/  IADD3 R12, P5, R11, R16.reuse, RZ ;  /* 0x000000100b0c7210 */ /* 0x080fe40007fbe0ff */
[----:B------:R1:W-:Y:S01]  /*f5e0*/  STL.64 [R1+0x1440], R6 ;  /* 0x0014400601007387 */ /* 0x0003e20000100a00 */
[----:B------:R-:W-:Y:S01]  /*f5f0*/  LEA.HI.X.SX32 R11, R21, R17, 0x1, P2 ;  /* 0x00000011150b7211 */ /* 0x000fe200010f0eff */
[----:B------:R-:W-:Y:S01]  /*f600*/  IMAD R9, R3, 0x2b6, RZ ;  /* 0x000002b603097824 */ /* 0x000fe200078e02ff */
[----:B0-----:R-:W-:-:S02]  /*f610*/  IADD3 R22, P1, R20, R16, RZ ;  /* 0x0000001014167210 */ /* 0x001fc40007f3e0ff */
[-C--:B-1----:R-:W-:Y:S02]  /*f620*/  IADD3 R6, P6, R8, R16.reuse, RZ ;  /* 0x0000001008067210 */ /* 0x082fe40007fde0ff */
[-C--:B------:R-:W-:Y:S02]  /*f630*/  LEA.HI.X.SX32 R23, R24, R17.reuse, 0x1, P1 ;  /* 0x0000001118177211 */ /* 0x080fe400008f0eff */
[-C--:B------:R-:W-:Y:S02]  /*f640*/  LEA.HI.X.SX32 R7, R20, R17.reuse, 0x1, P6 ;  /* 0x0000001114077211 */ /* 0x080fe400030f0eff */
[-C--:B------:R-:W-:Y:S01]  /*f650*/  IADD3 R14, P3, R14, R16.reuse, RZ ;  /* 0x000000100e0e7210 */ /* 0x080fe20007f7e0ff */
[----:B------:R0:W-:Y:S03]  /*f660*/  STL.64 [R1+0x1d98], R10 ;  /* 0x001d980a01007387 */ /* 0x0001e60000100a00 */
[----:B------:R-:W-:Y:S01]  /*f670*/  LEA.HI.X.SX32 R15, R8, R17, 0x1, P3 ;  /* 0x00000011080f7211 */ /* 0x000fe200018f0eff */
[----:B------:R-:W-:Y:S04]  /*f680*/  STL.64 [R1+0x1c40], R22 ;  /* 0x001c401601007387 */ /* 0x000fe80000100a00 */
[----:B------:R1:W-:Y:S01]  /*f690*/  STL.64 [R1+0x1990], R6 ;  /* 0x0019900601007387 */ /* 0x0003e20000100a00 */
[----:B0-----:R-:W-:Y:S01]  /*f6a0*/  IADD3 R10, P2, R9, R16, RZ ;  /* 0x00000010090a7210 */ /* 0x001fe20007f5e0ff */
[----:B------:R-:W-:-:S02]  /*f6b0*/  IMAD R9, R3, 0x15a, RZ ;  /* 0x0000015a03097824 */ /* 0x000fc400078e02ff */
        /* <DEDUP_REMOVED lines=9> */
[-C--:B------:R-:W-:Y:S01]  /*f750*/  IADD3 R22, P1, R21, R16.reuse, RZ ;  /* 0x0000001015167210 */ /* 0x080fe20007f3e0ff */
[----:B------:R-:W-:Y:S01]  /*f760*/  IMAD R7, R3, 0xae, RZ ;  /* 0x000000ae03077824 */ /* 0x000fe200078e02ff */
[-C--:B------:R-:W-:Y:S01]  /*f770*/  LEA.HI.X.SX32 R21, R8, R17.reuse, 0x1, P6 ;  /* 0x0000001108157211 */ /* 0x080fe200030f0eff */
[----:B------:R0:W-:Y:S01]  /*f780*/  STL.64 [R1+0x1430], R18 ;  /* 0x0014301201007387 */ /* 0x0001e20000100a00 */
[-C--:B------:R-:W-:Y:S01]  /*f790*/  LEA.HI.X.SX32 R13, R9, R17.reuse, 0x1, P5 ;  /* 0x00000011090d7211 */ /* 0x080fe200028f0eff */
[C---:B------:R-:W-:Y:S02]  /*f7a0*/  IMAD R8, R3.reuse, 0x15b, RZ ;  /* 0x0000015b03087824 */ /* 0x040fe400078e02ff */
[----:B------:R1:W-:Y:S01]  /*f7b0*/  STL.64 [R1+0x1988], R20 ;  /* 0x0019881401007387 */ /* 0x0003e20000100a00 */
[C---:B------:R-:W-:Y:S01]  /*f7c0*/  IMAD R24, R3.reuse, 0x57, RZ ;  /* 0x0000005703187824 */ /* 0x040fe200078e02ff */
[-C--:B0-----:R-:W-:Y:S01]  /*f7d0*/  IADD3 R18, P4, R6, R16.reuse, RZ ;  /* 0x0000001006127210 */ /* 0x081fe20007f9e0ff */
[----:B------:R-:W-:Y:S01]  /*f7e0*/  IMAD R6, R3, 0x15c, RZ ;  /* 0x0000015c03067824 */ /* 0x000fe200078e02ff */
[----:B------:R0:W-:Y:S01]  /*f7f0*/  STL.64 [R1+0x1428], R12 ;  /* 0x0014280c01007387 */ /* 0x0001e20000100a00 */
[----:B-1----:R-:W-:Y:S01]  /*f800*/  IADD3 R20, P6, R7, R16, RZ ;  /* 0x0000001007147210 */ /* 0x002fe20007fde0ff */
[----:B------:R-:W-:Y:S01]  /*f810*/  IMAD R9, R3, 0x2be, RZ ;  /* 0x000002be03097824 */ /* 0x000fe200078e02ff */
[----:B------:R-:W-:-:S02]  /*f820*/  LEA.HI.X.SX32 R11, R8, R17, 0x1, P2 ;  /* 0x00000011080b7211 */ /* 0x000fc400010f0eff */
[-C--:B------:R-:W-:Y:S02]  /*f830*/  LEA.HI.X.SX32 R21, R24, R17.reuse, 0x1, P6 ;  /* 0x0000001118157211 */ /* 0x080fe400030f0eff */
[CC--:B0-----:R-:W-:Y:S01]  /*f840*/  IADD3 R12, P5, R6.reuse, R16.reuse, RZ ;  /* 0x00000010060c7210 */ /* 0x0c1fe20007fbe0ff */
[----:B------:R0:W-:Y:S01]  /*f850*/  STL.64 [R1+0x1420], R10 ;  /* 0x0014200a01007387 */ /* 0x0001e20000100a00 */
[-C--:B------:R-:W-:Y:S02]  /*f860*/  LEA.HI.X.SX32 R23, R6, R17.reuse, 0x1, P1 ;  /* 0x0000001106177211 */ /* 0x080fe400008f0eff */
[----:B------:R-:W-:Y:S01]  /*f870*/  LEA.HI.X.SX32 R13, R7, R17, 0x1, P5 ;  /* 0x00000011070d7211 */ /* 0x000fe200028f0eff */
[C---:B------:R-:W-:Y:S01]  /*f880*/  IMAD R7, R3.reuse, 0x2c2, RZ ;  /* 0x000002c203077824 */ /* 0x040fe200078e02ff */
[----:B------:R1:W-:Y:S01]  /*f890*/  STL.64 [R1+0x1c38], R20 ;  /* 0x001c381401007387 */ /* 0x0003e20000100a00 */
[C---:B------:R-:W-:Y:S02]  /*f8a0*/  IMAD R8, R3.reuse, 0x2c0, RZ ;  /* 0x000002c003087824 */ /* 0x040fe400078e02ff */
[----:B------:R-:W-:Y:S01]  /*f8b0*/  IMAD R6, R3, 0x15d, RZ ;  /* 0x0000015d03067824 */ /* 0x000fe200078e02ff */
[----:B------:R2:W-:Y:S01]  /*f8c0*/  STL.64 [R1+0x1980], R12 ;  /* 0x0019800c01007387 */ /* 0x0005e20000100a00 */
[----:B0-----:R-:W-:Y:S01]  /*f8d0*/  IADD3 R10, P2, R9, R16, RZ ;  /* 0x00000010090a7210 */ /* 0x001fe20007f5e0ff */
[----:B------:R-:W-:-:S02]  /*f8e0*/  IMAD R9, R3, 0x15e, RZ ;  /* 0x0000015e03097824 */ /* 0x000fc400078e02ff */
[----:B------:R0:W-:Y:S01]  /*f8f0*/  STL.64 [R1+0x1418], R22 ;  /* 0x0014181601007387 */ /* 0x0001e20000100a00 */
[-C--:B------:R-:W-:Y:S02]  /*f900*/  LEA.HI.X.SX32 R15, R6, R17.reuse, 0x1, P3 ;  /* 0x00000011060f7211 */ /* 0x080fe400018f0eff */
[-C--:B-1----:R-:W-:Y:S01]  /*f910*/  IADD3 R20, P6, R8, R16.reuse, RZ ;  /* 0x0000001008147210 */ /* 0x082fe20007fde0ff */
[----:B------:R-:W-:Y:S01]  /*f920*/  IMAD R8, R3, 0x2c4, RZ ;  /* 0x000002c403087824 */ /* 0x000fe200078e02ff */
[-C--:B--2---:R-:W-:Y:S02]  /*f930*/  IADD3 R12, P5, R9, R16.reuse, RZ ;  /* 0x00000010090c7210 */ /* 0x084fe40007fbe0ff */
[----:B0-----:R-:W-:Y:S01]  /*f940*/  IADD3 R22, P1, R7, R16, RZ ;  /* 0x0000001007167210 */ /* 0x001fe20007f3e0ff */
[C---:B------:R-:W-:Y:S01]  /*f950*/  IMAD R7, R3.reuse, 0xaf, RZ ;  /* 0x000000af03077824 */ /* 0x040fe200078e02ff */
[----:B------:R0:W-:Y:S01]  /*f960*/  STL.64 [R1+0x1410], R14 ;  /* 0x0014100e01007387 */ /* 0x0001e20000100a00 */
[----:B------:R-:W-:Y:S01]  /*f970*/  IMAD R6, R3, 0x16, RZ ;  /* 0x0000001603067824 */ /* 0x000fe200078e02ff */
[----:B------:R-:W-:-:S02]  /*f980*/  LEA.HI.X.SX32 R19, R9, R17, 0x1, P4 ;  /* 0x0000001109137211 */ /* 0x000fc400020f0eff */
[-C--:B------:R-:W-:Y:S01]  /*f990*/  LEA.HI.X.SX32 R13, R7, R17.reuse, 0x1, P5 ;  /* 0x00000011070d7211 */ /* 0x080fe200028f0eff */
[C---:B------:R-:W-:Y:S02]  /*f9a0*/  IMAD R7, R3.reuse, 0x15f, RZ ;  /* 0x0000015f03077824 */ /* 0x040fe400078e02ff */
[C---:B------:R-:W-:Y:S01]  /*f9b0*/  IMAD R25, R3.reuse, 0xb, RZ ;  /* 0x0000000b03197824 */ /* 0x040fe200078e02ff */
[-C--:B0-----:R-:W-:Y:S01]  /*f9c0*/  IADD3 R14, P3, R8, R16.reuse, RZ ;  /* 0x00000010080e7210 */ /* 0x081fe20007f7e0ff */
[----:B------:R-:W-:Y:S01]  /*f9d0*/  IMAD R8, R3, 0x2c, RZ ;  /* 0x0000002c03087824 */ /* 0x000fe200078e02ff */
[----:B------:R0:W-:Y:S01]  /*f9e0*/  STL.64 [R1+0x1978], R12 ;  /* 0x0019780c01007387 */ /* 0x0001e20000100a00 */
[----:B------:R-:W-:Y:S01]  /*f9f0*/  LEA.HI.X.SX32 R11, R7, R17, 0x1, P2 ;  /* 0x00000011070b7211 */ /* 0x000fe200010f0eff */
[C---:B------:R-:W-:Y:S02]  /*fa00*/  IMAD R24, R3.reuse, 0x58, RZ ;  /* 0x0000005803187824 */ /* 0x040fe400078e02ff */
[----:B------:R1:W-:Y:S01]  /*fa10*/  STL.64 [R1+0x1408], R18 ;  /* 0x0014081201007387 */ /* 0x0003e20000100a00 */
[----:B------:R-:W-:Y:S01]  /*fa20*/  IMAD R7, R3, 0xb0, RZ ;  /* 0x000000b003077824 */ /* 0x000fe200078e02ff */
[----:B0-----:R-:W-:-:S02]  /*fa30*/  IADD3 R12, P5, R6, R16, RZ ;  /* 0x00000010060c7210 */ /* 0x001fc40007fbe0ff */
        /* <DEDUP_REMOVED lines=8> */
[-C--:B0-----:R-:W-:Y:S02]  /*fac0*/  IADD3 R10, P2, R24, R16.reuse, RZ ;  /* 0x00000010180a7210 */ /* 0x081fe40007f5e0ff */
[-C--:B-1----:R-:W-:Y:S02]  /*fad0*/  IADD3 R12, P5, R7, R16.reuse, RZ ;  /* 0x00000010070c7210 */ /* 0x082fe40007fbe0ff */
[-C--:B------:R-:W-:Y:S02]  /*fae0*/  LEA.HI.X.SX32 R11, R8, R17.reuse, 0x1, P2 ;  /* 0x00000011080b7211 */ /* 0x080fe400010f0eff */
[----:B--2---:R-:W-:Y:S01]  /*faf0*/  IADD3 R18, P4, R9, R16, RZ ;  /* 0x0000001009127210 */ /* 0x004fe20007f9e0ff */
[----:B------:R-:W-:Y:S01]  /*fb00*/  IMAD R8, R3, 0x2c8, RZ ;  /* 0x000002c803087824 */ /* 0x000fe200078e02ff */
[-C--:B------:R-:W-:Y:S01]  /*fb10*/  LEA.HI.X.SX32 R13, R24, R17.reuse, 0x1, P5 ;  /* 0x00000011180d7211 */ /* 0x080fe200028f0eff */
[----:B------:R0:W-:Y:S01]  /*fb20*/  STL.64 [R1+0x1d90], R10 ;  /* 0x001d900a01007387 */ /* 0x0001e20000100a00 */
[-C--:B------:R-:W-:Y:S01]  /*fb30*/  LEA.HI.X.SX32 R19, R7, R17.reuse, 0x1, P4 ;  /* 0x0000001107137211 */ /* 0x080fe200020f0eff */
[----:B------:R-:W-:Y:S01]  /*fb40*/  IMAD R7, R3, 0x161, RZ ;  /* 0x0000016103077824 */ /* 0x000fe200078e02ff */
[----:B------:R-:W-:Y:S01]  /*fb50*/  LEA.HI.X.SX32 R21, R9, R17, 0x1, P6 ;  /* 0x0000001109157211 */ /* 0x000fe200030f0eff */
[----:B------:R1:W-:Y:S01]  /*fb60*/  STL.64 [R1+0x1c30], R12 ;  /* 0x001c300c01007387 */ /* 0x0003e20000100a00 */
[----:B------:R-:W-:-:S02]  /*fb70*/  IMAD R9, R3, 0x2cc, RZ ;  /* 0x000002cc03097824 */ /* 0x000fc400078e02ff */
[-C--:B------:R-:W-:Y:S02]  /*fb80*/  LEA.HI.X.SX32 R23, R7, R17.reuse, 0x1, P1 ;  /* 0x0000001107177211 */ /* 0x080fe400008f0eff */
[-C--:B0-----:R-:W-:Y:S01]  /*fb90*/  IADD3 R10, P2, R6, R16.reuse, RZ ;  /* 0x00000010060a7210 */ /* 0x081fe20007f5e0ff */
[C---:B------:R-:W-:Y:S01]  /*fba0*/  IMAD R6, R3.reuse, 0x162, RZ ;  /* 0x0000016203067824 */ /* 0x040fe200078e02ff */
[----:B------:R0:W-:Y:S01]  /*fbb0*/  STL.64 [R1+0x1970], R18 ;  /* 0x0019701201007387 */ /* 0x0001e20000100a00 */
[C---:B------:R-:W-:Y:S01]  /*fbc0*/  IMAD R7, R3.reuse, 0xb1, RZ ;  /* 0x000000b103077824 */ /* 0x040fe200078e02ff */
[-C--:B-1----:R-:W-:Y:S01]  /*fbd0*/  IADD3 R12, P5, R8, R16.reuse, RZ ;  /* 0x00000010080c7210 */ /* 0x082fe20007fbe0ff */
[----:B------:R-:W-:Y:S01]  /*fbe0*/  IMAD R8, R3, 0x2ca, RZ ;  /* 0x000002ca03087824 */ /* 0x000fe200078e02ff */
[----:B------:R1:W-:Y:S01]  /*fbf0*/  STL.64 [R1+0x13f8], R20 ;  /* 0x0013f81401007387 */ /* 0x0003e20000100a00 */
[----:B------:R-:W-:Y:S01]  /*fc00*/  IADD3 R24, P1, R9, R16, RZ ;  /* 0x0000001009187210 */ /* 0x000fe20007f3e0ff */
[----:B------:R-:W-:Y:S01]  /*fc10*/  IMAD R9, R3, 0x164, RZ ;  /* 0x0000016403097824 */ /* 0x000fe200078e02ff */
[----:B------:R-:W-:-:S02]  /*fc20*/  LEA.HI.X.SX32 R15, R6, R17, 0x1, P3 ;  /* 0x00000011060f7211 */ /* 0x000fc400018f0eff */
[-C--:B0-----:R-:W-:Y:S02]  /*fc30*/  IADD3 R18, P4, R6, R16.reuse, RZ ;  /* 0x0000001006127210 */ /* 0x081fe40007f9e0ff */
[----:B-1----:R-:W-:Y:S01]  /*fc40*/  IADD3 R20, P6, R8, R16, RZ ;  /* 0x0000001008147210 */ /* 0x002fe20007fde0ff */
[----:B------:R-:W-:Y:S01]  /*fc50*/  IMAD R8, R3, 0xb2, RZ ;  /* 0x000000b203087824 */ /* 0x000fe200078e02ff */
[-C--:B------:R-:W-:Y:S01]  /*fc60*/  LEA.HI.X.SX32 R19, R7, R17.reuse, 0x1, P4 ;  /* 0x0000001107137211 */ /* 0x080fe200020f0eff */
[----:B------:R-:W-:Y:S01]  /*fc70*/  IMAD R7, R3, 0x163, RZ ;  /* 0x0000016303077824 */ /* 0x000fe200078e02ff */
[----:B------:R0:W-:Y:S04]  /*fc80*/  STL.64 [R1+0x13f0], R22 ;  /* 0x0013f01601007387 */ /* 0x0001e80000100a00 */
[----:B------:R1:W-:Y:S01]  /*fc90*/  STL.64 [R1+0x1968], R18 ;  /* 0x0019681201007387 */ /* 0x0003e20000100a00 */
[----:B------:R-:W-:-:S03]  /*fca0*/  LEA.HI.X.SX32 R11, R7, R17, 0x1, P2 ;  /* 0x00000011070b7211 */ /* 0x000fc600010f0eff */
[----:B------:R2:W-:Y:S01]  /*fcb0*/  STL.64 [R1+0x13e8], R14 ;  /* 0x0013e80e01007387 */ /* 0x0005e20000100a00 */
[----:B0-----:R-:W-:Y:S01]  /*fcc0*/  IMAD R22, R3, 0x59, RZ ;  /* 0x0000005903167824 */ /* 0x001fe200078e02ff */
[-C--:B-1----:R-:W-:Y:S02]  /*fcd0*/  IADD3 R18, P4, R8, R16.reuse, RZ ;  /* 0x0000001008127210 */ /* 0x082fe40007f9e0ff */
[C---:B--2---:R-:W-:Y:S01]  /*fce0*/  IADD3 R14, P3, R9.reuse, R16, RZ ;  /* 0x00000010090e7210 */ /* 0x044fe20007f7e0ff */
[----:B------:R0:W-:Y:S01]  /*fcf0*/  STL.64 [R1+0x13e0], R10 ;  /* 0x0013e00a01007387 */ /* 0x0001e20000100a00 */
[-C--:B------:R-:W-:Y:S02]  /*fd00*/  LEA.HI.X.SX32 R19, R22, R17.reuse, 0x1, P4 ;  /* 0x0000001116137211 */ /* 0x080fe400020f0eff */
[-C--:B------:R-:W-:Y:S02]  /*fd10*/  LEA.HI.X.SX32 R15, R8, R17.reuse, 0x1, P3 ;  /* 0x00000011080f7211 */ /* 0x080fe400018f0eff */
[----:B------:R-:W-:Y:S01]  /*fd20*/  LEA.HI.X.SX32 R13, R9, R17, 0x1, P5 ;  /* 0x00000011090d7211 */ /* 0x000fe200028f0eff */
[----:B------:R1:W-:Y:S01]  /*fd30*/  STL.64 [R1+0x1c28], R18 ;  /* 0x001c281201007387 */ /* 0x0003e20000100a00 */
[----:B------:R-:W-:-:S02]  /*fd40*/  IMAD R9, R3, 0x165, RZ ;  /* 0x0000016503097824 */ /* 0x000fc400078e02ff */
[----:B0-----:R-:W-:Y:S01]  /*fd50*/  IMAD R10, R3, 0x166, RZ ;  /* 0x00000166030a7824 */ /* 0x001fe200078e02ff */
[----:B------:R0:W-:Y:S02]  /*fd60*/  STL.64 [R1+0x1960], R14 ;  /* 0x0019600e01007387 */ /* 0x0001e40000100a00 */
[----:B------:R-:W-:Y:S01]  /*fd70*/  LEA.HI.X.SX32 R21, R9, R17, 0x1, P6 ;  /* 0x0000001109157211 */ /* 0x000fe200030f0eff */
[C---:B-1----:R-:W-:Y:S01]  /*fd80*/  IMAD R18, R3.reuse, 0xb3, RZ ;  /* 0x000000b303127824 */ /* 0x042fe200078e02ff */
[----:B0-----:R-:W-:Y:S01]  /*fd90*/  IADD3 R14, P3, R10, R16, RZ ;  /* 0x000000100a0e7210 */ /* 0x001fe20007f7e0ff */
[----:B------:R-:W-:-:S03]  /*fda0*/  IMAD R6, R3, 0x2ce, RZ ;  /* 0x000002ce03067824 */ /* 0x000fc600078e02ff */
[----:B------:R-:W-:Y:S01]  /*fdb0*/  LEA.HI.X.SX32 R15, R18, R17, 0x1, P3 ;  /* 0x00000011120f7211 */ /* 0x000fe200018f0eff */
[----:B------:R-:W-:Y:S01]  /*fdc0*/  STL.64 [R1+0x13d8], R12 ;  /* 0x0013d80c01007387 */ /* 0x000fe20000100a00 */
[----:B------:R-:W-:-:S03]  /*fdd0*/  IMAD R11, R3, 0x2d0, RZ ;  /* 0x000002d0030b7824 */ /* 0x000fc600078e02ff */
[----:B------:R-:W-:Y:S01]  /*fde0*/  STL.64 [R1+0x13d0], R20 ;  /* 0x0013d01401007387 */ /* 0x000fe20000100a00 */
[----:B------:R-:W-:-:S03]  /*fdf0*/  IADD3 R6, P2, R6, R16, RZ ;  /* 0x0000001006067210 */ /* 0x000fc60007f5e0ff */
[----:B------:R0:W-:Y:S01]  /*fe00*/  STL.64 [R1+0x1958], R14 ;  /* 0x0019580e01007387 */ /* 0x0001e20000100a00 */
[-C--:B------:R-:W-:Y:S01]  /*fe10*/  IADD3 R22, P4, R11, R16.reuse, RZ ;  /* 0x000000100b167210 */ /* 0x080fe20007f9e0ff */
[C---:B------:R-:W-:Y:S01]  /*fe20*/  IMAD R11, R3.reuse, 0x5a, RZ ;  /* 0x0000005a030b7824 */ /* 0x040fe200078e02ff */
[-C--:B------:R-:W-:Y:S01]  /*fe30*/  LEA.HI.X.SX32 R25, R10, R17.reuse, 0x1, P1 ;  /* 0x000000110a197211 */ /* 0x080fe200008f0eff */
[C---:B------:R-:W-:Y:S02]  /*fe40*/  IMAD R19, R3.reuse, 0x168, RZ ;  /* 0x0000016803137824 */ /* 0x040fe400078e02ff */
[C---:B0-----:R-:W-:Y:S02]  /*fe50*/  IMAD R14, R3.reuse, 0x167, RZ ;  /* 0x00000167030e7824 */ /* 0x041fe400078e02ff */
[----:B------:R0:W-:Y:S03]  /*fe60*/  STL.64 [R1+0x13c8], R24 ;  /* 0x0013c81801007387 */ /* 0x0001e60000100a00 */
[----:B------:R-:W-:Y:S01]  /*fe70*/  LEA.HI.X.SX32 R7, R14, R17, 0x1, P2 ;  /* 0x000000110e077211 */ /* 0x000fe200010f0eff */
[----:B------:R-:W-:Y:S01]  /*fe80*/  IMAD R10, R3, 0x2d, RZ ;  /* 0x0000002d030a7824 */ /* 0x000fe200078e02ff */
[----:B------:R-:W-:Y:S01]  /*fe90*/  IADD3 R26, P3, R11, R16, RZ ;  /* 0x000000100b1a7210 */ /* 0x000fe20007f7e0ff */
[----:B------:R-:W-:-:S02]  /*fea0*/  IMAD R20, R3, 0xb4, RZ ;  /* 0x000000b403147824 */ /* 0x000fc400078e02ff */
[----:B------:R1:W-:Y:S01]  /*feb0*/  STL.64 [R1+0x13c0], R6 ;  /* 0x0013c00601007387 */ /* 0x0003e20000100a00 */
[C---:B------:R-:W-:Y:S01]  /*fec0*/  IMAD R8, R3.reuse, 0x2d2, RZ ;  /* 0x000002d203087824 */ /* 0x040fe200078e02ff */
[----:B------:R-:W-:Y:S01]  /*fed0*/  LEA.HI.X.SX32 R27, R10, R17, 0x1, P3 ;  /* 0x000000110a1b7211 */ /* 0x000fe200018f0eff */
[----:B------:R-:W-:Y:S01]  /*fee0*/  IMAD R18, R3, 0x16a, RZ ;  /* 0x0000016a03127824 */ /* 0x000fe200078e02ff */
[-C--:B0-----:R-:W-:Y:S02]  /*fef0*/  IADD3 R24, P1, R20, R16.reuse, RZ ;  /* 0x0000001014187210 */ /* 0x081fe40007f3e0ff */
[----:B-1----:R-:W-:-:S04]  /*ff00*/  IADD3 R6, P2, R19, R16, RZ ;  /* 0x0000001013067210 */ /* 0x002fc80007f5e0ff */
[-C--:B------:R-:W-:Y:S01]  /*ff10*/  LEA.HI.X.SX32 R7, R20, R17.reuse, 0x1, P2 ;  /* 0x0000001114077211 */ /* 0x080fe200010f0eff */
[----:B------:R-:W-:Y:S01]  /*ff20*/  STL.64 [R1+0x1d88], R26 ;  /* 0x001d881a01007387 */ /* 0x000fe20000100a00 */
[-C--:B------:R-:W-:Y:S01]  /*ff30*/  LEA.HI.X.SX32 R23, R19, R17.reuse, 0x1, P4 ;  /* 0x0000001113177211 */ /* 0x080fe200020f0eff */
[C---:B------:R-:W-:Y:S01]  /*ff40*/  IMAD R19, R3.reuse, 0xb5, RZ ;  /* 0x000000b503137824 */ /* 0x040fe200078e02ff */
[-C--:B------:R-:W-:Y:S01]  /*ff50*/  IADD3 R12, P5, R8, R16.reuse, RZ ;  /* 0x00000010080c7210 */ /* 0x080fe20007fbe0ff */
[----:B------:R-:W-:Y:S01]  /*ff60*/  IMAD R8, R3, 0x2d4, RZ ;  /* 0x000002d403087824 */ /* 0x000fe200078e02ff */
[-C--:B------:R-:W-:Y:S01]  /*ff70*/  LEA.HI.X.SX32 R25, R11, R17.reuse, 0x1, P1 ;  /* 0x000000110b197211 */ /* 0x080fe200008f0eff */
[----:B------:R0:W-:Y:S01]  /*ff80*/  STL.64 [R1+0x1950], R6 ;  /* 0x0019500601007387 */ /* 0x0001e20000100a00 */
[-C--:B------:R-:W-:Y:S01]  /*ff90*/  IADD3 R20, P2, R18, R16.reuse, RZ ;  /* 0x0000001012147210 */ /* 0x080fe20007f5e0ff */
[----:B------:R-:W-:Y:S01]  /*ffa0*/  IMAD R14, R3, 0x2d6, RZ ;  /* 0x000002d6030e7824 */ /* 0x000fe200078e02ff */
[-C--:B------:R-:W-:Y:S01]  /*ffb0*/  IADD3 R8, P6, R8, R16.reuse, RZ ;  /* 0x0000001008087210 */ /* 0x080fe20007fde0ff */
[----:B------:R-:W-:Y:S01]  /*ffc0*/  STL.64 [R1+0x1c20], R24 ;  /* 0x001c201801007387 */ /* 0x000fe20000100a00 */
[----:B------:R-:W-:Y:S01]  /*ffd0*/  LEA.HI.X.SX32 R21, R19, R17, 0x1, P2 ;  /* 0x0000001113157211 */ /* 0x000fe200010f0eff */
[C---:B------:R-:W-:Y:S01]  /*ffe0*/  IMAD R19, R3.reuse, 0x16b, RZ ;  /* 0x0000016b03137824 */ /* 0x040fe200078e02ff */
[----:B------:R-:W-:Y:S01]  /*fff0*/  IADD3 R14, P3, R14, R16, RZ ;  /* 0x000000100e0e7210 */ /* 0x000fe20007f7e0ff */
[----:B------:R1:W-:Y:S01]  /*10000*/  STL.64 [R1+0x13b8], R22 ;  /* 0x0013b81601007387 */ /* 0x0003e20000100a00 */
[----:B0-----:R-:W-:-:S02]  /*10010*/  IMAD R7, R3, 0x2da, RZ ;  /* 0x000002da03077824 */ /* 0x001fc400078e02ff */
[----:B------:R-:W-:Y:S01]  /*10020*/  IMAD R6, R3, 0x169, RZ ;  /* 0x0000016903067824 */ /* 0x000fe200078e02ff */
[----:B------:R-:W-:-:S04]  /*10030*/  LEA.HI.X.SX32 R9, R18, R17, 0x1, P6 ;  /* 0x0000001112097211 */ /* 0x000fc800030f0eff */
[-C--:B------:R-:W-:Y:S02]  /*10040*/  LEA.HI.X.SX32 R13, R6, R17.reuse, 0x1, P5 ;  /* 0x00000011060d7211 */ /* 0x080fe400028f0eff */
[-C--:B-1----:R-:W-:Y:S01]  /*10050*/  IADD3 R22, P4, R7, R16.reuse, RZ ;  /* 0x0000001007167210 */ /* 0x082fe20007f9e0ff */
[----:B------:R-:W-:Y:S01]  /*10060*/  IMAD R7, R3, 0x2dc, RZ ;  /* 0x000002dc03077824 */ /* 0x000fe200078e02ff */
[----:B------:R-:W-:Y:S01]  /*10070*/  LEA.HI.X.SX32 R15, R19, R17, 0x1, P3 ;  /* 0x00000011130f7211 */ /* 0x000fe200018f0eff */
[----:B------:R0:W-:Y:S01]  /*10080*/  STL.64 [R1+0x13b0], R12 ;  /* 0x0013b00c01007387 */ /* 0x0001e20000100a00 */
[C---:B------:R-:W-:Y:S02]  /*10090*/  IMAD R6, R3.reuse, 0xb6, RZ ;  /* 0x000000b603067824 */ /* 0x040fe400078e02ff */
[----:B------:R-:W-:Y:S01]  /*100a0*/  IMAD R10, R3, 0x2d8, RZ ;  /* 0x000002d8030a7824 */ /* 0x000fe200078e02ff */
[----:B------:R1:W-:Y:S04]  /*100b0*/  STL.64 [R1+0x1948], R20 ;  /* 0x0019481401007387 */ /* 0x0003e80000100a00 */
[----:B------:R2:W-:Y:S01]  /*100c0*/  STL.64 [R1+0x13a8], R8 ;  /* 0x0013a80801007387 */ /* 0x0005e20000100a00 */
[----:B0-----:R-:W-:Y:S01]  /*100d0*/  IADD3 R12, P5, R7, R16, RZ ;  /* 0x00000010070c7210 */ /* 0x001fe20007fbe0ff */
[----:B------:R-:W-:-:S02]  /*100e0*/  IMAD R7, R3, 0x16c, RZ ;  /* 0x0000016c03077824 */ /* 0x000fc400078e02ff */
[----:B------:R0:W-:Y:S01]  /*100f0*/  STL.64 [R1+0x13a0], R14 ;  /* 0x0013a00e01007387 */ /* 0x0001e20000100a00 */
[-C--:B-1----:R-:W-:Y:S01]  /*10100*/  IADD3 R20, P2, R6, R16.reuse, RZ ;  /* 0x0000001006147210 */ /* 0x082fe20007f5e0ff */
[----:B------:R-:W-:Y:S01]  /*10110*/  IMAD R18, R3, 0x2de, RZ ;  /* 0x000002de03127824 */ /* 0x000fe200078e02ff */
[-C--:B------:R-:W-:Y:S02]  /*10120*/  IADD3 R10, P1, R10, R16.reuse, RZ ;  /* 0x000000100a0a7210 */ /* 0x080fe40007f3e0ff */
[----:B--2---:R-:W-:Y:S01]  /*10130*/  IADD3 R8, P6, R7, R16, RZ ;  /* 0x0000001007087210 */ /* 0x004fe20007fde0ff */
[----:B0-----:R-:W-:-:S03]  /*10140*/  IMAD R15, R3, 0x5b, RZ ;  /* 0x0000005b030f7824 */ /* 0x001fc600078e02ff */
[-C--:B------:R-:W-:Y:S02]  /*10150*/  LEA.HI.X.SX32 R9, R6, R17.reuse, 0x1, P6 ;  /* 0x0000001106097211 */ /* 0x080fe400030f0eff */
[-C--:B------:R-:W-:Y:S02]  /*10160*/  LEA.HI.X.SX32 R11, R7, R17.reuse, 0x1, P1 ;  /* 0x00000011070b7211 */ /* 0x080fe400008f0eff */
[----:B------:R-:W-:Y:S02]  /*10170*/  LEA.HI.X.SX32 R21, R15, R17, 0x1, P2 ;  /* 0x000000110f157211 */ /* 0x000fe400010f0eff */
[----:B------:R-:W-:Y:S01]  /*10180*/  IADD3 R24, P3, R18, R16, RZ ;  /* 0x0000001012187210 */ /* 0x000fe20007f7e0ff */
[C---:B------:R-:W-:Y:S02]  /*10190*/  IMAD R18, R3.reuse, 0x16e, RZ ;  /* 0x0000016e03127824 */ /* 0x040fe400078e02ff */
[----:B------:R-:W-:Y:S01]  /*101a0*/  STL.64 [R1+0x1c18], R20 ;  /* 0x001c181401007387 */ /* 0x000fe20000100a00 */
[----:B------:R-:W-:-:S03]  /*101b0*/  IMAD R7, R3, 0x16d, RZ ;  /* 0x0000016d03077824 */ /* 0x000fc600078e02ff */
[----:B------:R0:W-:Y:S04]  /*101c0*/  STL.64 [R1+0x1940], R8 ;  /* 0x0019400801007387 */ /* 0x0001e80000100a00 */
[----:B------:R1:W-:Y:S01]  /*101d0*/  STL.64 [R1+0x1398], R10 ;  /* 0x0013980a01007387 */ /* 0x0003e20000100a00 */
[-C--:B------:R-:W-:Y:S02]  /*101e0*/  LEA.HI.X.SX32 R23, R7, R17.reuse, 0x1, P4 ;  /* 0x0000001107177211 */ /* 0x080fe400020f0eff */
[C---:B------:R-:W-:Y:S02]  /*101f0*/  LEA.HI.X.SX32 R13, R18.reuse, R17, 0x1, P5 ;  /* 0x00000011120d7211 */ /* 0x040fe400028f0eff */
[----:B0-----:R-:W-:Y:S01]  /*10200*/  IADD3 R8, P6, R18, R16, RZ ;  /* 0x0000001012087210 */ /* 0x001fe20007fde0ff */
[C---:B-1----:R-:W-:Y:S01]  /*10210*/  IMAD R11, R3.reuse, 0xb7, RZ ;  /* 0x000000b7030b7824 */ /* 0x042fe200078e02ff */
[----:B------:R0:W-:Y:S01]  /*10220*/  STL.64 [R1+0x1390], R22 ;  /* 0x0013901601007387 */ /* 0x0001e20000100a00 */
[----:B------:R-:W-:-:S03]  /*10230*/  IMAD R10, R3, 0x2e, RZ ;  /* 0x0000002e030a7824 */ /* 0x000fc600078e02ff */
[----:B------:R-:W-:-:S05]  /*10240*/  LEA.HI.X.SX32 R9, R11, R17, 0x1, P6 ;  /* 0x000000110b097211 */ /* 0x000fca00030f0eff */
[----:B------:R1:W-:Y:S01]  /*10250*/  STL.64 [R1+0x1938], R8 ;  /* 0x0019380801007387 */ /* 0x0003e20000100a00 */
[----:B0-----:R-:W-:-:S03]  /*10260*/  IMAD R23, R3, 0x16f, RZ ;  /* 0x0000016f03177824 */ /* 0x001fc600078e02ff */
[----:B------:R0:W-:Y:S01]  /*10270*/  STL.64 [R1+0x1388], R12 ;  /* 0x0013880c01007387 */ /* 0x0001e20000100a00 */
[----:B------:R-:W-:Y:S01]  /*10280*/  IMAD R11, R3, 0x5c, RZ ;  /* 0x0000005c030b7824 */ /* 0x000fe200078e02ff */
[----:B------:R-:W-:Y:S02]  /*10290*/  LEA.HI.X.SX32 R25, R23, R17, 0x1, P3 ;  /* 0x0000001117197211 */ /* 0x000fe400018f0eff */
[----:B-1----:R-:W-:Y:S01]  /*102a0*/  IADD3 R8, P6, R10, R16, RZ ;  /* 0x000000100a087210 */ /* 0x002fe20007fde0ff */
[C---:B0-----:R-:W-:Y:S02]  /*102b0*/  IMAD R12, R3.reuse, 0x17, RZ ;  /* 0x00000017030c7824 */ /* 0x041fe400078e02ff */
[----:B------:R-:W-:-:S03]  /*102c0*/  IMAD R13, R3, 0x170, RZ ;  /* 0x00000170030d7824 */ /* 0x000fc600078e02ff */
[-C--:B------:R-:W-:Y:S01]  /*102d0*/  LEA.HI.X.SX32 R9, R12, R17.reuse, 0x1, P6 ;  /* 0x000000110c097211 */ /* 0x080fe200030f0eff */
[----:B------:R0:W-:Y:S01]  /*102e0*/  STL.64 [R1+0x1380], R24 ;  /* 0x0013801801007387 */ /* 0x0001e20000100a00 */
[----:B------:R-:W-:Y:S01]  /*102f0*/  IMAD R22, R3, 0xb8, RZ ;  /* 0x000000b803167824 */ /* 0x000fe200078e02ff */
[-C--:B------:R-:W-:Y:S01]  /*10300*/  IADD3 R18, P5, R11, R16.reuse, RZ ;  /* 0x000000100b127210 */ /* 0x080fe20007fbe0ff */
[C---:B------:R-:W-:Y:S01]  /*10310*/  IMAD R14, R3.reuse, 0x2e0, RZ ;  /* 0x000002e0030e7824 */ /* 0x040fe200078e02ff */
[----:B------:R1:W-:Y:S02]  /*10320*/  STL.64 [R1+0x1e38], R8 ;  /* 0x001e380801007387 */ /* 0x0003e40000100a00 */
[----:B------:R-:W-:Y:S01]  /*10330*/  LEA.HI.X.SX32 R19, R10, R17, 0x1, P5 ;  /* 0x000000110a137211 */ /* 0x000fe200028f0eff */
[C---:B------:R-:W-:Y:S01]  /*10340*/  IMAD R12, R3.reuse, 0x2e6, RZ ;  /* 0x000002e6030c7824 */ /* 0x040fe200078e02ff */
[-C--:B------:R-:W-:Y:S01]  /*10350*/  IADD3 R14, P2, R14, R16.reuse, RZ ;  /* 0x000000100e0e7210 */ /* 0x080fe20007f5e0ff */
[----:B------:R-:W-:Y:S01]  /*10360*/  IMAD R6, R3, 0x2e2, RZ ;  /* 0x000002e203067824 */ /* 0x000fe200078e02ff */
[----:B0-----:R-:W-:-:S02]  /*10370*/  IADD3 R24, P3, R22, R16, RZ ;  /* 0x0000001016187210 */ /* 0x001fc40007f7e0ff */
[----:B-1----:R-:W-:-:S04]  /*10380*/  IADD3 R8, P6, R13, R16, RZ ;  /* 0x000000100d087210 */ /* 0x002fc80007fde0ff */
[-C--:B------:R-:W-:Y:S01]  /*10390*/  LEA.HI.X.SX32 R9, R22, R17.reuse, 0x1, P6 ;  /* 0x0000001116097211 */ /* 0x080fe200030f0eff */
[----:B------:R0:W-:Y:S01]  /*103a0*/  STL.64 [R1+0x1d80], R18 ;  /* 0x001d801201007387 */ /* 0x0001e20000100a00 */
[-C--:B------:R-:W-:Y:S02]  /*103b0*/  LEA.HI.X.SX32 R25, R11, R17.reuse, 0x1, P3 ;  /* 0x000000110b197211 */ /* 0x080fe400018f0eff */
[----:B------:R-:W-:Y:S01]  /*103c0*/  LEA.HI.X.SX32 R15, R13, R17, 0x1, P2 ;  /* 0x000000110d0f7211 */ /* 0x000fe200010f0eff */
[----:B------:R1:W-:Y:S01]  /*103d0*/  STL.64 [R1+0x1930], R8 ;  /* 0x0019300801007387 */ /* 0x0003e20000100a00 */
[-C--:B------:R-:W-:Y:S01]  /*103e0*/  IADD3 R20, P1, R6, R16.reuse, RZ ;  /* 0x0000001006147210 */ /* 0x080fe20007f3e0ff */
[C---:B------:R-:W-:Y:S02]  /*103f0*/  IMAD R6, R3.reuse, 0x2e4, RZ ;  /* 0x000002e403067824 */ /* 0x040fe400078e02ff */
[----:B------:R-:W-:Y:S01]  /*10400*/  STL.64 [R1+0x1c10], R24 ;  /* 0x001c101801007387 */ /* 0x000fe20000100a00 */
[----:B0-----:R-:W-:Y:S01]  /*10410*/  IADD3 R18, P5, R12, R16, RZ ;  /* 0x000000100c127210 */ /* 0x001fe20007fbe0ff */
[----:B------:R-:W-:-:S02]  /*10420*/  IMAD R12, R3, 0x172, RZ ;  /* 0x00000172030c7824 */ /* 0x000fc400078e02ff */
[C---:B-1----:R-:W-:Y:S02]  /*10430*/  IMAD R9, R3.reuse, 0x2ea, RZ ;  /* 0x000002ea03097824 */ /* 0x042fe400078e02ff */
[C---:B------:R-:W-:Y:S01]  /*10440*/  IMAD R8, R3.reuse, 0x171, RZ ;  /* 0x0000017103087824 */ /* 0x040fe200078e02ff */
[----:B------:R0:W-:Y:S01]  /*10450*/  STL.64 [R1+0x1378], R14 ;  /* 0x0013780e01007387 */ /* 0x0001e20000100a00 */
[----:B------:R-:W-:Y:S01]  /*10460*/  IMAD R13, R3, 0xb9, RZ ;  /* 0x000000b9030d7824 */ /* 0x000fe200078e02ff */
[-C--:B------:R-:W-:Y:S02]  /*10470*/  IADD3 R22, P6, R12, R16.reuse, RZ ;  /* 0x000000100c167210 */ /* 0x080fe40007fde0ff */
[-C--:B------:R-:W-:Y:S02]  /*10480*/  LEA.HI.X.SX32 R21, R8, R17.reuse, 0x1, P1 ;  /* 0x0000001108157211 */ /* 0x080fe400008f0eff */
[-C--:B------:R-:W-:Y:S02]  /*10490*/  IADD3 R6, P4, R6, R16.reuse, RZ ;  /* 0x0000001006067210 */ /* 0x080fe40007f9e0ff */
[----:B0-----:R-:W-:Y:S01]  /*104a0*/  IADD3 R14, P2, R9, R16, RZ ;  /* 0x00000010090e7210 */ /* 0x001fe20007f5e0ff */
[----:B------:R-:W-:Y:S01]  /*104b0*/  IMAD R9, R3, 0x2ec, RZ ;  /* 0x000002ec03097824 */ /* 0x000fe200078e02ff */
[----:B------:R0:W-:Y:S01]  /*104c0*/  STL.64 [R1+0x1370], R20 ;  /* 0x0013701401007387 */ /* 0x0001e20000100a00 */
[-C--:B------:R-:W-:Y:S01]  /*104d0*/  LEA.HI.X.SX32 R23, R13, R17.reuse, 0x1, P6 ;  /* 0x000000110d177211 */ /* 0x080fe200030f0eff */
[C---:B------:R-:W-:Y:S01]  /*104e0*/  IMAD R8, R3.reuse, 0xba, RZ ;  /* 0x000000ba03087824 */ /* 0x040fe200078e02ff */
[----:B------:R-:W-:Y:S01]  /*104f0*/  LEA.HI.X.SX32 R7, R12, R17, 0x1, P4 ;  /* 0x000000110c077211 */ /* 0x000fe200020f0eff */
[----:B------:R-:W-:-:S02]  /*10500*/  IMAD R10, R3, 0x2e8, RZ ;  /* 0x000002e8030a7824 */ /* 0x000fc400078e02ff */
[C---:B------:R-:W-:Y:S01]  /*10510*/  IMAD R13, R3.reuse, 0x173, RZ ;  /* 0x00000173030d7824 */ /* 0x040fe200078e02ff */
[----:B------:R1:W-:Y:S01]  /*10520*/  STL.64 [R1+0x1928], R22 ;  /* 0x0019281601007387 */ /* 0x0003e20000100a00 */
[----:B------:R-:W-:Y:S01]  /*10530*/  IMAD R24, R3, 0x5d, RZ ;  /* 0x0000005d03187824 */ /* 0x000fe200078e02ff */
[-C--:B0-----:R-:W-:Y:S01]  /*10540*/  IADD3 R20, P1, R9, R16.reuse, RZ ;  /* 0x0000001009147210 */ /* 0x081fe20007f3e0ff */
[C---:B------:R-:W-:Y:S01]  /*10550*/  IMAD R9, R3.reuse, 0x174, RZ ;  /* 0x0000017403097824 */ /* 0x040fe200078e02ff */
[----:B------:R0:W-:Y:S01]  /*10560*/  STL.64 [R1+0x1368], R6 ;  /* 0x0013680601007387 */ /* 0x0001e20000100a00 */
[-C--:B------:R-:W-:Y:S01]  /*10570*/  IADD3 R10, P3, R10, R16.reuse, RZ ;  /* 0x000000100a0a7210 */ /* 0x080fe20007f7e0ff */
[----:B------:R-:W-:Y:S01]  /*10580*/  IMAD R12, R3, 0x2ee, RZ ;  /* 0x000002ee030c7824 */ /* 0x000fe200078e02ff */
[-C--:B------:R-:W-:Y:S02]  /*10590*/  LEA.HI.X.SX32 R19, R13, R17.reuse, 0x1, P5 ;  /* 0x000000110d137211 */ /* 0x080fe400028f0eff */
[----:B-1----:R-:W-:Y:S01]  /*105a0*/  IADD3 R22, P6, R8, R16, RZ ;  /* 0x0000001008167210 */ /* 0x002fe20007fde0ff */
[----:B------:R-:W-:Y:S01]  /*105b0*/  IMAD R13, R3, 0x2f0, RZ ;  /* 0x000002f0030d7824 */ /* 0x000fe200078e02ff */
[----:B------:R-:W-:-:S02]  /*105c0*/  LEA.HI.X.SX32 R11, R9, R17, 0x1, P3 ;  /* 0x00000011090b7211 */ /* 0x000fc400018f0eff */
[-C--:B------:R-:W-:Y:S02]  /*105d0*/  LEA.HI.X.SX32 R23, R24, R17.reuse, 0x1, P6 ;  /* 0x0000001118177211 */ /* 0x080fe400030f0eff */
[-C--:B0-----:R-:W-:Y:S01]  /*105e0*/  IADD3 R6, P4, R9, R16.reuse, RZ ;  /* 0x0000001009067210 */ /* 0x081fe20007f9e0ff */
[----:B------:R0:W-:Y:S03]  /*105f0*/  STL.64 [R1+0x1360], R18 ;  /* 0x0013601201007387 */ /* 0x0001e60000100a00 */
[----:B------:R-:W-:Y:S01]  /*10600*/  LEA.HI.X.SX32 R7, R8, R17, 0x1, P4 ;  /* 0x0000001108077211 */ /* 0x000fe200020f0eff */
[----:B------:R1:W-:Y:S04]  /*10610*/  STL.64 [R1+0x1c08], R22 ;  /* 0x001c081601007387 */ /* 0x0003e80000100a00 */
[----:B------:R2:W-:Y:S01]  /*10620*/  STL.64 [R1+0x1920], R6 ;  /* 0x0019200601007387 */ /* 0x0005e20000100a00 */
[----:B0-----:R-:W-:Y:S01]  /*10630*/  IADD3 R18, P5, R12, R16, RZ ;  /* 0x000000100c127210 */ /* 0x001fe20007fbe0ff */
[----:B------:R-:W-:-:S02]  /*10640*/  IMAD R12, R3, 0x176, RZ ;  /* 0x00000176030c7824 */ /* 0x000fc400078e02ff */
[----:B------:R0:W-:Y:S01]  /*10650*/  STL.64 [R1+0x1358], R10 ;  /* 0x0013580a01007387 */ /* 0x0001e20000100a00 */
[-C--:B-1----:R-:W-:Y:S01]  /*10660*/  IADD3 R22, P6, R13, R16.reuse, RZ ;  /* 0x000000100d167210 */ /* 0x082fe20007fde0ff */
[C---:B------:R-:W-:Y:S01]  /*10670*/  IMAD R13, R3.reuse, 0xbb, RZ ;  /* 0x000000bb030d7824 */ /* 0x040fe200078e02ff */
[----:B--2---:R-:W-:Y:S01]  /*10680*/  IADD3 R6, P4, R12, R16, RZ ;  /* 0x000000100c067210 */ /* 0x004fe20007f9e0ff */
[----:B0-----:R-:W-:-:S03]  /*10690*/  IMAD R11, R3, 0x175, RZ ;  /* 0x00000175030b7824 */ /* 0x001fc600078e02ff */
[-C--:B------:R-:W-:Y:S02]  /*106a0*/  LEA.HI.X.SX32 R7, R13, R17.reuse, 0x1, P4 ;  /* 0x000000110d077211 */ /* 0x080fe400020f0eff */
[-C--:B------:R-:W-:Y:S01]  /*106b0*/  LEA.HI.X.SX32 R15, R11, R17.reuse, 0x1, P2 ;  /* 0x000000110b0f7211 */ /* 0x080fe200010f0eff */
[----:B------:R-:W-:Y:S01]  /*106c0*/  IMAD R24, R3, 0x5e, RZ ;  /* 0x0000005e03187824 */ /* 0x000fe200078e02ff */
[----:B------:R-:W-:-:S03]  /*106d0*/  LEA.HI.X.SX32 R21, R12, R17, 0x1, P1 ;  /* 0x000000110c157211 */ /* 0x000fc600008f0eff */
[----:B------:R0:W-:Y:S04]  /*106e0*/  STL.64 [R1+0x1350], R14 ;  /* 0x0013500e01007387 */ /* 0x0001e80000100a00 */
[----:B------:R1:W-:Y:S01]  /*106f0*/  STL.64 [R1+0x1918], R6 ;  /* 0x0019180601007387 */ /* 0x0003e20000100a00 */
[----:B------:R-:W-:-:S03]  /*10700*/  IMAD R12, R3, 0x2f, RZ ;  /* 0x0000002f030c7824 */ /* 0x000fc600078e02ff */
[----:B------:R2:W-:Y:S01]  /*10710*/  STL.64 [R1+0x1348], R20 ;  /* 0x0013481401007387 */ /* 0x0005e20000100a00 */
[C---:B------:R-:W-:Y:S01]  /*10720*/  IMAD R13, R3.reuse, 0x178, RZ ;  /* 0x00000178030d7824 */ /* 0x040fe200078e02ff */
[----:B0-----:R-:W-:Y:S01]  /*10730*/  IADD3 R14, P4, R24, R16, RZ ;  /* 0x00000010180e7210 */ /* 0x001fe20007f9e0ff */
[C---:B-1----:R-:W-:Y:S02]  /*10740*/  IMAD R7, R3.reuse, 0xbc, RZ ;  /* 0x000000bc03077824 */ /* 0x042fe400078e02ff */
[----:B------:R-:W-:-:S03]  /*10750*/  IMAD R6, R3, 0x177, RZ ;  /* 0x0000017703067824 */ /* 0x000fc600078e02ff */
[-C--:B--2---:R-:W-:Y:S02]  /*10760*/  IADD3 R20, P1, R7, R16.reuse, RZ ;  /* 0x0000001007147210 */ /* 0x084fe40007f3e0ff */
[-C--:B------:R-:W-:Y:S02]  /*10770*/  LEA.HI.X.SX32 R19, R6, R17.reuse, 0x1, P5 ;  /* 0x0000001106137211 */ /* 0x080fe400028f0eff */
[-C--:B------:R-:W-:Y:S01]  /*10780*/  LEA.HI.X.SX32 R15, R12, R17.reuse, 0x1, P4 ;  /* 0x000000110c0f7211 */ /* 0x080fe200020f0eff */
[C---:B------:R-:W-:Y:S01]  /*10790*/  IMAD R12, R3.reuse, 0x2f8, RZ ;  /* 0x000002f8030c7824 */ /* 0x040fe200078e02ff */
[----:B------:R-:W-:Y:S01]  /*107a0*/  LEA.HI.X.SX32 R21, R24, R17, 0x1, P1 ;  /* 0x0000001118157211 */ /* 0x000fe200008f0eff */
[----:B------:R0:W-:Y:S01]  /*107b0*/  STL.64 [R1+0x1340], R18 ;  /* 0x0013401201007387 */ /* 0x0001e20000100a00 */
[C---:B------:R-:W-:Y:S02]  /*107c0*/  IMAD R6, R3.reuse, 0x2f6, RZ ;  /* 0x000002f603067824 */ /* 0x040fe400078e02ff */
[----:B------:R-:W-:Y:S01]  /*107d0*/  IMAD R8, R3, 0x2f2, RZ ;  /* 0x000002f203087824 */ /* 0x000fe200078e02ff */
[----:B------:R1:W-:Y:S04]  /*107e0*/  STL.64 [R1+0x1d78], R14 ;  /* 0x001d780e01007387 */ /* 0x0003e80000100a00 */
[----:B------:R2:W-:Y:S01]  /*107f0*/  STL.64 [R1+0x1c00], R20 ;  /* 0x001c001401007387 */ /* 0x0005e20000100a00 */
[-C--:B0-----:R-:W-:Y:S01]  /*10800*/  IADD3 R18, P5, R13, R16.reuse, RZ ;  /* 0x000000100d127210 */ /* 0x081fe20007fbe0ff */
[----:B------:R-:W-:Y:S01]  /*10810*/  IMAD R10, R3, 0x2f4, RZ ;  /* 0x000002f4030a7824 */ /* 0x000fe200078e02ff */
[----:B------:R-:W-:-:S02]  /*10820*/  IADD3 R8, P3, R8, R16, RZ ;  /* 0x0000001008087210 */ /* 0x000fc40007f7e0ff */
[-C--:B------:R-:W-:Y:S01]  /*10830*/  LEA.HI.X.SX32 R19, R7, R17.reuse, 0x1, P5 ;  /* 0x0000001107137211 */ /* 0x080fe200028f0eff */
[C---:B------:R-:W-:Y:S01]  /*10840*/  IMAD R7, R3.reuse, 0x2fa, RZ ;  /* 0x000002fa03077824 */ /* 0x040fe200078e02ff */
[-C--:B-1----:R-:W-:Y:S02]  /*10850*/  IADD3 R14, P4, R6, R16.reuse, RZ ;  /* 0x00000010060e7210 */ /* 0x082fe40007f9e0ff */
[-C--:B--2---:R-:W-:Y:S01]  /*10860*/  IADD3 R20, P1, R12, R16.reuse, RZ ;  /* 0x000000100c147210 */ /* 0x084fe20007f3e0ff */
[C---:B------:R-:W-:Y:S02]  /*10870*/  IMAD R12, R3.reuse, 0x179, RZ ;  /* 0x00000179030c7824 */ /* 0x040fe400078e02ff */
[----:B------:R-:W-:Y:S01]  /*10880*/  IMAD R6, R3, 0x17a, RZ ;  /* 0x0000017a03067824 */ /* 0x000fe200078e02ff */
[-C--:B------:R-:W-:Y:S01]  /*10890*/  LEA.HI.X.SX32 R23, R13, R17.reuse, 0x1, P6 ;  /* 0x000000110d177211 */ /* 0x080fe200030f0eff */
[----:B------:R0:W-:Y:S01]  /*108a0*/  STL.64 [R1+0x1910], R18 ;  /* 0x0019101201007387 */ /* 0x0001e20000100a00 */
[-C--:B------:R-:W-:Y:S01]  /*108b0*/  IADD3 R24, P6, R7, R16.reuse, RZ ;  /* 0x0000001007187210 */ /* 0x080fe20007fde0ff */
[C---:B------:R-:W-:Y:S01]  /*108c0*/  IMAD R13, R3.reuse, 0xbd, RZ ;  /* 0x000000bd030d7824 */ /* 0x040fe200078e02ff */
[----:B------:R-:W-:Y:S01]  /*108d0*/  LEA.HI.X.SX32 R9, R12, R17, 0x1, P3 ;  /* 0x000000110c097211 */ /* 0x000fe200018f0eff */
[C---:B------:R-:W-:Y:S01]  /*108e0*/  IMAD R7, R3.reuse, 0x2fc, RZ ;  /* 0x000002fc03077824 */ /* 0x040fe200078e02ff */
[-C--:B------:R-:W-:Y:S01]  /*108f0*/  IADD3 R10, P2, R10, R16.reuse, RZ ;  /* 0x000000100a0a7210 */ /* 0x080fe20007f5e0ff */
[----:B------:R1:W-:Y:S01]  /*10900*/  STL.64 [R1+0x1338], R22 ;  /* 0x0013381601007387 */ /* 0x0003e20000100a00 */
[----:B------:R-:W-:Y:S01]  /*10910*/  IMAD R12, R3, 0xbe, RZ ;  /* 0x000000be030c7824 */ /* 0x000fe200078e02ff */
[----:B0-----:R-:W-:-:S02]  /*10920*/  IADD3 R18, P5, R6, R16, RZ ;  /* 0x0000001006127210 */ /* 0x001fc40007fbe0ff */
[----:B------:R0:W-:Y:S01]  /*10930*/  STL.64 [R1+0x1330], R8 ;  /* 0x0013300801007387 */ /* 0x0001e20000100a00 */
[-C--:B------:R-:W-:Y:S02]  /*10940*/  LEA.HI.X.SX32 R11, R6, R17.reuse, 0x1, P2 ;  /* 0x00000011060b7211 */ /* 0x080fe400010f0eff */
[----:B------:R-:W-:Y:S01]  /*10950*/  LEA.HI.X.SX32 R19, R13, R17, 0x1, P5 ;  /* 0x000000110d137211 */ /* 0x000fe200028f0eff */
[C---:B------:R-:W-:Y:S02]  /*10960*/  IMAD R13, R3.reuse, 0x17b, RZ ;  /* 0x0000017b030d7824 */ /* 0x040fe400078e02ff */
[----:B-1----:R-:W-:Y:S02]  /*10970*/  IMAD R22, R3, 0x5f, RZ ;  /* 0x0000005f03167824 */ /* 0x002fe400078e02ff */
[----:B------:R1:W-:Y:S01]  /*10980*/  STL.64 [R1+0x1908], R18 ;  /* 0x0019081201007387 */ /* 0x0003e20000100a00 */
[----:B0-----:R-:W-:Y:S01]  /*10990*/  IADD3 R8, P3, R7, R16, RZ ;  /* 0x0000001007087210 */ /* 0x001fe20007f7e0ff */
[----:B------:R-:W-:-:S02]  /*109a0*/  IMAD R7, R3, 0x17c, RZ ;  /* 0x0000017c03077824 */ /* 0x000fc400078e02ff */
[----:B------:R0:W-:Y:S01]  /*109b0*/  STL.64 [R1+0x1328], R10 ;  /* 0x0013280a01007387 */ /* 0x0001e20000100a00 */
[----:B------:R-:W-:Y:S01]  /*109c0*/  LEA.HI.X.SX32 R15, R13, R17, 0x1, P4 ;  /* 0x000000110d0f7211 */ /* 0x000fe200020f0eff */
[----:B------:R-:W-:Y:S01]  /*109d0*/  IMAD R6, R3, 0x2fe, RZ ;  /* 0x000002fe03067824 */ /* 0x000fe200078e02ff */
[----:B-1----:R-:W-:-:S03]  /*109e0*/  IADD3 R18, P5, R12, R16, RZ ;  /* 0x000000100c127210 */ /* 0x002fc60007fbe0ff */
[----:B------:R1:W-:Y:S01]  /*109f0*/  STL.64 [R1+0x1320], R14 ;  /* 0x0013200e01007387 */ /* 0x0003e20000100a00 */
[CC--:B0-----:R-:W-:Y:S02]  /*10a00*/  IADD3 R10, P2, R7.reuse, R16.reuse, RZ ;  /* 0x00000010070a7210 */ /* 0x0c1fe40007f5e0ff */
[-C--:B------:R-:W-:Y:S02]  /*10a10*/  LEA.HI.X.SX32 R19, R22, R17.reuse, 0x1, P5 ;  /* 0x0000001116137211 */ /* 0x080fe400028f0eff */
[-C--:B------:R-:W-:Y:S02]  /*10a20*/  LEA.HI.X.SX32 R11, R12, R17.reuse, 0x1, P2 ;  /* 0x000000110c0b7211 */ /* 0x080fe400010f0eff */
[----:B------:R-:W-:Y:S02]  /*10a30*/  LEA.HI.X.SX32 R21, R7, R17, 0x1, P1 ;  /* 0x0000001107157211 */ /* 0x000fe400008f0eff */
[----:B-1----:R-:W-:Y:S01]  /*10a40*/  IADD3 R14, P4, R6, R16, RZ ;  /* 0x00000010060e7210 */ /* 0x002fe20007f9e0ff */
[C---:B------:R-:W-:Y:S01]  /*10a50*/  IMAD R6, R3.reuse, 0x17e, RZ ;  /* 0x0000017e03067824 */ /* 0x040fe200078e02ff */
[----:B------:R0:W-:Y:S01]  /*10a60*/  STL.64 [R1+0x1bf8], R18 ;  /* 0x001bf81201007387 */ /* 0x0001e20000100a00 */
[----:B------:R-:W-:-:S02]  /*10a70*/  IMAD R13, R3, 0x300, RZ ;  /* 0x00000300030d7824 */ /* 0x000fc400078e02ff */
[----:B------:R-:W-:Y:S01]  /*10a80*/  IMAD R7, R3, 0x17d, RZ ;  /* 0x0000017d03077824 */ /* 0x000fe200078e02ff */
[----:B------:R-:W-:Y:S01]  /*10a90*/  STL.64 [R1+0x1900], R10 ;  /* 0x0019000a01007387 */ /* 0x000fe20000100a00 */
[----:B------:R-:W-:-:S03]  /*10aa0*/  IADD3 R12, P2, R6, R16, RZ ;  /* 0x00000010060c7210 */ /* 0x000fc60007f5e0ff */
[----:B------:R1:W-:Y:S01]  /*10ab0*/  STL.64 [R1+0x1318], R20 ;  /* 0x0013181401007387 */ /* 0x0003e20000100a00 */
[-C--:B------:R-:W-:Y:S02]  /*10ac0*/  LEA.HI.X.SX32 R25, R7, R17.reuse, 0x1, P6 ;  /* 0x0000001107197211 */ /* 0x080fe400030f0eff */
[----:B0-----:R-:W-:Y:S02]  /*10ad0*/  IADD3 R18, P5, R13, R16, RZ ;  /* 0x000000100d127210 */ /* 0x001fe40007fbe0ff */
[-C--:B------:R-:W-:Y:S01]  /*10ae0*/  LEA.HI.X.SX32 R9, R6, R17.reuse, 0x1, P3 ;  /* 0x0000001106097211 */ /* 0x080fe200018f0eff */
[C---:B-1----:R-:W-:Y:S01]  /*10af0*/  IMAD R20, R3.reuse, 0xbf, RZ ;  /* 0x000000bf03147824 */ /* 0x042fe200078e02ff */
[----:B------:R0:W-:Y:S04]  /*10b00*/  STL.64 [R1+0x1310], R24 ;  /* 0x0013101801007387 */ /* 0x0001e80000100a00 */
[----:B------:R-:W-:Y:S01]  /*10b10*/  LEA.HI.X.SX32 R13, R20, R17, 0x1, P2 ;  /* 0x00000011140d7211 */ /* 0x000fe200010f0eff */
[----:B------:R-:W-:-:S04]  /*10b20*/  IMAD R7, R3, 0x6, RZ ;  /* 0x0000000603077824 */ /* 0x000fc800078e02ff */
[----:B------:R-:W-:Y:S01]  /*10b30*/  STL.64 [R1+0x18f8], R12 ;  /* 0x0018f80c01007387 */ /* 0x000fe20000100a00 */
[----:B------:R-:W-:-:S03]  /*10b40*/  IADD3 R20, P2, R7, R16, RZ ;  /* 0x0000001007147210 */ /* 0x000fc60007f5e0ff */
[----:B------:R1:W-:Y:S01]  /*10b50*/  STL.64 [R1+0x1308], R8 ;  /* 0x0013080801007387 */ /* 0x0003e20000100a00 */
[C---:B0-----:R-:W-:Y:S02]  /*10b60*/  IMAD R25, R3.reuse, 0xc, RZ ;  /* 0x0000000c03197824 */ /* 0x041fe400078e02ff */
[C---:B------:R-:W-:Y:S02]  /*10b70*/  IMAD R6, R3.reuse, 0x18, RZ ;  /* 0x0000001803067824 */ /* 0x040fe400078e02ff */
[C---:B-1----:R-:W-:Y:S02]  /*10b80*/  IMAD R8, R3.reuse, 0x17f, RZ ;  /* 0x0000017f03087824 */ /* 0x042fe400078e02ff */
[----:B------:R-:W-:-:S03]  /*10b90*/  IMAD R9, R3, 0x3, RZ ;  /* 0x0000000303097824 */ /* 0x000fc600078e02ff */
[-C--:B------:R-:W-:Y:S01]  /*10ba0*/  LEA.HI.X.SX32 R15, R8, R17.reuse, 0x1, P4 ;  /* 0x00000011080f7211 */ /* 0x080fe200020f0eff */
[----:B------:R-:W-:Y:S01]  /*10bb0*/  IMAD R8, R3, 0x30, RZ ;  /* 0x0000003003087824 */ /* 0x000fe200078e02ff */
[-C--:B------:R-:W-:Y:S02]  /*10bc0*/  LEA.HI.X.SX32 R21, R9, R17.reuse, 0x1, P2 ;  /* 0x0000001109157211 */ /* 0x080fe400010f0eff */
[-C--:B------:R-:W-:Y:S01]  /*10bd0*/  IADD3 R12, P3, R25, R16.reuse, RZ ;  /* 0x00000010190c7210 */ /* 0x080fe20007f7e0ff */
[----:B------:R0:W-:Y:S01]  /*10be0*/  STL.64 [R1+0x1300], R14 ;  /* 0x0013000e01007387 */ /* 0x0001e20000100a00 */
[----:B------:R-:W-:Y:S02]  /*10bf0*/  IMAD R24, R3, 0x60, RZ ;  /* 0x0000006003187824 */ /* 0x000fe400078e02ff */
[----:B------:R-:W-:Y:S01]  /*10c00*/  LEA.HI.X.SX32 R13, R7, R17, 0x1, P3 ;  /* 0x00000011070d7211 */ /* 0x000fe200018f0eff */
        /* <DEDUP_REMOVED lines=11> */
[----:B0-----:R-:W-:Y:S01]  /*10cc0*/  IADD3 R12, P3, R24, R16, RZ ;  /* 0x00000010180c7210 */ /* 0x001fe20007f7e0ff */
[----:B------:R-:W-:-:S03]  /*10cd0*/  IMAD R6, R3, 0x306, RZ ;  /* 0x0000030603067824 */ /* 0x000fc600078e02ff */
[-C--:B------:R-:W-:Y:S02]  /*10ce0*/  LEA.HI.X.SX32 R13, R8, R17.reuse, 0x1, P3 ;  /* 0x00000011080d7211 */ /* 0x080fe400018f0eff */
[-C--:B-1----:R-:W-:Y:S02]  /*10cf0*/  IADD3 R14, P4, R7, R16.reuse, RZ ;  /* 0x00000010070e7210 */ /* 0x082fe40007f9e0ff */
[-C--:B--2---:R-:W-:Y:S01]  /*10d00*/  IADD3 R20, P2, R9, R16.reuse, RZ ;  /* 0x0000001009147210 */ /* 0x084fe20007f5e0ff */
[----:B------:R0:W-:Y:S01]  /*10d10*/  STL.64 [R1+0x1d70], R12 ;  /* 0x001d700c01007387 */ /* 0x0001e20000100a00 */
[-C--:B------:R-:W-:Y:S02]  /*10d20*/  LEA.HI.X.SX32 R15, R24, R17.reuse, 0x1, P4 ;  /* 0x00000011180f7211 */ /* 0x080fe400020f0eff */
[-C--:B------:R-:W-:Y:S01]  /*10d30*/  LEA.HI.X.SX32 R21, R7, R17.reuse, 0x1, P2 ;  /* 0x0000001107157211 */ /* 0x080fe200010f0eff */
[C---:B------:R-:W-:Y:S01]  /*10d40*/  IMAD R7, R3.reuse, 0x181, RZ ;  /* 0x0000018103077824 */ /* 0x040fe200078e02ff */
[-C--:B------:R-:W-:Y:S01]  /*10d50*/  IADD3 R22, P1, R10, R16.reuse, RZ ;  /* 0x000000100a167210 */ /* 0x080fe20007f3e0ff */
[----:B------:R-:W-:Y:S01]  /*10d60*/  STL.64 [R1+0x1bf0], R14 ;  /* 0x001bf00e01007387 */ /* 0x000fe20000100a00 */
[----:B0-----:R-:W-:Y:S01]  /*10d70*/  IADD3 R12, P3, R6, R16, RZ ;  /* 0x00000010060c7210 */ /* 0x001fe20007f7e0ff */
[----:B------:R-:W-:Y:S01]  /*10d80*/  IMAD R6, R3, 0x182, RZ ;  /* 0x0000018203067824 */ /* 0x000fe200078e02ff */
[----:B------:R-:W-:Y:S01]  /*10d90*/  LEA.HI.X.SX32 R23, R7, R17, 0x1, P1 ;  /* 0x0000001107177211 */ /* 0x000fe200008f0eff */
[----:B------:R0:W-:Y:S01]  /*10da0*/  STL.64 [R1+0x18f0], R20 ;  /* 0x0018f01401007387 */ /* 0x0001e20000100a00 */
[----:B------:R-:W-:-:S02]  /*10db0*/  IMAD R7, R3, 0xc1, RZ ;  /* 0x000000c103077824 */ /* 0x000fc400078e02ff */
[C---:B------:R-:W-:Y:S02]  /*10dc0*/  IMAD R10, R3.reuse, 0x304, RZ ;  /* 0x00000304030a7824 */ /* 0x040fe400078e02ff */
[----:B------:R-:W-:Y:S01]  /*10dd0*/  IMAD R8, R3, 0x308, RZ ;  /* 0x0000030803087824 */ /* 0x000fe200078e02ff */
[-C--:B------:R-:W-:Y:S02]  /*10de0*/  LEA.HI.X.SX32 R19, R9, R17.reuse, 0x1, P5 ;  /* 0x0000001109137211 */ /* 0x080fe400028f0eff */
[-C--:B0-----:R-:W-:Y:S02]  /*10df0*/  IADD3 R20, P2, R6, R16.reuse, RZ ;  /* 0x0000001006147210 */ /* 0x081fe40007f5e0ff */
[-C--:B------:R-:W-:Y:S02]  /*10e00*/  IADD3 R10, P6, R10, R16.reuse, RZ ;  /* 0x000000100a0a7210 */ /* 0x080fe40007fde0ff */
[----:B------:R-:W-:Y:S01]  /*10e10*/  LEA.HI.X.SX32 R21, R7, R17, 0x1, P2 ;  /* 0x0000001107157211 */ /* 0x000fe200010f0eff */
[C---:B------:R-:W-:Y:S01]  /*10e20*/  IMAD R7, R3.reuse, 0x183, RZ ;  /* 0x0000018303077824 */ /* 0x040fe200078e02ff */
[----:B------:R-:W-:Y:S01]  /*10e30*/  IADD3 R14, P4, R8, R16, RZ ;  /* 0x00000010080e7210 */ /* 0x000fe20007f9e0ff */
[----:B------:R-:W-:-:S02]  /*10e40*/  IMAD R8, R3, 0x30a, RZ ;  /* 0x0000030a03087824 */ /* 0x000fc400078e02ff */
[----:B------:R-:W-:Y:S01]  /*10e50*/  IMAD R9, R3, 0x30c, RZ ;  /* 0x0000030c03097824 */ /* 0x000fe200078e02ff */
[-C--:B------:R-:W-:Y:S01]  /*10e60*/  LEA.HI.X.SX32 R11, R6, R17.reuse, 0x1, P6 ;  /* 0x00000011060b7211 */ /* 0x080fe200030f0eff */
[----:B------:R0:W-:Y:S01]  /*10e70*/  STL.64 [R1+0x12f8], R18 ;  /* 0x0012f81201007387 */ /* 0x0001e20000100a00 */
[----:B------:R-:W-:Y:S02]  /*10e80*/  LEA.HI.X.SX32 R13, R7, R17, 0x1, P3 ;  /* 0x00000011070d7211 */ /* 0x000fe400018f0eff */
[----:B------:R-:W-:Y:S01]  /*10e90*/  IADD3 R24, P1, R9, R16, RZ ;  /* 0x0000001009187210 */ /* 0x000fe20007f3e0ff */
[----:B------:R1:W-:Y:S01]  /*10ea0*/  STL.64 [R1+0x12f0], R22 ;  /* 0x0012f01601007387 */ /* 0x0003e20000100a00 */
[----:B------:R-:W-:-:S03]  /*10eb0*/  IMAD R9, R3, 0x184, RZ ;  /* 0x0000018403097824 */ /* 0x000fc600078e02ff */
[----:B------:R-:W-:Y:S01]  /*10ec0*/  STL.64 [R1+0x18e8], R20 ;  /* 0x0018e81401007387 */ /* 0x000fe20000100a00 */
[-C--:B0-----:R-:W-:Y:S01]  /*10ed0*/  IADD3 R18, P5, R8, R16.reuse, RZ ;  /* 0x0000001008127210 */ /* 0x081fe20007fbe0ff */
[----:B------:R-:W-:Y:S02]  /*10ee0*/  IMAD R8, R3, 0xc2, RZ ;  /* 0x000000c203087824 */ /* 0x000fe400078e02ff */
[----:B------:R0:W-:Y:S04]  /*10ef0*/  STL.64 [R1+0x12e8], R10 ;  /* 0x0012e80a01007387 */ /* 0x0001e80000100a00 */
[----:B------:R2:W-:Y:S01]  /*10f00*/  STL.64 [R1+0x12e0], R12 ;  /* 0x0012e00c01007387 */ /* 0x0005e20000100a00 */
[----:B-1----:R-:W-:Y:S02]  /*10f10*/  IADD3 R22, P2, R8, R16, RZ ;  /* 0x0000001008167210 */ /* 0x002fe40007f5e0ff */
[----:B------:R-:W-:-:S02]  /*10f20*/  LEA.HI.X.SX32 R15, R9, R17, 0x1, P4 ;  /* 0x00000011090f7211 */ /* 0x000fc400020f0eff */
[----:B0-----:R-:W-:Y:S01]  /*10f30*/  IADD3 R10, P6, R9, R16, RZ ;  /* 0x00000010090a7210 */ /* 0x001fe20007fde0ff */
[----:B--2---:R-:W-:-:S03]  /*10f40*/  IMAD R13, R3, 0x61, RZ ;  /* 0x00000061030d7824 */ /* 0x004fc600078e02ff */
[-C--:B------:R-:W-:Y:S02]  /*10f50*/  LEA.HI.X.SX32 R11, R8, R17.reuse, 0x1, P6 ;  /* 0x00000011080b7211 */ /* 0x080fe400030f0eff */
[-C--:B------:R-:W-:Y:S01]  /*10f60*/  LEA.HI.X.SX32 R23, R13, R17.reuse, 0x1, P2 ;  /* 0x000000110d177211 */ /* 0x080fe200010f0eff */
[C---:B------:R-:W-:Y:S02]  /*10f70*/  IMAD R20, R3.reuse, 0x186, RZ ;  /* 0x0000018603147824 */ /* 0x040fe400078e02ff */
[----:B------:R-:W-:Y:S02]  /*10f80*/  IMAD R21, R3, 0x185, RZ ;  /* 0x0000018503157824 */ /* 0x000fe400078e02ff */
[----:B------:R-:W-:Y:S04]  /*10f90*/  STL.64 [R1+0x1be8], R22 ;  /* 0x001be81601007387 */ /* 0x000fe80000100a00 */
[----:B------:R0:W-:Y:S04]  /*10fa0*/  STL.64 [R1+0x18e0], R10 ;  /* 0x0018e00a01007387 */ /* 0x0001e80000100a00 */
[----:B------:R1:W-:Y:S01]  /*10fb0*/  STL.64 [R1+0x12d8], R14 ;  /* 0x0012d80e01007387 */ /* 0x0003e20000100a00 */
[----:B------:R-:W-:Y:S01]  /*10fc0*/  LEA.HI.X.SX32 R19, R21, R17, 0x1, P5 ;  /* 0x0000001115137211 */ /* 0x000fe200028f0eff */
[C---:B------:R-:W-:Y:S01]  /*10fd0*/  IMAD R6, R3.reuse, 0x30e, RZ ;  /* 0x0000030e03067824 */ /* 0x040fe200078e02ff */
[----:B0-----:R-:W-:Y:S01]  /*10fe0*/  IADD3 R10, P6, R20, R16, RZ ;  /* 0x00000010140a7210 */ /* 0x001fe20007fde0ff */
[----:B-1----:R-:W-:-:S02]  /*10ff0*/  IMAD R14, R3, 0xc3, RZ ;  /* 0x000000c3030e7824 */ /* 0x002fc400078e02ff */
[----:B------:R-:W-:Y:S03]  /*11000*/  STL.64 [R1+0x12d0], R18 ;  /* 0x0012d01201007387 */ /* 0x000fe60000100a00 */
[----:B------:R-:W-:Y:S02]  /*11010*/  LEA.HI.X.SX32 R11, R14, R17, 0x1, P6 ;  /* 0x000000110e0b7211 */ /* 0x000fe400030f0eff */
[----:B------:R-:W-:-:S03]  /*11020*/  IADD3 R6, P3, R6, R16, RZ ;  /* 0x0000001006067210 */ /* 0x000fc60007f7e0ff */
[----:B------:R0:W-:Y:S01]  /*11030*/  STL.64 [R1+0x18d8], R10 ;  /* 0x0018d80a01007387 */ /* 0x0001e20000100a00 */
[----:B------:R-:W-:Y:S01]  /*11040*/  LEA.HI.X.SX32 R25, R20, R17, 0x1, P1 ;  /* 0x0000001114197211 */ /* 0x000fe200008f0eff */
[C---:B------:R-:W-:Y:S02]  /*11050*/  IMAD R21, R3.reuse, 0x62, RZ ;  /* 0x0000006203157824 */ /* 0x040fe400078e02ff */
[C---:B------:R-:W-:Y:S02]  /*11060*/  IMAD R15, R3.reuse, 0x314, RZ ;  /* 0x00000314030f7824 */ /* 0x040fe400078e02ff */
[C---:B0-----:R-:W-:Y:S02]  /*11070*/  IMAD R10, R3.reuse, 0x187, RZ ;  /* 0x00000187030a7824 */ /* 0x041fe400078e02ff */
[----:B------:R-:W-:-:S03]  /*11080*/  IMAD R11, R3, 0x188, RZ ;  /* 0x00000188030b7824 */ /* 0x000fc600078e02ff */
[-C--:B------:R-:W-:Y:S01]  /*11090*/  LEA.HI.X.SX32 R7, R10, R17.reuse, 0x1, P3 ;  /* 0x000000110a077211 */ /* 0x080fe200018f0eff */
[----:B------:R-:W-:Y:S01]  /*110a0*/  STL.64 [R1+0x12c8], R24 ;  /* 0x0012c81801007387 */ /* 0x000fe20000100a00 */
[----:B------:R-:W-:Y:S01]  /*110b0*/  IMAD R20, R3, 0x31, RZ ;  /* 0x0000003103147824 */ /* 0x000fe200078e02ff */
[-C--:B------:R-:W-:Y:S01]  /*110c0*/  IADD3 R14, P6, R21, R16.reuse, RZ ;  /* 0x00000010150e7210 */ /* 0x080fe20007fde0ff */
[----:B------:R-:W-:Y:S01]  /*110d0*/  IMAD R22, R3, 0xc4, RZ ;  /* 0x000000c403167824 */ /* 0x000fe200078e02ff */
[----:B------:R0:W-:Y:S01]  /*110e0*/  STL.64 [R1+0x12c0], R6 ;  /* 0x0012c00601007387 */ /* 0x0001e20000100a00 */
[-C--:B------:R-:W-:Y:S02]  /*110f0*/  IADD3 R18, P5, R15, R16.reuse, RZ ;  /* 0x000000100f127210 */ /* 0x080fe40007fbe0ff */
[----:B------:R-:W-:Y:S01]  /*11100*/  LEA.HI.X.SX32 R15, R20, R17, 0x1, P6 ;  /* 0x00000011140f7211 */ /* 0x000fe200030f0eff */
[C---:B------:R-:W-:Y:S02]  /*11110*/  IMAD R12, R3.reuse, 0x310, RZ ;  /* 0x00000310030c7824 */ /* 0x040fe400078e02ff */
[----:B------:R-:W-:Y:S01]  /*11120*/  IMAD R10, R3, 0x316, RZ ;  /* 0x00000316030a7824 */ /* 0x000fe200078e02ff */
[----:B0-----:R-:W-:Y:S01]  /*11130*/  IADD3 R6, P3, R11, R16, RZ ;  /* 0x000000100b067210 */ /* 0x001fe20007f7e0ff */
[----:B------:R-:W-:-:S03]  /*11140*/  IMAD R8, R3, 0x312, RZ ;  /* 0x0000031203087824 */ /* 0x000fc600078e02ff */
[CC--:B------:R-:W-:Y:S01]  /*11150*/  LEA.HI.X.SX32 R7, R22.reuse, R17.reuse, 0x1, P3 ;  /* 0x0000001116077211 */ /* 0x0c0fe200018f0eff */
[----:B------:R0:W-:Y:S01]  /*11160*/  STL.64 [R1+0x1d68], R14 ;  /* 0x001d680e01007387 */ /* 0x0001e20000100a00 */
[-C--:B------:R-:W-:Y:S02]  /*11170*/  IADD3 R24, P1, R22, R16.reuse, RZ ;  /* 0x0000001016187210 */ /* 0x080fe40007f3e0ff */
[-C--:B------:R-:W-:Y:S01]  /*11180*/  IADD3 R12, P2, R12, R16.reuse, RZ ;  /* 0x000000100c0c7210 */ /* 0x080fe20007f5e0ff */
[----:B------:R1:W-:Y:S01]  /*11190*/  STL.64 [R1+0x18d0], R6 ;  /* 0x0018d00601007387 */ /* 0x0003e20000100a00 */
[-C--:B------:R-:W-:Y:S02]  /*111a0*/  IADD3 R8, P4, R8, R16.reuse, RZ ;  /* 0x0000001008087210 */ /* 0x080fe40007f9e0ff */
[----:B------:R-:W-:Y:S02]  /*111b0*/  LEA.HI.X.SX32 R25, R21, R17, 0x1, P1 ;  /* 0x0000001115197211 */ /* 0x000fe400008f0eff */
[----:B0-----:R-:W-:Y:S01]  /*111c0*/  IADD3 R14, P6, R10, R16, RZ ;  /* 0x000000100a0e7210 */ /* 0x001fe20007fde0ff */
[----:B------:R-:W-:-:S02]  /*111d0*/  IMAD R10, R3, 0x18a, RZ ;  /* 0x0000018a030a7824 */ /* 0x000fc400078e02ff */
[----:B-1----:R-:W-:Y:S01]  /*111e0*/  IMAD R7, R3, 0x189, RZ ;  /* 0x0000018903077824 */ /* 0x002fe200078e02ff */
[-C--:B------:R-:W-:Y:S01]  /*111f0*/  LEA.HI.X.SX32 R13, R11, R17.reuse, 0x1, P2 ;  /* 0x000000110b0d7211 */ /* 0x080fe200010f0eff */
[----:B------:R-:W-:Y:S01]  /*11200*/  IMAD R11, R3, 0xc5, RZ ;  /* 0x000000c5030b7824 */ /* 0x000fe200078e02ff */
[C---:B------:R-:W-:Y:S02]  /*11210*/  IADD3 R22, P3, R10.reuse, R16, RZ ;  /* 0x000000100a167210 */ /* 0x040fe40007f7e0ff */
[-C--:B------:R-:W-:Y:S01]  /*11220*/  LEA.HI.X.SX32 R9, R7, R17.reuse, 0x1, P4 ;  /* 0x0000001107097211 */ /* 0x080fe200020f0eff */
[----:B------:R0:W-:Y:S01]  /*11230*/  STL.64 [R1+0x1be0], R24 ;  /* 0x001be01801007387 */ /* 0x0001e20000100a00 */
[-C--:B------:R-:W-:Y:S01]  /*11240*/  LEA.HI.X.SX32 R23, R11, R17.reuse, 0x1, P3 ;  /* 0x000000110b177211 */ /* 0x080fe200018f0eff */
[----:B------:R-:W-:Y:S02]  /*11250*/  IMAD R11, R3, 0x18b, RZ ;  /* 0x0000018b030b7824 */ /* 0x000fe400078e02ff */
[----:B------:R-:W-:Y:S01]  /*11260*/  STL.64 [R1+0x12b8], R12 ;  /* 0x0012b80c01007387 */ /* 0x000fe20000100a00 */
[----:B------:R-:W-:-:S03]  /*11270*/  LEA.HI.X.SX32 R19, R10, R17, 0x1, P5 ;  /* 0x000000110a137211 */ /* 0x000fc600028f0eff */
[----:B------:R1:W-:Y:S01]  /*11280*/  STL.64 [R1+0x12b0], R8 ;  /* 0x0012b00801007387 */ /* 0x0003e20000100a00 */
[----:B------:R-:W-:Y:S01]  /*11290*/  IMAD R20, R3, 0x318, RZ ;  /* 0x0000031803147824 */ /* 0x000fe200078e02ff */
[-C--:B------:R-:W-:Y:S02]  /*112a0*/  LEA.HI.X.SX32 R15, R11, R17.reuse, 0x1, P6 ;  /* 0x000000110b0f7211 */ /* 0x080fe400030f0eff */
[----:B------:R2:W-:Y:S01]  /*112b0*/  STL.64 [R1+0x18c8], R22 ;  /* 0x0018c81601007387 */ /* 0x0005e20000100a00 */
[C---:B0-----:R-:W-:Y:S02]  /*112c0*/  IMAD R24, R3.reuse, 0x63, RZ ;  /* 0x0000006303187824 */ /* 0x041fe400078e02ff */
[C---:B-1----:R-:W-:Y:S02]  /*112d0*/  IMAD R8, R3.reuse, 0xc6, RZ ;  /* 0x000000c603087824 */ /* 0x042fe400078e02ff */
[C---:B------:R-:W-:Y:S01]  /*112e0*/  IMAD R9, R3.reuse, 0x18c, RZ ;  /* 0x0000018c03097824 */ /* 0x040fe200078e02ff */
[----:B------:R0:W-:Y:S01]  /*112f0*/  STL.64 [R1+0x12a8], R18 ;  /* 0x0012a81201007387 */ /* 0x0001e20000100a00 */
[C---:B------:R-:W-:Y:S01]  /*11300*/  IMAD R10, R3.reuse, 0x31e, RZ ;  /* 0x0000031e030a7824 */ /* 0x040fe200078e02ff */
[-C--:B--2---:R-:W-:Y:S01]  /*11310*/  IADD3 R22, P3, R8, R16.reuse, RZ ;  /* 0x0000001008167210 */ /* 0x084fe20007f7e0ff */
[C---:B------:R-:W-:Y:S01]  /*11320*/  IMAD R6, R3.reuse, 0x31a, RZ ;  /* 0x0000031a03067824 */ /* 0x040fe200078e02ff */
[-C--:B------:R-:W-:Y:S01]  /*11330*/  IADD3 R20, P1, R20, R16.reuse, RZ ;  /* 0x0000001014147210 */ /* 0x080fe20007f3e0ff */
[----:B------:R-:W-:Y:S01]  /*11340*/  IMAD R11, R3, 0x320, RZ ;  /* 0x00000320030b7824 */ /* 0x000fe200078e02ff */
[----:B------:R-:W-:Y:S01]  /*11350*/  LEA.HI.X.SX32 R23, R24, R17, 0x1, P3 ;  /* 0x0000001118177211 */ /* 0x000fe200018f0eff */
[----:B------:R1:W-:Y:S01]  /*11360*/  STL.64 [R1+0x12a0], R14 ;  /* 0x0012a00e01007387 */ /* 0x0003e20000100a00 */
[----:B0-----:R-:W-:-:S02]  /*11370*/  IADD3 R18, P5, R9, R16, RZ ;  /* 0x0000001009127210 */ /* 0x001fc40007fbe0ff */
[-C--:B------:R-:W-:Y:S02]  /*11380*/  IADD3 R12, P2, R6, R16.reuse, RZ ;  /* 0x00000010060c7210 */ /* 0x080fe40007f5e0ff */
[-C--:B------:R-:W-:Y:S01]  /*11390*/  LEA.HI.X.SX32 R19, R8, R17.reuse, 0x1, P5 ;  /* 0x0000001108137211 */ /* 0x080fe200028f0eff */
[----:B------:R-:W-:Y:S01]  /*113a0*/  IMAD R6, R3, 0x31c, RZ ;  /* 0x0000031c03067824 */ /* 0x000fe200078e02ff */
[----:B------:R-:W-:Y:S02]  /*113b0*/  LEA.HI.X.SX32 R21, R9, R17, 0x1, P1 ;  /* 0x0000001109157211 */ /* 0x000fe400008f0eff */
[-C--:B-1----:R-:W-:Y:S01]  /*113c0*/  IADD3 R14, P6, R10, R16.reuse, RZ ;  /* 0x000000100a0e7210 */ /* 0x082fe20007fde0ff */
[C---:B------:R-:W-:Y:S01]  /*113d0*/  IMAD R10, R3.reuse, 0x18e, RZ ;  /* 0x0000018e030a7824 */ /* 0x040fe200078e02ff */
[----:B------:R0:W-:Y:S01]  /*113e0*/  STL.64 [R1+0x1bd8], R22 ;  /* 0x001bd81601007387 */ /* 0x0001e20000100a00 */
[----:B------:R-:W-:Y:S01]  /*113f0*/  IMAD R9, R3, 0x18d, RZ ;  /* 0x0000018d03097824 */ /* 0x000fe200078e02ff */
[----:B------:R-:W-:-:S02]  /*11400*/  IADD3 R6, P4, R6, R16, RZ ;  /* 0x0000001006067210 */ /* 0x000fc40007f9e0ff */
[----:B------:R1:W-:Y:S02]  /*11410*/  STL.64 [R1+0x18c0], R18 ;  /* 0x0018c01201007387 */ /* 0x0003e40000100a00 */
        /* <DEDUP_REMOVED lines=50> */
[----:B------:R-:W-:Y:S02]  /*11740*/  LEA.HI.X.SX32 R11, R7, R17, 0x1, P4 ;  /* 0x00000011070b7211 */ /* 0x000fe400020f0eff */
[-C--:B------:R-:W-:Y:S01]  /*11750*/  IADD3 R24, P3, R12, R16.reuse, RZ ;  /* 0x000000100c187210 */ /* 0x080fe20007f7e0ff */
[----:B------:R-:W-:Y:S01]  /*11760*/  IMAD R12, R3, 0xca, RZ ;  /* 0x000000ca030c7824 */ /* 0x000fe200078e02ff */
[----:B------:R1:W-:Y:S04]  /*11770*/  STL.64 [R1+0x1270], R20 ;  /* 0x0012701401007387 */ /* 0x0003e80000100a00 */
[----:B------:R-:W-:Y:S01]  /*11780*/  STL.64 [R1+0x18a8], R18 ;  /* 0x0018a81201007387 */ /* 0x000fe20000100a00 */
[----:B0-----:R-:W-:Y:S01]  /*11790*/  IADD3 R22, P1, R13, R16, RZ ;  /* 0x000000100d167210 */ /* 0x001fe20007f3e0ff */
[----:B------:R-:W-:-:S02]  /*117a0*/  IMAD R13, R3, 0x194, RZ ;  /* 0x00000194030d7824 */ /* 0x000fc400078e02ff */
[----:B------:R0:W-:Y:S04]  /*117b0*/  STL.64 [R1+0x1268], R8 ;  /* 0x0012680801007387 */ /* 0x0001e80000100a00 */
[----:B------:R2:W-:Y:S01]  /*117c0*/  STL.64 [R1+0x1260], R10 ;  /* 0x0012600a01007387 */ /* 0x0005e20000100a00 */
[-C--:B-1----:R-:W-:Y:S02]  /*117d0*/  IADD3 R20, P5, R12, R16.reuse, RZ ;  /* 0x000000100c147210 */ /* 0x082fe40007fbe0ff */
[C---:B------:R-:W-:Y:S02]  /*117e0*/  LEA.HI.X.SX32 R15, R13.reuse, R17, 0x1, P6 ;  /* 0x000000110d0f7211 */ /* 0x040fe400030f0eff */
        /* <DEDUP_REMOVED lines=10> */
[----:B------:R-:W-:Y:S01]  /*11890*/  IMAD R6, R3, 0x32e, RZ ;  /* 0x0000032e03067824 */ /* 0x000fe200078e02ff */
[----:B0-----:R-:W-:Y:S01]  /*118a0*/  IADD3 R8, P2, R19, R16, RZ ;  /* 0x0000001013087210 */ /* 0x001fe20007f5e0ff */
[----:B-1----:R-:W-:-:S02]  /*118b0*/  IMAD R14, R3, 0xcb, RZ ;  /* 0x000000cb030e7824 */ /* 0x002fc400078e02ff */
[----:B------:R0:W-:Y:S03]  /*118c0*/  STL.64 [R1+0x1250], R24 ;  /* 0x0012501801007387 */ /* 0x0001e60000100a00 */
[----:B------:R-:W-:Y:S02]  /*118d0*/  LEA.HI.X.SX32 R9, R14, R17, 0x1, P2 ;  /* 0x000000110e097211 */ /* 0x000fe400010f0eff */
[----:B------:R-:W-:-:S03]  /*118e0*/  IADD3 R6, P4, R6, R16, RZ ;  /* 0x0000001006067210 */ /* 0x000fc60007f9e0ff */
[----:B------:R1:W-:Y:S01]  /*118f0*/  STL.64 [R1+0x1898], R8 ;  /* 0x0018980801007387 */ /* 0x0003e20000100a00 */
[----:B------:R-:W-:Y:S01]  /*11900*/  LEA.HI.X.SX32 R23, R19, R17, 0x1, P1 ;  /* 0x0000001113177211 */ /* 0x000fe200008f0eff */
[C---:B------:R-:W-:Y:S02]  /*11910*/  IMAD R18, R3.reuse, 0xcc, RZ ;  /* 0x000000cc03127824 */ /* 0x040fe400078e02ff */
[C---:B0-----:R-:W-:Y:S02]  /*11920*/  IMAD R24, R3.reuse, 0x66, RZ ;  /* 0x0000006603187824 */ /* 0x041fe400078e02ff */
[C---:B-1----:R-:W-:Y:S02]  /*11930*/  IMAD R9, R3.reuse, 0x197, RZ ;  /* 0x0000019703097824 */ /* 0x042fe400078e02ff */
        /* <DEDUP_REMOVED lines=109> */
[-C--:B------:R-:W-:Y:S02]  /*12010*/  IADD3 R24, P1, R9, R16.reuse, RZ ;  /* 0x0000001009187210 */ /* 0x080fe40007f3e0ff */
[-C--:B------:R-:W-:Y:S01]  /*12020*/  LEA.HI.X.SX32 R21, R7, R17.reuse, 0x1, P6 ;  /* 0x0000001107157211 */ /* 0x080fe200030f0eff */
[C---:B------:R-:W-:Y:S01]  /*12030*/  IMAD R7, R3.reuse, 0x1a3, RZ ;  /* 0x000001a303077824 */ /* 0x040fe200078e02ff */
[-C--:B------:R-:W-:Y:S02]  /*12040*/  LEA.HI.X.SX32 R11, R6, R17.reuse, 0x1, P5 ;  /* 0x00000011060b7211 */ /* 0x080fe400028f0eff */
[----:B-1----:R-:W-:Y:S01]  /*12050*/  IADD3 R18, P4, R8, R16, RZ ;  /* 0x0000001008127210 */ /* 0x002fe20007f9e0ff */
[C---:B------:R-:W-:Y:S02]  /*12060*/  IMAD R8, R3.reuse, 0xd2, RZ ;  /* 0x000000d203087824 */ /* 0x040fe400078e02ff */
[----:B------:R-:W-:Y:S01]  /*12070*/  IMAD R9, R3, 0x1a4, RZ ;  /* 0x000001a403097824 */ /* 0x000fe200078e02ff */
[----:B------:R0:W-:Y:S01]  /*12080*/  STL.64 [R1+0x11f0], R22 ;  /* 0x0011f01601007387 */ /* 0x0001e20000100a00 */
[----:B------:R-:W-:-:S03]  /*12090*/  LEA.HI.X.SX32 R15, R7, R17, 0x1, P2 ;  /* 0x00000011070f7211 */ /* 0x000fc600010f0eff */
[----:B------:R1:W-:Y:S04]  /*120a0*/  STL.64 [R1+0x1868], R20 ;  /* 0x0018681401007387 */ /* 0x0003e80000100a00 */
[----:B------:R2:W-:Y:S01]  /*120b0*/  STL.64 [R1+0x11e8], R10 ;  /* 0x0011e80a01007387 */ /* 0x0005e20000100a00 */
[----:B0-----:R-:W-:Y:S01]  /*120c0*/  IMAD R22, R3, 0x69, RZ ;  /* 0x0000006903167824 */ /* 0x001fe200078e02ff */
[-C--:B-1----:R-:W-:Y:S02]  /*120d0*/  IADD3 R20, P6, R8, R16.reuse, RZ ;  /* 0x0000001008147210 */ /* 0x082fe40007fde0ff */
[----:B------:R0:W-:Y:S01]  /*120e0*/  STL.64 [R1+0x11e0], R14 ;  /* 0x0011e00e01007387 */ /* 0x0001e20000100a00 */
[----:B--2---:R-:W-:Y:S02]  /*120f0*/  IADD3 R10, P5, R9, R16, RZ ;  /* 0x00000010090a7210 */ /* 0x004fe40007fbe0ff */
[----:B------:R-:W-:-:S02]  /*12100*/  LEA.HI.X.SX32 R21, R22, R17, 0x1, P6 ;  /* 0x0000001116157211 */ /* 0x000fc400030f0eff */
[-C--:B------:R-:W-:Y:S02]  /*12110*/  LEA.HI.X.SX32 R11, R8, R17.reuse, 0x1, P5 ;  /* 0x00000011080b7211 */ /* 0x080fe400028f0eff */
[----:B------:R-:W-:Y:S01]  /*12120*/  LEA.HI.X.SX32 R13, R9, R17, 0x1, P3 ;  /* 0x00000011090d7211 */ /* 0x000fe200018f0eff */
[C---:B0-----:R-:W-:Y:S01]  /*12130*/  IMAD R15, R3.reuse, 0x350, RZ ;  /* 0x00000350030f7824 */ /* 0x041fe200078e02ff */
[----:B------:R-:W-:Y:S01]  /*12140*/  STL.64 [R1+0x1ba8], R20 ;  /* 0x001ba81401007387 */ /* 0x000fe20000100a00 */
[----:B------:R-:W-:-:S03]  /*12150*/  IMAD R14, R3, 0x1a6, RZ ;  /* 0x000001a6030e7824 */ /* 0x000fc600078e02ff */
[----:B------:R-:W-:Y:S01]  /*12160*/  IADD3 R22, P6, R15, R16, RZ ;  /* 0x000000100f167210 */ /* 0x000fe20007fde0ff */
[----:B------:R0:W-:Y:S01]  /*12170*/  STL.64 [R1+0x1860], R10 ;  /* 0x0018600a01007387 */ /* 0x0001e20000100a00 */
[----:B------:R-:W-:-:S03]  /*12180*/  IMAD R15, R3, 0x1a5, RZ ;  /* 0x000001a5030f7824 */ /* 0x000fc600078e02ff */
[----:B------:R1:W-:Y:S02]  /*12190*/  STL.64 [R1+0x11d8], R12 ;  /* 0x0011d80c01007387 */ /* 0x0003e40000100a00 */
[----:B------:R-:W-:Y:S02]  /*121a0*/  LEA.HI.X.SX32 R19, R15, R17, 0x1, P4 ;  /* 0x000000110f137211 */ /* 0x000fe400020f0eff */
[----:B0-----:R-:W-:Y:S01]  /*121b0*/  IADD3 R10, P5, R14, R16, RZ ;  /* 0x000000100e0a7210 */ /* 0x001fe20007fbe0ff */
[C---:B-1----:R-:W-:Y:S02]  /*121c0*/  IMAD R12, R3.reuse, 0xd3, RZ ;  /* 0x000000d3030c7824 */ /* 0x042fe400078e02ff */
[----:B------:R-:W-:-:S03]  /*121d0*/  IMAD R6, R3, 0x34e, RZ ;  /* 0x0000034e03067824 */ /* 0x000fc600078e02ff */
[----:B------:R-:W-:Y:S01]  /*121e0*/  LEA.HI.X.SX32 R11, R12, R17, 0x1, P5 ;  /* 0x000000110c0b7211 */ /* 0x000fe200028f0eff */
[----:B------:R-:W-:Y:S01]  /*121f0*/  STL.64 [R1+0x11d0], R18 ;  /* 0x0011d01201007387 */ /* 0x000fe20000100a00 */
        /* <DEDUP_REMOVED lines=13> */
[-C--:B------:R-:W-:Y:S01]  /*122d0*/  IADD3 R20, P4, R13, R16.reuse, RZ ;  /* 0x000000100d147210 */ /* 0x080fe20007f9e0ff */
[C---:B------:R-:W-:Y:S01]  /*122e0*/  IMAD R11, R3.reuse, 0x356, RZ ;  /* 0x00000356030b7824 */ /* 0x040fe200078e02ff */
[----:B------:R-:W-:Y:S01]  /*122f0*/  LEA.HI.X.SX32 R13, R14, R17, 0x1, P5 ;  /* 0x000000110e0d7211 */ /* 0x000fe200028f0eff */
[----:B------:R-:W-:Y:S01]  /*12300*/  IMAD R8, R3, 0x352, RZ ;  /* 0x0000035203087824 */ /* 0x000fe200078e02ff */
[----:B0-----:R-:W-:-:S02]  /*12310*/  IADD3 R6, P2, R10, R16, RZ ;  /* 0x000000100a067210 */ /* 0x001fc40007f5e0ff */
[C---:B------:R-:W-:Y:S02]  /*12320*/  IADD3 R24, P1, R18.reuse, R16, RZ ;  /* 0x0000001012187210 */ /* 0x040fe40007f3e0ff */
[-C--:B------:R-:W-:Y:S01]  /*12330*/  LEA.HI.X.SX32 R7, R18, R17.reuse, 0x1, P2 ;  /* 0x0000001112077211 */ /* 0x080fe200010f0eff */
[----:B------:R0:W-:Y:S01]  /*12340*/  STL.64 [R1+0x1d48], R12 ;  /* 0x001d480c01007387 */ /* 0x0001e20000100a00 */
[----:B------:R-:W-:-:S03]  /*12350*/  LEA.HI.X.SX32 R25, R15, R17, 0x1, P1 ;  /* 0x000000110f197211 */ /* 0x000fc600008f0eff */
[----:B------:R1:W-:Y:S01]  /*12360*/  STL.64 [R1+0x1850], R6 ;  /* 0x0018500601007387 */ /* 0x0003e20000100a00 */
[-C--:B------:R-:W-:Y:S02]  /*12370*/  IADD3 R8, P3, R8, R16.reuse, RZ ;  /* 0x0000001008087210 */ /* 0x080fe40007f7e0ff */
[----:B------:R-:W-:Y:S02]  /*12380*/  LEA.HI.X.SX32 R23, R10, R17, 0x1, P6 ;  /* 0x000000110a177211 */ /* 0x000fe400030f0eff */
[-C--:B0-----:R-:W-:Y:S01]  /*12390*/  IADD3 R12, P5, R11, R16.reuse, RZ ;  /* 0x000000100b0c7210 */ /* 0x081fe20007fbe0ff */
[C---:B------:R-:W-:Y:S02]  /*123a0*/  IMAD R11, R3.reuse, 0x1aa, RZ ;  /* 0x000001aa030b7824 */ /* 0x040fe400078e02ff */
[C---:B-1----:R-:W-:Y:S02]  /*123b0*/  IMAD R7, R3.reuse, 0x35a, RZ ;  /* 0x0000035a03077824 */ /* 0x042fe400078e02ff */
[C---:B------:R-:W-:Y:S01]  /*123c0*/  IMAD R6, R3.reuse, 0x1a9, RZ ;  /* 0x000001a903067824 */ /* 0x040fe200078e02ff */
[----:B------:R0:W-:Y:S01]  /*123d0*/  STL.64 [R1+0x1ba0], R24 ;  /* 0x001ba01801007387 */ /* 0x0001e20000100a00 */
[----:B------:R-:W-:Y:S01]  /*123e0*/  IMAD R10, R3, 0xd5, RZ ;  /* 0x000000d5030a7824 */ /* 0x000fe200078e02ff */
[----:B------:R-:W-:-:S02]  /*123f0*/  IADD3 R18, P2, R11, R16, RZ ;  /* 0x000000100b127210 */ /* 0x000fc40007f5e0ff */
[-C--:B------:R-:W-:Y:S01]  /*12400*/  LEA.HI.X.SX32 R9, R6, R17.reuse, 0x1, P3 ;  /* 0x0000001106097211 */ /* 0x080fe200018f0eff */
[----:B------:R1:W-:Y:S01]  /*12410*/  STL.64 [R1+0x11b8], R22 ;  /* 0x0011b81601007387 */ /* 0x0003e20000100a00 */
[-C--:B------:R-:W-:Y:S01]  /*12420*/  LEA.HI.X.SX32 R19, R10, R17.reuse, 0x1, P2 ;  /* 0x000000110a137211 */ /* 0x080fe200010f0eff */
[----:B------:R-:W-:Y:S01]  /*12430*/  IMAD R10, R3, 0x1ab, RZ ;  /* 0x000001ab030a7824 */ /* 0x000fe200078e02ff */
[-C--:B0-----:R-:W-:Y:S01]  /*12440*/  IADD3 R24, P6, R7, R16.reuse, RZ ;  /* 0x0000001007187210 */ /* 0x081fe20007fde0ff */
[C---:B------:R-:W-:Y:S01]  /*12450*/  IMAD R7, R3.reuse, 0x35c, RZ ;  /* 0x0000035c03077824 */ /* 0x040fe200078e02ff */
[----:B------:R0:W-:Y:S01]  /*12460*/  STL.64 [R1+0x11b0], R8 ;  /* 0x0011b00801007387 */ /* 0x0001e20000100a00 */
[----:B------:R-:W-:Y:S01]  /*12470*/  IMAD R6, R3, 0xd6, RZ ;  /* 0x000000d603067824 */ /* 0x000fe200078e02ff */
[-C--:B------:R-:W-:Y:S01]  /*12480*/  LEA.HI.X.SX32 R21, R11, R17.reuse, 0x1, P4 ;  /* 0x000000110b157211 */ /* 0x080fe200020f0eff */
[C---:B------:R-:W-:Y:S01]  /*12490*/  IMAD R14, R3.reuse, 0x358, RZ ;  /* 0x00000358030e7824 */ /* 0x040fe200078e02ff */
[----:B------:R2:W-:Y:S01]  /*124a0*/  STL.64 [R1+0x1848], R18 ;  /* 0x0018481201007387 */ /* 0x0005e20000100a00 */
[----:B------:R-:W-:Y:S01]  /*124b0*/  LEA.HI.X.SX32 R13, R10, R17, 0x1, P5 ;  /* 0x000000110a0d7211 */ /* 0x000fe200028f0eff */
[----:B-1----:R-:W-:Y:S01]  /*124c0*/  IMAD R22, R3, 0x6b, RZ ;  /* 0x0000006b03167824 */ /* 0x002fe200078e02ff */
[-C--:B0-----:R-:W-:Y:S01]  /*124d0*/  IADD3 R8, P3, R7, R16.reuse, RZ ;  /* 0x0000001007087210 */ /* 0x081fe20007f7e0ff */
[C---:B------:R-:W-:Y:S01]  /*124e0*/  IMAD R7, R3.reuse, 0x1ac, RZ ;  /* 0x000001ac03077824 */ /* 0x040fe200078e02ff */
[----:B------:R0:W-:Y:S01]  /*124f0*/  STL.64 [R1+0x11a8], R20 ;  /* 0x0011a81401007387 */ /* 0x0001e20000100a00 */
[----:B------:R-:W-:Y:S01]  /*12500*/  IMAD R11, R3, 0x35e, RZ ;  /* 0x0000035e030b7824 */ /* 0x000fe200078e02ff */
[----:B--2---:R-:W-:-:S02]  /*12510*/  IADD3 R18, P2, R6, R16, RZ ;  /* 0x0000001006127210 */ /* 0x004fc40007f5e0ff */
[-C--:B------:R-:W-:Y:S01]  /*12520*/  IADD3 R14, P1, R14, R16.reuse, RZ ;  /* 0x000000100e0e7210 */ /* 0x080fe20007f3e0ff */
[----:B------:R1:W-:Y:S01]  /*12530*/  STL.64 [R1+0x11a0], R12 ;  /* 0x0011a00c01007387 */ /* 0x0003e20000100a00 */
[----:B------:R-:W-:Y:S02]  /*12540*/  LEA.HI.X.SX32 R19, R22, R17, 0x1, P2 ;  /* 0x0000001116137211 */ /* 0x000fe400010f0eff */
[----:B0-----:R-:W-:-:S04]  /*12550*/  IADD3 R20, P4, R7, R16, RZ ;  /* 0x0000001007147210 */ /* 0x001fc80007f9e0ff */
[-C--:B------:R-:W-:Y:S02]  /*12560*/  LEA.HI.X.SX32 R21, R6, R17.reuse, 0x1, P4 ;  /* 0x0000001106157211 */ /* 0x080fe400020f0eff */
[----:B-1----:R-:W-:Y:S01]  /*12570*/  IADD3 R12, P5, R11, R16, RZ ;  /* 0x000000100b0c7210 */ /* 0x002fe20007fbe0ff */
[----:B------:R-:W-:Y:S01]  /*12580*/  IMAD R11, R3, 0x1ae, RZ ;  /* 0x000001ae030b7824 */ /* 0x000fe200078e02ff */
[-C--:B------:R-:W-:Y:S01]  /*12590*/  LEA.HI.X.SX32 R15, R7, R17.reuse, 0x1, P1 ;  /* 0x00000011070f7211 */ /* 0x080fe200008f0eff */
[----:B------:R-:W-:Y:S01]  /*125a0*/  STL.64 [R1+0x1b98], R18 ;  /* 0x001b981201007387 */ /* 0x000fe20000100a00 */
[C---:B------:R-:W-:Y:S02]  /*125b0*/  IMAD R7, R3.reuse, 0x1ad, RZ ;  /* 0x000001ad03077824 */ /* 0x040fe400078e02ff */
[C---:B------:R-:W-:Y:S01]  /*125c0*/  IMAD R22, R3.reuse, 0xd7, RZ ;  /* 0x000000d703167824 */ /* 0x040fe200078e02ff */
[----:B------:R0:W-:Y:S01]  /*125d0*/  STL.64 [R1+0x1840], R20 ;  /* 0x0018401401007387 */ /* 0x0001e20000100a00 */
[----:B------:R-:W-:Y:S01]  /*125e0*/  IMAD R10, R3, 0x360, RZ ;  /* 0x00000360030a7824 */ /* 0x000fe200078e02ff */
[----:B------:R-:W-:-:S02]  /*125f0*/  LEA.HI.X.SX32 R25, R7, R17, 0x1, P6 ;  /* 0x0000001107197211 */ /* 0x000fc400030f0eff */
[CC--:B------:R-:W-:Y:S01]  /*12600*/  LEA.HI.X.SX32 R9, R11.reuse, R17.reuse, 0x1, P3 ;  /* 0x000000110b097211 */ /* 0x0c0fe200018f0eff */
[----:B------:R-:W-:Y:S01]  /*12610*/  STL.64 [R1+0x1198], R14 ;  /* 0x0011980e01007387 */ /* 0x000fe20000100a00 */
[-C--:B0-----:R-:W-:Y:S02]  /*12620*/  IADD3 R20, P4, R11, R16.reuse, RZ ;  /* 0x000000100b147210 */ /* 0x081fe40007f9e0ff */
[-C--:B------:R-:W-:Y:S02]  /*12630*/  IADD3 R18, P2, R10, R16.reuse, RZ ;  /* 0x000000100a127210 */ /* 0x080fe40007f5e0ff */
        /* <DEDUP_REMOVED lines=28> */
[----:B------:R-:W-:Y:S01]  /*12800*/  STL.64 [R1+0x1b90], R12 ;  /* 0x001b900c01007387 */ /* 0x000fe20000100a00 */
[----:B------:R-:W-:-:S03]  /*12810*/  IMAD R6, R3, 0x364, RZ ;  /* 0x0000036403067824 */ /* 0x000fc600078e02ff */
[----:B------:R1:W-:Y:S01]  /*12820*/  STL.64 [R1+0x1830], R22 ;  /* 0x0018301601007387 */ /* 0x0003e20000100a00 */
[-C--:B0-----:R-:W-:Y:S01]  /*12830*/  IADD3 R20, P3, R8, R16.reuse, RZ ;  /* 0x0000001008147210 */ /* 0x081fe20007f7e0ff */
[----:B------:R-:W-:Y:S02]  /*12840*/  IMAD R8, R3, 0x1b2, RZ ;  /* 0x000001b203087824 */ /* 0x000fe400078e02ff */
[----:B------:R-:W-:Y:S01]  /*12850*/  STL.64 [R1+0x1178], R18 ;  /* 0x0011781201007387 */ /* 0x000fe20000100a00 */
[----:B------:R-:W-:-:S03]  /*12860*/  IADD3 R6, P6, R6, R16, RZ ;  /* 0x0000001006067210 */ /* 0x000fc60007fde0ff */
[----:B------:R0:W-:Y:S01]  /*12870*/  STL.64 [R1+0x1170], R14 ;  /* 0x0011700e01007387 */ /* 0x0001e20000100a00 */
[C---:B-1----:R-:W-:Y:S01]  /*12880*/  IADD3 R22, P4, R8.reuse, R16, RZ ;  /* 0x0000001008167210 */ /* 0x042fe20007f9e0ff */
[C---:B------:R-:W-:Y:S01]  /*12890*/  IMAD R9, R3.reuse, 0xda, RZ ;  /* 0x000000da03097824 */ /* 0x040fe200078e02ff */
[----:B------:R-:W-:Y:S01]  /*128a0*/  LEA.HI.X.SX32 R7, R8, R17, 0x1, P6 ;  /* 0x0000001108077211 */ /* 0x000fe200030f0eff */
[C---:B0-----:R-:W-:Y:S02]  /*128b0*/  IMAD R15, R3.reuse, 0xd9, RZ ;  /* 0x000000d9030f7824 */ /* 0x041fe400078e02ff */
[----:B------:R-:W-:-:S03]  /*128c0*/  IMAD R14, R3, 0x1b4, RZ ;  /* 0x000001b4030e7824 */ /* 0x000fc600078e02ff */
[-C--:B------:R-:W-:Y:S01]  /*128d0*/  LEA.HI.X.SX32 R23, R15, R17.reuse, 0x1, P4 ;  /* 0x000000110f177211 */ /* 0x080fe200020f0eff */
[C---:B------:R-:W-:Y:S02]  /*128e0*/  IMAD R10, R3.reuse, 0x368, RZ ;  /* 0x00000368030a7824 */ /* 0x040fe400078e02ff */
[C---:B------:R-:W-:Y:S02]  /*128f0*/  IMAD R15, R3.reuse, 0x1b3, RZ ;  /* 0x000001b3030f7824 */ /* 0x040fe400078e02ff */
        /* <DEDUP_REMOVED lines=9> */
[-C--:B------:R-:W-:Y:S01]  /*12990*/  LEA.HI.X.SX32 R7, R9, R17.reuse, 0x1, P6 ;  /* 0x0000001109077211 */ /* 0x080fe200030f0eff */
[----:B------:R0:W-:Y:S01]  /*129a0*/  STL.64 [R1+0x1160], R20 ;  /* 0x0011601401007387 */ /* 0x0001e20000100a00 */
[----:B------:R-:W-:Y:S01]  /*129b0*/  LEA.HI.X.SX32 R13, R14, R17, 0x1, P5 ;  /* 0x000000110e0d7211 */ /* 0x000fe200028f0eff */
[C---:B------:R-:W-:Y:S02]  /*129c0*/  IMAD R9, R3.reuse, 0x372, RZ ;  /* 0x0000037203097824 */ /* 0x040fe400078e02ff */
[----:B------:R-:W-:Y:S01]  /*129d0*/  IMAD R10, R3, 0x36a, RZ ;  /* 0x0000036a030a7824 */ /* 0x000fe200078e02ff */
[----:B------:R-:W-:Y:S02]  /*129e0*/  STL.64 [R1+0x1b88], R22 ;  /* 0x001b881601007387 */ /* 0x000fe40000100a00 */
[----:B------:R-:W-:-:S02]  /*129f0*/  IADD3 R14, P5, R9, R16, RZ ;  /* 0x00000010090e7210 */ /* 0x000fc40007fbe0ff */
[----:B------:R1:W-:Y:S01]  /*12a00*/  STL.64 [R1+0x1820], R6 ;  /* 0x0018200601007387 */ /* 0x0003e20000100a00 */
[-C--:B0-----:R-:W-:Y:S01]  /*12a10*/  IADD3 R20, P3, R8, R16.reuse, RZ ;  /* 0x0000001008147210 */ /* 0x081fe20007f7e0ff */
[C---:B------:R-:W-:Y:S02]  /*12a20*/  IMAD R8, R3.reuse, 0x1b6, RZ ;  /* 0x000001b603087824 */ /* 0x040fe400078e02ff */
[----:B------:R0:W-:Y:S01]  /*12a30*/  STL.64 [R1+0x1158], R12 ;  /* 0x0011580c01007387 */ /* 0x0001e20000100a00 */
[-C--:B------:R-:W-:Y:S01]  /*12a40*/  IADD3 R18, P2, R10, R16.reuse, RZ ;  /* 0x000000100a127210 */ /* 0x080fe20007f5e0ff */
[C---:B------:R-:W-:Y:S01]  /*12a50*/  IMAD R9, R3.reuse, 0xdb, RZ ;  /* 0x000000db03097824 */ /* 0x040fe200078e02ff */
[----:B-1----:R-:W-:Y:S01]  /*12a60*/  IADD3 R6, P6, R8, R16, RZ ;  /* 0x0000001008067210 */ /* 0x002fe20007fde0ff */
[----:B0-----:R-:W-:-:S03]  /*12a70*/  IMAD R13, R3, 0x1b5, RZ ;  /* 0x000001b5030d7824 */ /* 0x001fc600078e02ff */
[-C--:B------:R-:W-:Y:S01]  /*12a80*/  LEA.HI.X.SX32 R7, R9, R17.reuse, 0x1, P6 ;  /* 0x0000001109077211 */ /* 0x080fe200030f0eff */
[----:B------:R-:W-:Y:S01]  /*12a90*/  IMAD R10, R3, 0x36c, RZ ;  /* 0x0000036c030a7824 */ /* 0x000fe200078e02ff */
[----:B------:R-:W-:-:S04]  /*12aa0*/  LEA.HI.X.SX32 R19, R13, R17, 0x1, P2 ;  /* 0x000000110d137211 */ /* 0x000fc800010f0eff */
[-C--:B------:R-:W-:Y:S01]  /*12ab0*/  IADD3 R10, P1, R10, R16.reuse, RZ ;  /* 0x000000100a0a7210 */ /* 0x080fe20007f3e0ff */
        /* <DEDUP_REMOVED lines=32> */
[----:B-1----:R-:W-:Y:S01]  /*12cc0*/  IADD3 R20, P3, R7, R16, RZ ;  /* 0x0000001007147210 */ /* 0x002fe20007f7e0ff */
[----:B------:R-:W-:Y:S01]  /*12cd0*/  IMAD R6, R3, 0xde, RZ ;  /* 0x000000de03067824 */ /* 0x000fe200078e02ff */
        /* <DEDUP_REMOVED lines=8> */
[----:B------:R-:W-:Y:S02]  /*12d60*/  IADD3 R10, P1, R8, R16, RZ ;  /* 0x00000010080a7210 */ /* 0x000fe40007f3e0ff */
[----:B------:R1:W-:Y:S01]  /*12d70*/  STL.64 [R1+0x1128], R12 ;  /* 0x0011280c01007387 */ /* 0x0003e20000100a00 */
[----:B------:R-:W-:Y:S01]  /*12d80*/  LEA.HI.X.SX32 R19, R15, R17, 0x1, P6 ;  /* 0x000000110f137211 */ /* 0x000fe200030f0eff */
[----:B------:R-:W-:-:S02]  /*12d90*/  IMAD R7, R3, 0x37e, RZ ;  /* 0x0000037e03077824 */ /* 0x000fc400078e02ff */
[C---:B------:R-:W-:Y:S01]  /*12da0*/  IMAD R8, R3.reuse, 0x37a, RZ ;  /* 0x0000037a03087824 */ /* 0x040fe200078e02ff */
[-C--:B0-----:R-:W-:Y:S02]  /*12db0*/  IADD3 R20, P3, R6, R16.reuse, RZ ;  /* 0x0000001006147210 */ /* 0x081fe40007f7e0ff */
[-C--:B-1----:R-:W-:Y:S02]  /*12dc0*/  IADD3 R12, P2, R14, R16.reuse, RZ ;  /* 0x000000100e0c7210 */ /* 0x082fe40007f5e0ff */
[-C--:B------:R-:W-:Y:S02]  /*12dd0*/  LEA.HI.X.SX32 R21, R24, R17.reuse, 0x1, P3 ;  /* 0x0000001118157211 */ /* 0x080fe400018f0eff */
[-C--:B------:R-:W-:Y:S01]  /*12de0*/  LEA.HI.X.SX32 R13, R6, R17.reuse, 0x1, P2 ;  /* 0x00000011060d7211 */ /* 0x080fe200010f0eff */
[----:B------:R0:W-:Y:S01]  /*12df0*/  STL.64 [R1+0x1120], R18 ;  /* 0x0011201201007387 */ /* 0x0001e20000100a00 */
[----:B------:R-:W-:Y:S01]  /*12e00*/  LEA.HI.X.SX32 R11, R14, R17, 0x1, P1 ;  /* 0x000000110e0b7211 */ /* 0x000fe200008f0eff */
[C---:B------:R-:W-:Y:S01]  /*12e10*/  IMAD R6, R3.reuse, 0x382, RZ ;  /* 0x0000038203067824 */ /* 0x040fe200078e02ff */
[----:B------:R-:W-:Y:S01]  /*12e20*/  IADD3 R22, P4, R8, R16, RZ ;  /* 0x0000001008167210 */ /* 0x000fe20007f9e0ff */
[----:B------:R-:W-:Y:S01]  /*12e30*/  STL.64 [R1+0x1b78], R20 ;  /* 0x001b781401007387 */ /* 0x000fe20000100a00 */
[----:B------:R-:W-:-:S03]  /*12e40*/  IMAD R8, R3, 0x37c, RZ ;  /* 0x0000037c03087824 */ /* 0x000fc600078e02ff */
[----:B------:R1:W-:Y:S01]  /*12e50*/  STL.64 [R1+0x1800], R12 ;  /* 0x0018000c01007387 */ /* 0x0003e20000100a00 */
[-C--:B0-----:R-:W-:Y:S01]  /*12e60*/  IADD3 R18, P6, R7, R16.reuse, RZ ;  /* 0x0000001007127210 */ /* 0x081fe20007fde0ff */
[C---:B------:R-:W-:Y:S02]  /*12e70*/  IMAD R7, R3.reuse, 0x1be, RZ ;  /* 0x000001be03077824 */ /* 0x040fe400078e02ff */
[----:B------:R0:W-:Y:S01]  /*12e80*/  STL.64 [R1+0x1118], R10 ;  /* 0x0011180a01007387 */ /* 0x0001e20000100a00 */
[-C--:B------:R-:W-:Y:S01]  /*12e90*/  IADD3 R14, P1, R6, R16.reuse, RZ ;  /* 0x00000010060e7210 */ /* 0x080fe20007f3e0ff */
[----:B------:R-:W-:Y:S01]  /*12ea0*/  IMAD R6, R3, 0xdf, RZ ;  /* 0x000000df03067824 */ /* 0x000fe200078e02ff */
[-C--:B------:R-:W-:Y:S02]  /*12eb0*/  IADD3 R8, P5, R8, R16.reuse, RZ ;  /* 0x0000001008087210 */ /* 0x080fe40007fbe0ff */
[----:B-1----:R-:W-:Y:S01]  /*12ec0*/  IADD3 R12, P2, R7, R16, RZ ;  /* 0x00000010070c7210 */ /* 0x002fe20007f5e0ff */
[----:B0-----:R-:W-:-:S03]  /*12ed0*/  IMAD R11, R3, 0x1bd, RZ ;  /* 0x000001bd030b7824 */ /* 0x001fc600078e02ff */
[-C--:B------:R-:W-:Y:S02]  /*12ee0*/  LEA.HI.X.SX32 R13, R6, R17.reuse, 0x1, P2 ;  /* 0x00000011060d7211 */ /* 0x080fe400010f0eff */
[-C--:B------:R-:W-:Y:S02]  /*12ef0*/  LEA.HI.X.SX32 R9, R7, R17.reuse, 0x1, P5 ;  /* 0x0000001107097211 */ /* 0x080fe400028f0eff */
[----:B------:R-:W-:-:S05]  /*12f00*/  LEA.HI.X.SX32 R23, R11, R17, 0x1, P4 ;  /* 0x000000110b177211 */ /* 0x000fca00020f0eff */
[----:B------:R0:W-:Y:S04]  /*12f10*/  STL.64 [R1+0x1110], R22 ;  /* 0x0011101601007387 */ /* 0x0001e80000100a00 */
[----:B------:R-:W-:Y:S01]  /*12f20*/  STL.64 [R1+0x17f8], R12 ;  /* 0x0017f80c01007387 */ /* 0x000fe20000100a00 */
[----:B------:R-:W-:-:S03]  /*12f30*/  IMAD R25, R3, 0xe, RZ ;  /* 0x0000000e03197824 */ /* 0x000fc600078e02ff */
[----:B------:R1:W-:Y:S01]  /*12f40*/  STL.64 [R1+0x1108], R8 ;  /* 0x0011080801007387 */ /* 0x0003e20000100a00 */
[C---:B------:R-:W-:Y:S02]  /*12f50*/  IMAD R6, R3.reuse, 0x1c, RZ ;  /* 0x0000001c03067824 */ /* 0x040fe400078e02ff */
[----:B------:R-:W-:Y:S01]  /*12f60*/  IMAD R7, R3, 0x7, RZ ;  /* 0x0000000703077824 */ /* 0x000fe200078e02ff */
[----:B0-----:R-:W-:Y:S01]  /*12f70*/  IADD3 R22, P2, R25, R16, RZ ;  /* 0x0000001019167210 */ /* 0x001fe20007f5e0ff */
[C---:B-1----:R-:W-:Y:S02]  /*12f80*/  IMAD R9, R3.reuse, 0x1bf, RZ ;  /* 0x000001bf03097824 */ /* 0x042fe400078e02ff */
        /* <DEDUP_REMOVED lines=12> */
[----:B-1----:R-:W-:Y:S01]  /*13050*/  IADD3 R22, P2, R24, R16, RZ ;  /* 0x0000001018167210 */ /* 0x002fe20007f5e0ff */
[----:B------:R0:W-:Y:S01]  /*13060*/  STL.64 [R1+0x1e80], R12 ;  /* 0x001e800c01007387 */ /* 0x0001e20000100a00 */
[C---:B------:R-:W-:Y:S02]  /*13070*/  IMAD R6, R3.reuse, 0x386, RZ ;  /* 0x0000038603067824 */ /* 0x040fe400078e02ff */
[----:B------:R-:W-:Y:S01]  /*13080*/  LEA.HI.X.SX32 R23, R8, R17, 0x1, P2 ;  /* 0x0000001108177211 */ /* 0x000fe200010f0eff */
[----:B------:R1:W-:Y:S01]  /*13090*/  STL.64 [R1+0x1e10], R18 ;  /* 0x001e101201007387 */ /* 0x0003e20000100a00 */
[----:B------:R-:W-:-:S03]  /*130a0*/  IMAD R15, R3, 0x380, RZ ;  /* 0x00000380030f7824 */ /* 0x000fc600078e02ff */
[----:B------:R2:W-:Y:S01]  /*130b0*/  STL.64 [R1+0x1d30], R22 ;  /* 0x001d301601007387 */ /* 0x0005e20000100a00 */
[-C--:B0-----:R-:W-:Y:S02]  /*130c0*/  IADD3 R12, P5, R7, R16.reuse, RZ ;  /* 0x00000010070c7210 */ /* 0x081fe40007fbe0ff */
[-C--:B-1----:R-:W-:Y:S02]  /*130d0*/  IADD3 R18, P6, R9, R16.reuse, RZ ;  /* 0x0000001009127210 */ /* 0x082fe40007fde0ff */
[-C--:B------:R-:W-:Y:S02]  /*130e0*/  LEA.HI.X.SX32 R13, R24, R17.reuse, 0x1, P5 ;  /* 0x00000011180d7211 */ /* 0x080fe400028f0eff */
[-C--:B------:R-:W-:Y:S01]  /*130f0*/  LEA.HI.X.SX32 R19, R7, R17.reuse, 0x1, P6 ;  /* 0x0000001107137211 */ /* 0x080fe200030f0eff */
[C---:B------:R-:W-:Y:S01]  /*13100*/  IMAD R7, R3.reuse, 0x1c1, RZ ;  /* 0x000001c103077824 */ /* 0x040fe200078e02ff */
[-C--:B--2---:R-:W-:Y:S01]  /*13110*/  IADD3 R22, P2, R6, R16.reuse, RZ ;  /* 0x0000001006167210 */ /* 0x084fe20007f5e0ff */
[----:B------:R-:W-:Y:S01]  /*13120*/  IMAD R6, R3, 0x1c2, RZ ;  /* 0x000001c203067824 */ /* 0x000fe200078e02ff */
[----:B------:R-:W-:Y:S01]  /*13130*/  IADD3 R20, P3, R15, R16, RZ ;  /* 0x000000100f147210 */ /* 0x000fe20007f7e0ff */
[----:B------:R-:W-:Y:S01]  /*13140*/  STL.64 [R1+0x1b70], R12 ;  /* 0x001b700c01007387 */ /* 0x000fe20000100a00 */
[----:B------:R-:W-:Y:S01]  /*13150*/  LEA.HI.X.SX32 R15, R7, R17, 0x1, P1 ;  /* 0x00000011070f7211 */ /* 0x000fe200008f0eff */
[----:B------:R-:W-:-:S02]  /*13160*/  IMAD R7, R3, 0xe1, RZ ;  /* 0x000000e103077824 */ /* 0x000fc400078e02ff */
[----:B------:R0:W-:Y:S01]  /*13170*/  STL.64 [R1+0x17f0], R18 ;  /* 0x0017f01201007387 */ /* 0x0001e20000100a00 */
[----:B------:R-:W-:Y:S01]  /*13180*/  IMAD R10, R3, 0x384, RZ ;  /* 0x00000384030a7824 */ /* 0x000fe200078e02ff */
[----:B------:R-:W-:Y:S01]  /*13190*/  LEA.HI.X.SX32 R21, R9, R17, 0x1, P3 ;  /* 0x0000001109157211 */ /* 0x000fe200018f0eff */
[----:B------:R-:W-:-:S03]  /*131a0*/  IMAD R8, R3, 0x388, RZ ;  /* 0x0000038803087824 */ /* 0x000fc600078e02ff */
[-C--:B------:R-:W-:Y:S02]  /*131b0*/  IADD3 R10, P4, R10, R16.reuse, RZ ;  /* 0x000000100a0a7210 */ /* 0x080fe40007f9e0ff */
[----:B0-----:R-:W-:-:S04]  /*131c0*/  IADD3 R18, P6, R6, R16, RZ ;  /* 0x0000001006127210 */ /* 0x001fc80007fde0ff */
[-C--:B------:R-:W-:Y:S01]  /*131d0*/  LEA.HI.X.SX32 R19, R7, R17.reuse, 0x1, P6 ;  /* 0x0000001107137211 */ /* 0x080fe200030f0eff */
[C---:B------:R-:W-:Y:S01]  /*131e0*/  IMAD R7, R3.reuse, 0x1c3, RZ ;  /* 0x000001c303077824 */ /* 0x040fe200078e02ff */
[-C--:B------:R-:W-:Y:S01]  /*131f0*/  LEA.HI.X.SX32 R11, R6, R17.reuse, 0x1, P4 ;  /* 0x00000011060b7211 */ /* 0x080fe200020f0eff */
[----:B------:R-:W-:Y:S01]  /*13200*/  STL.64 [R1+0x10f8], R20 ;  /* 0x0010f81401007387 */ /* 0x000fe20000100a00 */
[----:B------:R-:W-:Y:S01]  /*13210*/  IADD3 R12, P5, R8, R16, RZ ;  /* 0x00000010080c7210 */ /* 0x000fe20007fbe0ff */
[----:B------:R-:W-:Y:S01]  /*13220*/  IMAD R8, R3, 0x38a, RZ ;  /* 0x0000038a03087824 */ /* 0x000fe200078e02ff */
[----:B------:R-:W-:Y:S01]  /*13230*/  LEA.HI.X.SX32 R23, R7, R17, 0x1, P2 ;  /* 0x0000001107177211 */ /* 0x000fe200010f0eff */
[----:B------:R0:W-:Y:S01]  /*13240*/  STL.64 [R1+0x10f0], R14 ;  /* 0x0010f00e01007387 */ /* 0x0001e20000100a00 */
[----:B------:R-:W-:-:S03]  /*13250*/  IMAD R9, R3, 0x1c4, RZ ;  /* 0x000001c403097824 */ /* 0x000fc600078e02ff */
[----:B------:R1:W-:Y:S04]  /*13260*/  STL.64 [R1+0x17e8], R18 ;  /* 0x0017e81201007387 */ /* 0x0003e80000100a00 */
[----:B------:R2:W-:Y:S01]  /*13270*/  STL.64 [R1+0x10e8], R10 ;  /* 0x0010e80a01007387 */ /* 0x0005e20000100a00 */
[----:B0-----:R-:W-:-:S03]  /*13280*/  IMAD R14, R3, 0xe2, RZ ;  /* 0x000000e2030e7824 */ /* 0x001fc600078e02ff */
[----:B------:R0:W-:Y:S01]  /*13290*/  STL.64 [R1+0x10e0], R22 ;  /* 0x0010e01601007387 */ /* 0x0001e20000100a00 */
[-C--:B------:R-:W-:Y:S01]  /*132a0*/  IADD3 R20, P3, R8, R16.reuse, RZ ;  /* 0x0000001008147210 */ /* 0x080fe20007f7e0ff */
[----:B------:R-:W-:Y:S01]  /*132b0*/  IMAD R8, R3, 0x38c, RZ ;  /* 0x0000038c03087824 */ /* 0x000fe200078e02ff */
[-C--:B-1----:R-:W-:Y:S02]  /*132c0*/  IADD3 R18, P6, R14, R16.reuse, RZ ;  /* 0x000000100e127210 */ /* 0x082fe40007fde0ff */
[----:B--2---:R-:W-:Y:S01]  /*132d0*/  IADD3 R10, P4, R9, R16, RZ ;  /* 0x00000010090a7210 */ /* 0x004fe20007f9e0ff */
[----:B0-----:R-:W-:-:S03]  /*132e0*/  IMAD R22, R3, 0x71, RZ ;  /* 0x0000007103167824 */ /* 0x001fc600078e02ff */
[-C--:B------:R-:W-:Y:S02]  /*132f0*/  LEA.HI.X.SX32 R11, R14, R17.reuse, 0x1, P4 ;  /* 0x000000110e0b7211 */ /* 0x080fe400020f0eff */
[-C--:B------:R-:W-:Y:S02]  /*13300*/  IADD3 R24, P1, R8, R16.reuse, RZ ;  /* 0x0000001008187210 */ /* 0x080fe40007f3e0ff */
[-C--:B------:R-:W-:Y:S01]  /*13310*/  LEA.HI.X.SX32 R19, R22, R17.reuse, 0x1, P6 ;  /* 0x0000001116137211 */ /* 0x080fe200030f0eff */
[----:B------:R-:W-:Y:S01]  /*13320*/  IMAD R8, R3, 0x1c6, RZ ;  /* 0x000001c603087824 */ /* 0x000fe200078e02ff */
[----:B------:R-:W-:Y:S01]  /*13330*/  STL.64 [R1+0x17e0], R10 ;  /* 0x0017e00a01007387 */ /* 0x000fe20000100a00 */
[----:B------:R-:W-:Y:S01]  /*13340*/  LEA.HI.X.SX32 R13, R9, R17, 0x1, P5 ;  /* 0x00000011090d7211 */ /* 0x000fe200028f0eff */
[C---:B------:R-:W-:Y:S02]  /*13350*/  IMAD R15, R3.reuse, 0x390, RZ ;  /* 0x00000390030f7824 */ /* 0x040fe400078e02ff */
[----:B------:R0:W-:Y:S01]  /*13360*/  STL.64 [R1+0x1b68], R18 ;  /* 0x001b681201007387 */ /* 0x0001e20000100a00 */
[----:B------:R-:W-:Y:S01]  /*13370*/  IMAD R9, R3, 0x1c5, RZ ;  /* 0x000001c503097824 */ /* 0x000fe200078e02ff */
[----:B------:R-:W-:-:S02]  /*13380*/  IADD3 R14, P4, R8, R16, RZ ;  /* 0x00000010080e7210 */ /* 0x000fc40007f9e0ff */
[----:B------:R-:W-:Y:S02]  /*13390*/  IADD3 R22, P6, R15, R16, RZ ;  /* 0x000000100f167210 */ /* 0x000fe40007fde0ff */
[----:B------:R-:W-:Y:S01]  /*133a0*/  LEA.HI.X.SX32 R21, R9, R17, 0x1, P3 ;  /* 0x0000001109157211 */ /* 0x000fe200018f0eff */
[C---:B0-----:R-:W-:Y:S01]  /*133b0*/  IMAD R18, R3.reuse, 0xe3, RZ ;  /* 0x000000e303127824 */ /* 0x041fe200078e02ff */
[----:B------:R-:W-:Y:S01]  /*133c0*/  STL.64 [R1+0x10d8], R12 ;  /* 0x0010d80c01007387 */ /* 0x000fe20000100a00 */
[----:B------:R-:W-:-:S03]  /*133d0*/  IMAD R6, R3, 0x38e, RZ ;  /* 0x0000038e03067824 */ /* 0x000fc600078e02ff */
[----:B------:R-:W-:Y:S01]  /*133e0*/  LEA.HI.X.SX32 R15, R18, R17, 0x1, P4 ;  /* 0x00000011120f7211 */ /* 0x000fe200020f0eff */
[----:B------:R-:W-:Y:S01]  /*133f0*/  STL.64 [R1+0x10d0], R20 ;  /* 0x0010d01401007387 */ /* 0x000fe20000100a00 */
[----:B------:R-:W-:-:S03]  /*13400*/  IADD3 R6, P2, R6, R16, RZ ;  /* 0x0000001006067210 */ /* 0x000fc60007f5e0ff */
[----:B------:R0:W-:Y:S01]  /*13410*/  STL.64 [R1+0x17d8], R14 ;  /* 0x0017d80e01007387 */ /* 0x0001e20000100a00 */
[-C--:B------:R-:W-:Y:S01]  /*13420*/  LEA.HI.X.SX32 R25, R8, R17.reuse, 0x1, P1 ;  /* 0x0000001108197211 */ /* 0x080fe200008f0eff */
[C---:B------:R-:W-:Y:S02]  /*13430*/  IMAD R9, R3.reuse, 0x72, RZ ;  /* 0x0000007203097824 */ /* 0x040fe400078e02ff */
[C---:B------:R-:W-:Y:S02]  /*13440*/  IMAD R19, R3.reuse, 0x1c8, RZ ;  /* 0x000001c803137824 */ /* 0x040fe400078e02ff */
[C---:B0-----:R-:W-:Y:S01]  /*13450*/  IMAD R14, R3.reuse, 0x1c7, RZ ;  /* 0x000001c7030e7824 */ /* 0x041fe200078e02ff */
[----:B------:R0:W-:Y:S04]  /*13460*/  STL.64 [R1+0x10c8], R24 ;  /* 0x0010c81801007387 */ /* 0x0001e80000100a00 */
[----:B------:R-:W-:Y:S01]  /*13470*/  LEA.HI.X.SX32 R7, R14, R17, 0x1, P2 ;  /* 0x000000110e077211 */ /* 0x000fe200010f0eff */
[----:B------:R-:W-:Y:S01]  /*13480*/  IMAD R8, R3, 0x39, RZ ;  /* 0x0000003903087824 */ /* 0x000fe200078e02ff */
[----:B------:R-:W-:Y:S01]  /*13490*/  IADD3 R26, P4, R9, R16, RZ ;  /* 0x00000010091a7210 */ /* 0x000fe20007f9e0ff */
[----:B------:R-:W-:-:S02]  /*134a0*/  IMAD R20, R3, 0xe4, RZ ;  /* 0x000000e403147824 */ /* 0x000fc400078e02ff */
[----:B------:R1:W-:Y:S01]  /*134b0*/  STL.64 [R1+0x10c0], R6 ;  /* 0x0010c00601007387 */ /* 0x0003e20000100a00 */
[-C--:B------:R-:W-:Y:S01]  /*134c0*/  LEA.HI.X.SX32 R27, R8, R17.reuse, 0x1, P4 ;  /* 0x00000011081b7211 */ /* 0x080fe200020f0eff */
[C---:B------:R-:W-:Y:S01]  /*134d0*/  IMAD R18, R3.reuse, 0x1ca, RZ ;  /* 0x000001ca03127824 */ /* 0x040fe200078e02ff */
[-C--:B0-----:R-:W-:Y:S01]  /*134e0*/  IADD3 R24, P1, R20, R16.reuse, RZ ;  /* 0x0000001014187210 */ /* 0x081fe20007f3e0ff */
[----:B------:R-:W-:Y:S01]  /*134f0*/  IMAD R10, R3, 0x392, RZ ;  /* 0x00000392030a7824 */ /* 0x000fe200078e02ff */
[C---:B------:R-:W-:Y:S02]  /*13500*/  LEA.HI.X.SX32 R23, R19.reuse, R17, 0x1, P6 ;  /* 0x0000001113177211 */ /* 0x040fe400030f0eff */
[----:B-1----:R-:W-:-:S04]  /*13510*/  IADD3 R6, P2, R19, R16, RZ ;  /* 0x0000001013067210 */ /* 0x002fc80007f5e0ff */
[-C--:B------:R-:W-:Y:S01]  /*13520*/  LEA.HI.X.SX32 R7, R20, R17.reuse, 0x1, P2 ;  /* 0x0000001114077211 */ /* 0x080fe200010f0eff */
[----:B------:R-:W-:Y:S01]  /*13530*/  STL.64 [R1+0x1d28], R26 ;  /* 0x001d281a01007387 */ /* 0x000fe20000100a00 */
[-C--:B------:R-:W-:Y:S01]  /*13540*/  LEA.HI.X.SX32 R25, R9, R17.reuse, 0x1, P1 ;  /* 0x0000001109197211 */ /* 0x080fe200008f0eff */
[C---:B------:R-:W-:Y:S01]  /*13550*/  IMAD R19, R3.reuse, 0xe5, RZ ;  /* 0x000000e503137824 */ /* 0x040fe200078e02ff */
[-C--:B------:R-:W-:Y:S01]  /*13560*/  IADD3 R20, P2, R18, R16.reuse, RZ ;  /* 0x0000001012147210 */ /* 0x080fe20007f5e0ff */
[C---:B------:R-:W-:Y:S01]  /*13570*/  IMAD R12, R3.reuse, 0x394, RZ ;  /* 0x00000394030c7824 */ /* 0x040fe200078e02ff */
[----:B------:R0:W-:Y:S01]  /*13580*/  STL.64 [R1+0x17d0], R6 ;  /* 0x0017d00601007387 */ /* 0x0001e20000100a00 */
[----:B------:R-:W-:Y:S01]  /*13590*/  IMAD R14, R3, 0x396, RZ ;  /* 0x00000396030e7824 */ /* 0x000fe200078e02ff */
[-C--:B------:R-:W-:Y:S02]  /*135a0*/  IADD3 R10, P5, R10, R16.reuse, RZ ;  /* 0x000000100a0a7210 */ /* 0x080fe40007fbe0ff */
[----:B------:R-:W-:Y:S01]  /*135b0*/  STL.64 [R1+0x1b60], R24 ;  /* 0x001b601801007387 */ /* 0x000fe20000100a00 */
[----:B------:R-:W-:Y:S01]  /*135c0*/  LEA.HI.X.SX32 R21, R19, R17, 0x1, P2 ;  /* 0x0000001113157211 */ /* 0x000fe200010f0eff */
[C---:B------:R-:W-:Y:S01]  /*135d0*/  IMAD R19, R3.reuse, 0x1cb, RZ ;  /* 0x000001cb03137824 */ /* 0x040fe200078e02ff */
[----:B------:R-:W-:Y:S01]  /*135e0*/  IADD3 R12, P3, R12, R16, RZ ;  /* 0x000000100c0c7210 */ /* 0x000fe20007f7e0ff */
[----:B------:R1:W-:Y:S01]  /*135f0*/  STL.64 [R1+0x10b8], R22 ;  /* 0x0010b81601007387 */ /* 0x0003e20000100a00 */
[----:B0-----:R-:W-:-:S02]  /*13600*/  IMAD R7, R3, 0x39a, RZ ;  /* 0x0000039a03077824 */ /* 0x001fc400078e02ff */
[----:B------:R-:W-:Y:S01]  /*13610*/  IMAD R6, R3, 0x1c9, RZ ;  /* 0x000001c903067824 */ /* 0x000fe200078e02ff */
[----:B------:R-:W-:-:S04]  /*13620*/  IADD3 R14, P4, R14, R16, RZ ;  /* 0x000000100e0e7210 */ /* 0x000fc80007f9e0ff */
[-C--:B------:R-:W-:Y:S02]  /*13630*/  LEA.HI.X.SX32 R11, R6, R17.reuse, 0x1, P5 ;  /* 0x00000011060b7211 */ /* 0x080fe400028f0eff */
[----:B-1----:R-:W-:Y:S01]  /*13640*/  IADD3 R22, P6, R7, R16, RZ ;  /* 0x0000001007167210 */ /* 0x002fe20007fde0ff */
[----:B------:R-:W-:Y:S01]  /*13650*/  IMAD R7, R3, 0x39c, RZ ;  /* 0x0000039c03077824 */ /* 0x000fe200078e02ff */
[-C--:B------:R-:W-:Y:S01]  /*13660*/  LEA.HI.X.SX32 R13, R18, R17.reuse, 0x1, P3 ;  /* 0x00000011120d7211 */ /* 0x080fe200018f0eff */
[----:B------:R0:W-:Y:S01]  /*13670*/  STL.64 [R1+0x10b0], R10 ;  /* 0x0010b00a01007387 */ /* 0x0001e20000100a00 */
[----:B------:R-:W-:Y:S01]  /*13680*/  LEA.HI.X.SX32 R15, R19, R17, 0x1, P4 ;  /* 0x00000011130f7211 */ /* 0x000fe200020f0eff */
[C---:B------:R-:W-:Y:S02]  /*13690*/  IMAD R6, R3.reuse, 0xe6, RZ ;  /* 0x000000e603067824 */ /* 0x040fe400078e02ff */
        /* <DEDUP_REMOVED lines=8> */
[-C--:B-1----:R-:W-:Y:S01]  /*13720*/  IADD3 R12, P3, R7, R16.reuse, RZ ;  /* 0x00000010070c7210 */ /* 0x082fe20007f7e0ff */
[C---:B0-----:R-:W-:Y:S01]  /*13730*/  IMAD R15, R3.reuse, 0x73, RZ ;  /* 0x00000073030f7824 */ /* 0x041fe200078e02ff */
[----:B------:R-:W-:Y:S01]  /*13740*/  IADD3 R8, P1, R8, R16, RZ ;  /* 0x0000001008087210 */ /* 0x000fe20007f3e0ff */
[----:B------:R-:W-:Y:S01]  /*13750*/  IMAD R14, R3, 0x3a0, RZ ;  /* 0x000003a0030e7824 */ /* 0x000fe200078e02ff */
[----:B------:R-:W-:-:S02]  /*13760*/  LEA.HI.X.SX32 R13, R6, R17, 0x1, P3 ;  /* 0x00000011060d7211 */ /* 0x000fc400018f0eff */
[-C--:B------:R-:W-:Y:S02]  /*13770*/  LEA.HI.X.SX32 R25, R15, R17.reuse, 0x1, P2 ;  /* 0x000000110f197211 */ /* 0x080fe400010f0eff */
[----:B------:R-:W-:Y:S01]  /*13780*/  IADD3 R20, P4, R18, R16, RZ ;  /* 0x0000001012147210 */ /* 0x000fe20007f9e0ff */
[----:B------:R-:W-:Y:S01]  /*13790*/  IMAD R18, R3, 0x1ce, RZ ;  /* 0x000001ce03127824 */ /* 0x000fe200078e02ff */
[----:B------:R-:W-:Y:S01]  /*137a0*/  LEA.HI.X.SX32 R9, R7, R17, 0x1, P1 ;  /* 0x0000001107097211 */ /* 0x000fe200008f0eff */
[----:B------:R0:W-:Y:S01]  /*137b0*/  STL.64 [R1+0x1b58], R24 ;  /* 0x001b581801007387 */ /* 0x0001e20000100a00 */
[----:B------:R-:W-:-:S03]  /*137c0*/  IMAD R7, R3, 0x1cd, RZ ;  /* 0x000001cd03077824 */ /* 0x000fc600078e02ff */
[----:B------:R1:W-:Y:S02]  /*137d0*/  STL.64 [R1+0x17c0], R12 ;  /* 0x0017c00c01007387 */ /* 0x0003e40000100a00 */
[-C--:B------:R-:W-:Y:S02]  /*137e0*/  LEA.HI.X.SX32 R23, R7, R17.reuse, 0x1, P6 ;  /* 0x0000001107177211 */ /* 0x080fe400030f0eff */
[-C--:B0-----:R-:W-:Y:S02]  /*137f0*/  IADD3 R24, P2, R14, R16.reuse, RZ ;  /* 0x000000100e187210 */ /* 0x081fe40007f5e0ff */
[C---:B------:R-:W-:Y:S01]  /*13800*/  IADD3 R14, P3, R18.reuse, R16, RZ ;  /* 0x00000010120e7210 */ /* 0x040fe20007f7e0ff */
[C---:B-1----:R-:W-:Y:S01]  /*13810*/  IMAD R13, R3.reuse, 0xe7, RZ ;  /* 0x000000e7030d7824 */ /* 0x042fe200078e02ff */
[----:B------:R-:W-:Y:S01]  /*13820*/  LEA.HI.X.SX32 R11, R18, R17, 0x1, P5 ;  /* 0x00000011120b7211 */ /* 0x000fe200028f0eff */
[----:B------:R-:W-:-:S03]  /*13830*/  IMAD R19, R3, 0x1cf, RZ ;  /* 0x000001cf03137824 */ /* 0x000fc600078e02ff */
[-C--:B------:R-:W-:Y:S01]  /*13840*/  LEA.HI.X.SX32 R15, R13, R17.reuse, 0x1, P3 ;  /* 0x000000110d0f7211 */ /* 0x080fe200018f0eff */
[----:B------:R-:W-:Y:S01]  /*13850*/  STL.64 [R1+0x1098], R8 ;  /* 0x0010980801007387 */ /* 0x000fe20000100a00 */
[----:B------:R-:W-:Y:S01]  /*13860*/  IMAD R12, R3, 0x3a, RZ ;  /* 0x0000003a030c7824 */ /* 0x000fe200078e02ff */
[----:B------:R-:W-:Y:S02]  /*13870*/  LEA.HI.X.SX32 R21, R19, R17, 0x1, P4 ;  /* 0x0000001113157211 */ /* 0x000fe400020f0eff */
[----:B------:R0:W-:Y:S01]  /*13880*/  STL.64 [R1+0x1090], R22 ;  /* 0x0010901601007387 */ /* 0x0001e20000100a00 */
[----:B------:R-:W-:-:S03]  /*13890*/  IMAD R13, R3, 0x74, RZ ;  /* 0x00000074030d7824 */ /* 0x000fc600078e02ff */
[----:B------:R1:W-:Y:S01]  /*138a0*/  STL.64 [R1+0x17b8], R14 ;  /* 0x0017b80e01007387 */ /* 0x0003e20000100a00 */
[----:B------:R-:W-:-:S03]  /*138b0*/  IMAD R18, R3, 0x1d, RZ ;  /* 0x0000001d03127824 */ /* 0x000fc600078e02ff */
[----:B------:R2:W-:Y:S01]  /*138c0*/  STL.64 [R1+0x1088], R10 ;  /* 0x0010880a01007387 */ /* 0x0005e20000100a00 */
[----:B0-----:R-:W-:-:S03]  /*138d0*/  IADD3 R22, P5, R13, R16, RZ ;  /* 0x000000100d167210 */ /* 0x001fc60007fbe0ff */
[----:B------:R0:W-:Y:S01]  /*138e0*/  STL.64 [R1+0x1080], R20 ;  /* 0x0010801401007387 */ /* 0x0001e20000100a00 */
[----:B-1----:R-:W-:Y:S01]  /*138f0*/  IADD3 R14, P3, R12, R16, RZ ;  /* 0x000000100c0e7210 */ /* 0x002fe20007f7e0ff */
[----:B--2---:R-:W-:-:S03]  /*13900*/  IMAD R10, R3, 0xe8, RZ ;  /* 0x000000e8030a7824 */ /* 0x004fc600078e02ff */
[-C--:B------:R-:W-:Y:S02]  /*13910*/  LEA.HI.X.SX32 R15, R18, R17.reuse, 0x1, P3 ;  /* 0x00000011120f7211 */ /* 0x080fe400018f0eff */
[-C--:B0-----:R-:W-:Y:S01]  /*13920*/  IADD3 R20, P4, R10, R16.reuse, RZ ;  /* 0x000000100a147210 */ /* 0x081fe20007f9e0ff */
[----:B------:R-:W-:Y:S01]  /*13930*/  IMAD R11, R3, 0x1d0, RZ ;  /* 0x000001d0030b7824 */ /* 0x000fe200078e02ff */
[-C--:B------:R-:W-:Y:S02]  /*13940*/  LEA.HI.X.SX32 R23, R12, R17.reuse, 0x1, P5 ;  /* 0x000000110c177211 */ /* 0x080fe400028f0eff */
[----:B------:R-:W-:Y:S01]  /*13950*/  LEA.HI.X.SX32 R21, R13, R17, 0x1, P4 ;  /* 0x000000110d157211 */ /* 0x000fe200020f0eff */
[----:B------:R-:W-:Y:S01]  /*13960*/  IMAD R6, R3, 0x3a2, RZ ;  /* 0x000003a203067824 */ /* 0x000fe200078e02ff */
[----:B------:R0:W-:Y:S01]  /*13970*/  STL.64 [R1+0x1e08], R14 ;  /* 0x001e080e01007387 */ /* 0x0001e20000100a00 */
[----:B------:R-:W-:-:S03]  /*13980*/  IADD3 R18, P3, R11, R16, RZ ;  /* 0x000000100b127210 */ /* 0x000fc60007f7e0ff */
[----:B------:R-:W-:Y:S01]  /*13990*/  STL.64 [R1+0x1d20], R22 ;  /* 0x001d201601007387 */ /* 0x000fe20000100a00 */
[----:B------:R-:W-:-:S03]  /*139a0*/  IADD3 R8, P1, R6, R16, RZ ;  /* 0x0000001006087210 */ /* 0x000fc60007f3e0ff */
[----:B------:R1:W-:Y:S01]  /*139b0*/  STL.64 [R1+0x1b50], R20 ;  /* 0x001b501401007387 */ /* 0x0003e20000100a00 */
[-C--:B------:R-:W-:Y:S02]  /*139c0*/  LEA.HI.X.SX32 R19, R10, R17.reuse, 0x1, P3 ;  /* 0x000000110a137211 */ /* 0x080fe400018f0eff */
[----:B------:R-:W-:Y:S01]  /*139d0*/  LEA.HI.X.SX32 R25, R11, R17, 0x1, P2 ;  /* 0x000000110b197211 */ /* 0x000fe200010f0eff */
[C---:B0-----:R-:W-:Y:S02]  /*139e0*/  IMAD R14, R3.reuse, 0x3a6, RZ ;  /* 0x000003a6030e7824 */ /* 0x041fe400078e02ff */
[C---:B-1----:R-:W-:Y:S01]  /*139f0*/  IMAD R20, R3.reuse, 0x1d1, RZ ;  /* 0x000001d103147824 */ /* 0x042fe200078e02ff */
[----:B------:R0:W-:Y:S01]  /*13a00*/  STL.64 [R1+0x17b0], R18 ;  /* 0x0017b01201007387 */ /* 0x0001e20000100a00 */
[----:B------:R-:W-:-:S03]  /*13a10*/  IMAD R15, R3, 0x1d2, RZ ;  /* 0x000001d2030f7824 */ /* 0x000fc600078e02ff */
[-C--:B------:R-:W-:Y:S01]  /*13a20*/  LEA.HI.X.SX32 R9, R20, R17.reuse, 0x1, P1 ;  /* 0x0000001114097211 */ /* 0x080fe200008f0eff */
[C---:B------:R-:W-:Y:S01]  /*13a30*/  IMAD R6, R3.reuse, 0x3a4, RZ ;  /* 0x000003a403067824 */ /* 0x040fe200078e02ff */
[----:B------:R-:W-:Y:S01]  /*13a40*/  STL.64 [R1+0x1078], R24 ;  /* 0x0010781801007387 */ /* 0x000fe20000100a00 */
[-C--:B------:R-:W-:Y:S01]  /*13a50*/  IADD3 R22, P5, R14, R16.reuse, RZ ;  /* 0x000000100e167210 */ /* 0x080fe20007fbe0ff */
[----:B------:R-:W-:Y:S02]  /*13a60*/  IMAD R14, R3, 0x3ac, RZ ;  /* 0x000003ac030e7824 */ /* 0x000fe400078e02ff */
[----:B------:R1:W-:Y:S01]  /*13a70*/  STL.64 [R1+0x1070], R8 ;  /* 0x0010700801007387 */ /* 0x0003e20000100a00 */
[-C--:B------:R-:W-:Y:S02]  /*13a80*/  IADD3 R6, P6, R6, R16.reuse, RZ ;  /* 0x0000001006067210 */ /* 0x080fe40007fde0ff */
[-C--:B0-----:R-:W-:Y:S02]  /*13a90*/  IADD3 R18, P3, R15, R16.reuse, RZ ;  /* 0x000000100f127210 */ /* 0x081fe40007f7e0ff */
[----:B------:R-:W-:Y:S01]  /*13aa0*/  IADD3 R20, P1, R14, R16, RZ ;  /* 0x000000100e147210 */ /* 0x000fe20007f3e0ff */
[----:B-1----:R-:W-:Y:S01]  /*13ab0*/  IMAD R9, R3, 0xe9, RZ ;  /* 0x000000e903097824 */ /* 0x002fe200078e02ff */
[----:B------:R-:W-:Y:S01]  /*13ac0*/  LEA.HI.X.SX32 R7, R15, R17, 0x1, P6 ;  /* 0x000000110f077211 */ /* 0x000fe200030f0eff */
[----:B------:R-:W-:-:S03]  /*13ad0*/  IMAD R8, R3, 0xea, RZ ;  /* 0x000000ea03087824 */ /* 0x000fc600078e02ff */
[----:B------:R-:W-:Y:S01]  /*13ae0*/  LEA.HI.X.SX32 R19, R9, R17, 0x1, P3 ;  /* 0x0000001109137211 */ /* 0x000fe200018f0eff */
[C---:B------:R-:W-:Y:S02]  /*13af0*/  IMAD R14, R3.reuse, 0x1d4, RZ ;  /* 0x000001d4030e7824 */ /* 0x040fe400078e02ff */
[C---:B------:R-:W-:Y:S02]  /*13b00*/  IMAD R9, R3.reuse, 0x1d3, RZ ;  /* 0x000001d303097824 */ /* 0x040fe400078e02ff */
[----:B------:R0:W-:Y:S01]  /*13b10*/  STL.64 [R1+0x17a8], R18 ;  /* 0x0017a81201007387 */ /* 0x0001e20000100a00 */
[----:B------:R-:W-:-:S03]  /*13b20*/  IMAD R15, R3, 0x75, RZ ;  /* 0x00000075030f7824 */ /* 0x000fc600078e02ff */
[----:B------:R1:W-:Y:S01]  /*13b30*/  STL.64 [R1+0x1068], R6 ;  /* 0x0010680601007387 */ /* 0x0003e20000100a00 */
[-C--:B------:R-:W-:Y:S01]  /*13b40*/  LEA.HI.X.SX32 R23, R9, R17.reuse, 0x1, P5 ;  /* 0x0000001109177211 */ /* 0x080fe200028f0eff */
[----:B------:R-:W-:Y:S02]  /*13b50*/  IMAD R12, R3, 0x3a8, RZ ;  /* 0x000003a8030c7824 */ /* 0x000fe400078e02ff */
[----:B------:R-:W2:Y:S01]  /*13b60*/  LDL R29, [R1+0x85c] ;  /* 0x00085c00011d7983 */ /* 0x000ea20000100800 */
[-C--:B0-----:R-:W-:Y:S02]  /*13b70*/  IADD3 R18, P3, R8, R16.reuse, RZ ;  /* 0x0000001008127210 */ /* 0x081fe40007f7e0ff */
[----:B-1----:R-:W-:Y:S02]  /*13b80*/  IADD3 R6, P6, R14, R16, RZ ;  /* 0x000000100e067210 */ /* 0x002fe40007fde0ff */
[-C--:B------:R-:W-:Y:S02]  /*13b90*/  LEA.HI.X.SX32 R19, R15, R17.reuse, 0x1, P3 ;  /* 0x000000110f137211 */ /* 0x080fe400018f0eff */
[----:B------:R-:W-:Y:S01]  /*13ba0*/  LEA.HI.X.SX32 R7, R8, R17, 0x1, P6 ;  /* 0x0000001108077211 */ /* 0x000fe200030f0eff */
[----:B------:R-:W-:Y:S01]  /*13bb0*/  STL.64 [R1+0x1060], R22 ;  /* 0x0010601601007387 */ /* 0x000fe20000100a00 */
[----:B------:R-:W-:-:S03]  /*13bc0*/  IMAD R10, R3, 0x3aa, RZ ;  /* 0x000003aa030a7824 */ /* 0x000fc600078e02ff */
[----:B------:R-:W3:Y:S04]  /*13bd0*/  LDL R8, [R1+0x854] ;  /* 0x0008540001087983 */ /* 0x000ee80000100800 */
[----:B------:R-:W-:Y:S01]  /*13be0*/  STL.64 [R1+0x1b48], R18 ;  /* 0x001b481201007387 */ /* 0x000fe20000100a00 */
[----:B------:R-:W-:-:S03]  /*13bf0*/  IADD3 R12, P4, R12, R16, RZ ;  /* 0x000000100c0c7210 */ /* 0x000fc60007f9e0ff */
[----:B------:R0:W-:Y:S01]  /*13c00*/  STL.64 [R1+0x17a0], R6 ;  /* 0x0017a00601007387 */ /* 0x0001e20000100a00 */
[----:B------:R-:W-:Y:S02]  /*13c10*/  IADD3 R10, P2, R10, R16, RZ ;  /* 0x000000100a0a7210 */ /* 0x000fe40007f5e0ff */
[----:B------:R-:W-:Y:S01]  /*13c20*/  LEA.HI.X.SX32 R13, R14, R17, 0x1, P4 ;  /* 0x000000110e0d7211 */ /* 0x000fe200020f0eff */
[----:B0-----:R-:W4:Y:S01]  /*13c30*/  LDL R7, [R1+0x7f4] ;  /* 0x0007f40001077983 */ /* 0x001f220000100800 */
[----:B------:R-:W-:-:S05]  /*13c40*/  IMAD R6, R3, 0x1d5, RZ ;  /* 0x000001d503067824 */ /* 0x000fca00078e02ff */
[----:B------:R-:W-:Y:S02]  /*13c50*/  LEA.HI.X.SX32 R11, R6, R17, 0x1, P2 ;  /* 0x00000011060b7211 */ /* 0x000fe400010f0eff */
[----:B------:R-:W5:Y:S04]  /*13c60*/  LDL R6, [R1+0x850] ;  /* 0x0008500001067983 */ /* 0x000f680000100800 */
[----:B------:R0:W-:Y:S04]  /*13c70*/  STL.64 [R1+0x1058], R12 ;  /* 0x0010580c01007387 */ /* 0x0001e80000100a00 */
[----:B------:R-:W5:Y:S04]  /*13c80*/  LDL.64 R14, [R1+0x848] ;  /* 0x00084800010e7983 */ /* 0x000f680000100a00 */
[----:B------:R-:W-:Y:S04]  /*13c90*/  STL.64 [R1+0x1050], R10 ;  /* 0x0010500a01007387 */ /* 0x000fe80000100a00 */
[----:B0-----:R-:W5:Y:S01]  /*13ca0*/  LDL.64 R12, [R1+0x840] ;  /* 0x00084000010c7983 */ /* 0x001f620000100a00 */
[----:B------:R-:W-:-:S02]  /*13cb0*/  IMAD R28, R3, 0x1d6, RZ ;  /* 0x000001d6031c7824 */ /* 0x000fc400078e02ff */
[----:B------:R-:W-:-:S03]  /*13cc0*/  IMAD R21, R3, 0xeb, RZ ;  /* 0x000000eb03157824 */ /* 0x000fc600078e02ff */
[----:B------:R-:W-:-:S04]  /*13cd0*/  IADD3 R26, P5, R28, R16, RZ ;  /* 0x000000101c1a7210 */ /* 0x000fc80007fbe0ff */
[----:B------:R-:W-:Y:S02]  /*13ce0*/  LEA.HI.X.SX32 R27, R21, R17, 0x1, P5 ;  /* 0x00000011151b7211 */ /* 0x000fe400028f0eff */
[----:B------:R-:W-:-:S03]  /*13cf0*/  SHF.L.U32 R9, R3, 0x1, RZ ;  /* 0x0000000103097819 */ /* 0x000fc600000006ff */
[----:B------:R0:W-:Y:S01]  /*13d00*/  STL.64 [R1+0x1798], R26 ;  /* 0x0017981a01007387 */ /* 0x0001e20000100a00 */
[-C--:B------:R-:W-:Y:S01]  /*13d10*/  IADD3 R24, P3, R9, R16.reuse, RZ ;  /* 0x0000001009187210 */ /* 0x080fe20007f7e0ff */
[C---:B------:R-:W-:Y:S01]  /*13d20*/  IMAD.SHL.U32 R19, R3.reuse, 0x4, RZ ;  /* 0x0000000403137824 */ /* 0x040fe200078e00ff */
[CC--:B------:R-:W-:Y:S02]  /*13d30*/  LEA R22, P6, R3.reuse, R16.reuse, 0x2 ;  /* 0x0000001003167211 */ /* 0x0c0fe400078c10ff */
[CC--:B------:R-:W-:Y:S01]  /*13d40*/  LEA R18, P4, R3.reuse, R16.reuse, 0x3 ;  /* 0x0000001003127211 */ /* 0x0c0fe200078818ff */
[----:B0-----:R-:W0:Y:S01]  /*13d50*/  S2R R27, SR_TID.X ;  /* 0x00000000001b7919 */ /* 0x001e220000002100 */
[----:B------:R-:W-:Y:S02]  /*13d60*/  LEA.HI.X.SX32 R21, R28, R17, 0x1, P1 ;  /* 0x000000111c157211 */ /* 0x000fe400008f0eff */
[C---:B------:R-:W-:Y:S02]  /*13d70*/  LEA R10, P2, R3.reuse, R16, 0x4 ;  /* 0x00000010030a7211 */ /* 0x040fe400078420ff */
[----:B------:R-:W-:-:S02]  /*13d80*/  SHF.L.U32 R28, R3, 0x3, RZ ;  /* 0x00000003031c7819 */ /* 0x000fc400000006ff */
[-C--:B------:R-:W-:Y:S02]  /*13d90*/  LEA.HI.X.SX32 R25, R3, R17.reuse, 0x1, P3 ;  /* 0x0000001103197211 */ /* 0x080fe400018f0eff */
[-C--:B------:R-:W-:Y:S02]  /*13da0*/  LEA.HI.X.SX32 R23, R9, R17.reuse, 0x1, P6 ;  /* 0x0000001109177211 */ /* 0x080fe400030f0eff */
[-C--:B------:R-:W-:Y:S01]  /*13db0*/  LEA.HI.X.SX32 R19, R19, R17.reuse, 0x1, P4 ;  /* 0x0000001113137211 */ /* 0x080fe200020f0eff */
[----:B------:R1:W-:Y:S01]  /*13dc0*/  STL.64 [R1+0x1048], R20 ;  /* 0x0010481401007387 */ /* 0x0003e20000100a00 */
[----:B------:R-:W-:Y:S01]  /*13dd0*/  LEA.HI.X.SX32 R11, R28, R17, 0x1, P2 ;  /* 0x000000111c0b7211 */ /* 0x000fe200010f0eff */
[----:B------:R-:W-:Y:S02]  /*13de0*/  IMAD R9, R3, 0x3ae, RZ ;  /* 0x000003ae03097824 */ /* 0x000fe400078e02ff */
[----:B------:R-:W-:Y:S01]  /*13df0*/  STL.64 [R1+0x1ee8], R24 ;  /* 0x001ee81801007387 */ /* 0x000fe20000100a00 */
[----:B------:R-:W-:-:S03]  /*13e00*/  IMAD.MOV.U32 R28, RZ, RZ, c[0x0][0x1b8] ;  /* 0x00006e00ff1c7624 */ /* 0x000fc600078e00ff */
[----:B------:R-:W-:Y:S04]  /*13e10*/  STL.64 [R1+0x1ee0], R22 ;  /* 0x001ee01601007387 */ /* 0x000fe80000100a00 */
[----:B------:R-:W-:Y:S04]  /*13e20*/  STL.64 [R1+0x1ed0], R18 ;  /* 0x001ed01201007387 */ /* 0x000fe80000100a00 */
[----:B------:R0:W-:Y:S01]  /*13e30*/  STL.64 [R1+0x1eb0], R10 ;  /* 0x001eb00a01007387 */ /* 0x0001e20000100a00 */
[----:B------:R-:W-:Y:S02]  /*13e40*/  LEA R26, P5, R3, R16, 0x5 ;  /* 0x00000010031a7211 */ /* 0x000fe400078a28ff */
[----:B------:R-:W-:-:S02]  /*13e50*/  SHF.L.U32 R28, R28, 0x4, RZ ;  /* 0x000000041c1c7819 */ /* 0x000fc400000006ff */
[-C--:B-1----:R-:W-:Y:S02]  /*13e60*/  LEA R20, P1, R3, R16.reuse, 0x6 ;  /* 0x0000001003147211 */ /* 0x082fe400078230ff */
[-C--:B0-----:R-:W-:Y:S02]  /*13e70*/  IADD3 R10, P2, R9, R16.reuse, RZ ;  /* 0x00000010090a7210 */ /* 0x081fe40007f5e0ff */
[----:B------:R-:W-:Y:S02]  /*13e80*/  MOV R9, c[0x0][0x1b8] ;  /* 0x00006e0000097a02 */ /* 0x000fe40000000f00 */
[-C--:B------:R-:W-:Y:S02]  /*13e90*/  LEA R24, P3, R3, R16.reuse, 0x7 ;  /* 0x0000001003187211 */ /* 0x080fe400078638ff */
[----:B------:R-:W-:Y:S02]  /*13ea0*/  SHF.L.U32 R9, R9, 0x5, RZ ;  /* 0x0000000509097819 */ /* 0x000fe400000006ff */
[----:B------:R-:W-:-:S02]  /*13eb0*/  LEA R22, P6, R3, R16, 0x8 ;  /* 0x0000001003167211 */ /* 0x000fc400078c40ff */
[----:B------:R-:W-:Y:S02]  /*13ec0*/  LEA R18, P4, R3, R16, 0x9 ;  /* 0x0000001003127211 */ /* 0x000fe400078848ff */
[----:B------:R-:W-:Y:S02]  /*13ed0*/  LOP3.LUT R3, R5, 0x10, R27, 0x78, !PT ;  /* 0x0000001005037812 */ /* 0x000fe400078e781b */
[-C--:B------:R-:W-:Y:S02]  /*13ee0*/  LEA.HI.X.SX32 R27, R28, R17.reuse, 0x1, P5 ;  /* 0x000000111c1b7211 */ /* 0x080fe400028f0eff */
[----:B------:R-:W-:Y:S01]  /*13ef0*/  LEA.HI.X.SX32 R21, R9, R17, 0x1, P1 ;  /* 0x0000001109157211 */ /* 0x000fe200008f0eff */
[----:B------:R-:W-:Y:S04]  /*13f00*/  STL [R1+0x884], R3 ;  /* 0x0008840301007387 */ /* 0x000fe80000100800 */
[----:B------:R0:W-:Y:S01]  /*13f10*/  STL.64 [R1+0x1e70], R26 ;  /* 0x001e701a01007387 */ /* 0x0001e20000100a00 */
[----:B------:R-:W-:-:S03]  /*13f20*/  IMAD.MOV.U32 R9, RZ, RZ, c[0x0][0x1b8] ;  /* 0x00006e00ff097624 */ /* 0x000fc600078e00ff */
[----:B------:R1:W-:Y:S01]  /*13f30*/  STL.64 [R1+0x1df0], R20 ;  /* 0x001df01401007387 */ /* 0x0003e20000100a00 */
[----:B------:R-:W-:Y:S02]  /*13f40*/  IMAD R9, R9, 0x1d7, RZ ;  /* 0x000001d709097824 */ /* 0x000fe400078e02ff */
[----:B0-----:R-:W-:Y:S01]  /*13f50*/  IMAD.MOV.U32 R26, RZ, RZ, c[0x0][0x1b8] ;  /* 0x00006e00ff1a7624 */ /* 0x001fe200078e00ff */
[----:B-1----:R-:W-:Y:S02]  /*13f60*/  MOV R20, c[0x0][0x1b8] ;  /* 0x00006e0000147a02 */ /* 0x002fe40000000f00 */
[----:B------:R-:W-:Y:S02]  /*13f70*/  MOV R21, c[0x0][0x1b8] ;  /* 0x00006e0000157a02 */ /* 0x000fe40000000f00 */
[----:B------:R-:W-:Y:S01]  /*13f80*/  SHF.L.U32 R26, R26, 0x6, RZ ;  /* 0x000000061a1a7819 */ /* 0x000fe200000006ff */
[----:B------:R-:W-:Y:S01]  /*13f90*/  IMAD.SHL.U32 R20, R20, 0x100, RZ ;  /* 0x0000010014147824 */ /* 0x000fe200078e00ff */
[----:B------:R-:W-:-:S02]  /*13fa0*/  SHF.L.U32 R21, R21, 0x7, RZ ;  /* 0x0000000715157819 */ /* 0x000fc400000006ff */
[-C--:B------:R-:W-:Y:S02]  /*13fb0*/  LEA.HI.X.SX32 R25, R26, R17.reuse, 0x1, P3 ;  /* 0x000000111a197211 */ /* 0x080fe400018f0eff */
[-C--:B------:R-:W-:Y:S02]  /*13fc0*/  LEA.HI.X.SX32 R23, R21, R17.reuse, 0x1, P6 ;  /* 0x0000001115177211 */ /* 0x080fe400030f0eff */
[-C--:B------:R-:W-:Y:S02]  /*13fd0*/  LEA.HI.X.SX32 R19, R20, R17.reuse, 0x1, P4 ;  /* 0x0000001114137211 */ /* 0x080fe400020f0eff */
[----:B------:R-:W-:Y:S01]  /*13fe0*/  LEA.HI.X.SX32 R11, R9, R17, 0x1, P2 ;  /* 0x00000011090b7211 */ /* 0x000fe200010f0eff */
[----:B------:R-:W-:Y:S04]  /*13ff0*/  STL.64 [R1+0x1cf0], R24 ;  /* 0x001cf01801007387 */ /* 0x000fe80000100a00 */
[----:B------:R-:W-:Y:S04]  /*14000*/  STL.64 [R1+0x1af0], R22 ;  /* 0x001af01601007387 */ /* 0x000fe80000100a00 */
[----:B------:R-:W-:Y:S04]  /*14010*/  STL.64 [R1+0xf00], R18 ;  /* 0x000f001201007387 */ /* 0x000fe80000100a00 */
[----:B------:R-:W-:Y:S01]  /*14020*/  STL.64 [R1+0xef8], R10 ;  /* 0x000ef80a01007387 */ /* 0x000fe20000100a00 */
[----:B--2---:R-:W-:-:S02]  /*14030*/  LOP3.LUT R5, R29, 0x40, RZ, 0x3c, !PT ;  /* 0x000000401d057812 */ /* 0x004fc400078e3cff */
[----:B---3--:R-:W-:-:S05]  /*14040*/  LOP3.LUT R5, R8, 0x40, RZ, 0x3c, !PT ;  /* 0x0000004008057812 */ /* 0x008fca00078e3cff */
[----:B------:R0:W-:Y:S01]  /*14050*/  STL [R1+0x1ef0], R5 ;  /* 0x001ef00501007387 */ /* 0x0001e20000100800 */
[C---:B----4-:R-:W-:Y:S02]  /*14060*/  LOP3.LUT R8, R7.reuse, 0x20, RZ, 0x3c, !PT ;  /* 0x0000002007087812 */ /* 0x050fe400078e3cff */
[C---:B------:R-:W-:Y:S02]  /*14070*/  LOP3.LUT R9, R7.reuse, 0x40, RZ, 0x3c, !PT ;  /* 0x0000004007097812 */ /* 0x040fe400078e3cff */
[----:B0-----:R-:W-:Y:S01]  /*14080*/  LOP3.LUT R5, R7, 0x60, RZ, 0x3c, !PT ;  /* 0x0000006007057812 */ /* 0x001fe200078e3cff */
[----:B------:R0:W-:Y:S01]  /*14090*/  STL [R1+0x1efc], R8 ;  /* 0x001efc0801007387 */ /* 0x0001e20000100800 */
[----:B------:R-:W-:-:S03]  /*140a0*/  LOP3.LUT R7, R3, 0x40, RZ, 0x3c, !PT ;  /* 0x0000004003077812 */ /* 0x000fc600078e3cff */
[----:B------:R-:W-:Y:S01]  /*140b0*/  STL [R1+0x1ef8], R9 ;  /* 0x001ef80901007387 */ /* 0x000fe20000100800 */
[----:B0-----:R-:W-:-:S03]  /*140c0*/  LOP3.LUT R8, R3, 0x20, RZ, 0x3c, !PT ;  /* 0x0000002003087812 */ /* 0x001fc600078e3cff */
[----:B------:R0:W-:Y:S01]  /*140d0*/  STL [R1+0x1ef4], R5 ;  /* 0x001ef40501007387 */ /* 0x0001e20000100800 */
[----:B-----5:R-:W-:-:S03]  /*140e0*/  IMAD.WIDE R10, R4, 0x2, R14 ;  /* 0x00000002040a7825 */ /* 0x020fc600078e020e */
[----:B------:R-:W-:Y:S04]  /*140f0*/  STL [R1+0x1f14], R8 ;  /* 0x001f140801007387 */ /* 0x000fe80000100800 */
[----:B------:R1:W-:Y:S01]  /*14100*/  STL [R1+0x1f10], R7 ;  /* 0x001f100701007387 */ /* 0x0003e20000100800 */
[----:B0-----:R-:W-:Y:S02]  /*14110*/  LOP3.LUT R5, R3, 0x60, RZ, 0x3c, !PT ;  /* 0x0000006003057812 */ /* 0x001fe400078e3cff */
[----:B------:R-:W-:-:S03]  /*14120*/  LOP3.LUT R3, R6, 0x40, RZ, 0x3c, !PT ;  /* 0x0000004006037812 */ /* 0x000fc600078e3cff */
[----:B------:R-:W-:Y:S01]  /*14130*/  STL [R1+0x1f0c], R5 ;  /* 0x001f0c0501007387 */ /* 0x000fe20000100800 */
[----:B-1----:R-:W-:-:S03]  /*14140*/  SHF.L.U32 R7, R4, 0x1, RZ ;  /* 0x0000000104077819 */ /* 0x002fc600000006ff */
[----:B------:R-:W-:Y:S01]  /*14150*/  STL [R1+0xef4], R3 ;  /* 0x000ef40301007387 */ /* 0x000fe20000100800 */
[----:B------:R-:W-:-:S03]  /*14160*/  IMAD.WIDE R8, R4, 0x2, R12 ;  /* 0x0000000204087825 */ /* 0x000fc600078e020c */
[----:B------:R0:W-:Y:S01]  /*14170*/  STL.64 [R1+0x2ef8], R10 ;  /* 0x002ef80a01007387 */ /* 0x0001e20000100a00 */
[----:B------:R-:W-:-:S03]  /*14180*/  IMAD R6, R4, 0x3, RZ ;  /* 0x0000000304067824 */ /* 0x000fc600078e02ff */
[----:B------:R1:W-:Y:S01]  /*14190*/  STL.64 [R1+0x2ef0], R8 ;  /* 0x002ef00801007387 */ /* 0x0003e20000100a00 */
[----:B0-----:R-:W-:-:S04]  /*141a0*/  IMAD.WIDE R10, R7, 0x2, R14 ;  /* 0x00000002070a7825 */ /* 0x001fc800078e020e */
[----:B-1----:R-:W-:Y:S01]  /*141b0*/  IMAD.WIDE R8, R7, 0x2, R12 ;  /* 0x0000000207087825 */ /* 0x002fe200078e020c */
[----:B------:R0:W-:Y:S01]  /*141c0*/  STL.64 [R1+0x2ed0], R10 ;  /* 0x002ed00a01007387 */ /* 0x0001e20000100a00 */
[----:B------:R-:W-:-:S03]  /*141d0*/  SHF.L.U32 R7, R4, 0x2, RZ ;  /* 0x0000000204077819 */ /* 0x000fc600000006ff */
[----:B------:R1:W-:Y:S01]  /*141e0*/  STL.64 [R1+0x2ec8], R8 ;  /* 0x002ec80801007387 */ /* 0x0003e20000100a00 */
[----:B0-----:R-:W-:-:S04]  /*141f0*/  IMAD.WIDE R10, R6, 0x2, R14 ;  /* 0x00000002060a7825 */ /* 0x001fc800078e020e */
[----:B-1----:R-:W-:Y:S01]  /*14200*/  IMAD.WIDE R8, R6, 0x2, R12 ;  /* 0x0000000206087825 */ /* 0x002fe200078e020c */
[----:B------:R0:W-:Y:S03]  /*14210*/  STL.64 [R1+0x2eb8], R10 ;  /* 0x002eb80a01007387 */ /* 0x0001e60000100a00 */
[----:B------:R-:W-:Y:S01]  /*14220*/  IMAD R6, R4, 0x5, RZ ;  /* 0x0000000504067824 */ /* 0x000fe200078e02ff */
        /* <DEDUP_REMOVED lines=14> */
[----:B------:R-:W-:Y:S01]  /*14310*/  IMAD.SHL.U32 R7, R4, 0x8, RZ ;  /* 0x0000000804077824 */ /* 0x000fe200078e00ff */
        /* <DEDUP_REMOVED lines=332> */
[--C-:B-1----:R-:W-:Y:S01]  /*157e0*/  IMAD.WIDE R8, R6, 0x2, R12.reuse ;  /* 0x0000000206087825 */ /* 0x102fe200078e020c */
[----:B------:R0:W-:Y:S03]  /*157f0*/  STL.64 [R1+0x2828], R10 ;  /* 0x0028280a01007387 */ /* 0x0001e60000100a00 */
[----:B------:R-:W-:Y:S01]  /*15800*/  IMAD R6, R4, 0x4b, RZ ;  /* 0x0000004b04067824 */ /* 0x000fe200078e02ff */
[----:B------:R1:W-:Y:S01]  /*15810*/  STL.64 [R1+0x2820], R8 ;  /* 0x0028200801007387 */ /* 0x0003e20000100a00 */
[----:B------:R-:W-:-:S04]  /*15820*/  IMAD.WIDE R16, R7, 0x2, R12 ;  /* 0x0000000207107825 */ /* 0x000fc800078e020c */
[----:B0-----:R-:W-:-:S05]  /*15830*/  IMAD.WIDE R10, R7, 0x2, R14 ;  /* 0x00000002070a7825 */ /* 0x001fca00078e020e */
[----:B------:R0:W-:Y:S01]  /*15840*/  STL.64 [R1+0x2810], R10 ;  /* 0x0028100a01007387 */ /* 0x0001e20000100a00 */
[----:B-1----:R-:W-:-:S03]  /*15850*/  IMAD R9, R4, 0x4c, RZ ;  /* 0x0000004c04097824 */ /* 0x002fc600078e02ff */
[----:B------:R1:W-:Y:S01]  /*15860*/  STL.64 [R1+0x2808], R16 ;  /* 0x0028081001007387 */ /* 0x0003e20000100a00 */
[----:B------:R-:W-:Y:S02]  /*15870*/  IMAD R8, R4, 0x4d, RZ ;  /* 0x0000004d04087824 */ /* 0x000fe400078e02ff */
[----:B0-----:R-:W-:-:S04]  /*15880*/  IMAD.WIDE R10, R6, 0x2, R14 ;  /* 0x00000002060a7825 */ /* 0x001fc800078e020e */
[----:B------:R-:W-:Y:S01]  /*15890*/  IMAD.WIDE R6, R6, 0x2, R12 ;  /* 0x0000000206067825 */ /* 0x000fe200078e020c */
[----:B------:R0:W-:Y:S03]  /*158a0*/  STL.64 [R1+0x27f8], R10 ;  /* 0x0027f80a01007387 */ /* 0x0001e60000100a00 */
[C---:B-1----:R-:W-:Y:S01]  /*158b0*/  IMAD.WIDE R16, R9.reuse, 0x2, R14 ;  /* 0x0000000209107825 */ /* 0x042fe200078e020e */
[----:B------:R1:W-:Y:S04]  /*158c0*/  STL.64 [R1+0x27f0], R6 ;  /* 0x0027f00601007387 */ /* 0x0003e80000100a00 */
[----:B------:R2:W-:Y:S01]  /*158d0*/  STL.64 [R1+0x27e0], R16 ;  /* 0x0027e01001007387 */ /* 0x0005e20000100a00 */
[----:B0-----:R-:W-:-:S05]  /*158e0*/  IMAD.WIDE R10, R9, 0x2, R12 ;  /* 0x00000002090a7825 */ /* 0x001fca00078e020c */
[----:B------:R0:W-:Y:S01]  /*158f0*/  STL.64 [R1+0x27d8], R10 ;  /* 0x0027d80a01007387 */ /* 0x0001e20000100a00 */
[----:B-1----:R-:W-:Y:S02]  /*15900*/  IMAD R7, R4, 0x4e, RZ ;  /* 0x0000004e04077824 */ /* 0x002fe400078e02ff */
[----:B--2---:R-:W-:-:S05]  /*15910*/  IMAD.WIDE R16, R8, 0x2, R14 ;  /* 0x0000000208107825 */ /* 0x004fca00078e020e */
[----:B------:R1:W-:Y:S01]  /*15920*/  STL.64 [R1+0x27c8], R16 ;  /* 0x0027c81001007387 */ /* 0x0003e20000100a00 */
[----:B0-----:R-:W-:-:S05]  /*15930*/  IMAD.WIDE R10, R8, 0x2, R12 ;  /* 0x00000002080a7825 */ /* 0x001fca00078e020c */
[----:B------:R0:W-:Y:S01]  /*15940*/  STL.64 [R1+0x27c0], R10 ;  /* 0x0027c00a01007387 */ /* 0x0001e20000100a00 */
[----:B------:R-:W-:Y:S02]  /*15950*/  IMAD R6, R4, 0x4f, RZ ;  /* 0x0000004f04067824 */ /* 0x000fe400078e02ff */
[----:B-1----:R-:W-:-:S05]  /*15960*/  IMAD.WIDE R16, R7, 0x2, R14 ;  /* 0x0000000207107825 */ /* 0x002fca00078e020e */
        /* <DEDUP_REMOVED lines=49> */
[----:B-1----:R-:W-:-:S04]  /*15c80*/  IMAD.WIDE R16, R7, 0x2, R14 ;  /* 0x0000000207107825 */ /* 0x002fc800078e020e */
[----:B------:R-:W-:Y:S01]  /*15c90*/  IMAD R5, R4, 0x5a, RZ ;  /* 0x0000005a04057824 */ /* 0x000fe200078e02ff */
[----:B------:R1:W-:Y:S01]  /*15ca0*/  STL.64 [R1+0x26c0], R16 ;  /* 0x0026c01001007387 */ /* 0x0003e20000100a00 */
[----:B0-----:R-:W-:-:S05]  /*15cb0*/  IMAD.WIDE R10, R7, 0x2, R12 ;  /* 0x00000002070a7825 */ /* 0x001fca00078e020c */
[----:B------:R0:W-:Y:S01]  /*15cc0*/  STL.64 [R1+0x26b8], R10 ;  /* 0x0026b80a01007387 */ /* 0x0001e20000100a00 */
[----:B-1----:R-:W-:-:S04]  /*15cd0*/  IMAD.WIDE R16, R6, 0x2, R14 ;  /* 0x0000000206107825 */ /* 0x002fc800078e020e */
[----:B------:R-:W-:Y:S01]  /*15ce0*/  IMAD R3, R4, 0x5b, RZ ;  /* 0x0000005b04037824 */ /* 0x000fe200078e02ff */
[----:B------:R1:W-:Y:S01]  /*15cf0*/  STL.64 [R1+0x26a8], R16 ;  /* 0x0026a81001007387 */ /* 0x0003e20000100a00 */
[----:B0-----:R-:W-:-:S04]  /*15d00*/  IMAD.WIDE R10, R6, 0x2, R12 ;  /* 0x00000002060a7825 */ /* 0x001fc800078e020c */
[C---:B------:R-:W-:Y:S01]  /*15d10*/  IMAD.WIDE R6, R5.reuse, 0x2, R14 ;  /* 0x0000000205067825 */ /* 0x040fe200078e020e */
[----:B------:R-:W-:Y:S03]  /*15d20*/  STL.64 [R1+0x26a0], R10 ;  /* 0x0026a00a01007387 */ /* 0x000fe60000100a00 */
[----:B-1----:R-:W-:Y:S01]  /*15d30*/  IMAD.WIDE R16, R5, 0x2, R12 ;  /* 0x0000000205107825 */ /* 0x002fe200078e020c */
[----:B------:R0:W-:Y:S03]  /*15d40*/  STL.64 [R1+0x2690], R6 ;  /* 0x0026900601007387 */ /* 0x0001e60000100a00 */
[----:B------:R-:W-:Y:S01]  /*15d50*/  IMAD R29, R4, 0x5c, RZ ;  /* 0x0000005c041d7824 */ /* 0x000fe200078e02ff */
[----:B------:R-:W-:Y:S04]  /*15d60*/  STL.64 [R1+0x2688], R16 ;  /* 0x0026881001007387 */ /* 0x000fe80000100a00 */
[----:B------:R-:W-:Y:S01]  /*15d70*/  STL.64 [R1+0x2f28], R2 ;  /* 0x002f280201007387 */ /* 0x000fe20000100a00 */
[----:B0-----:R-:W-:-:S04]  /*15d80*/  IMAD.WIDE R6, R3, 0x2, R14 ;  /* 0x0000000203067825 */ /* 0x001fc800078e020e */
[----:B------:R-:W-:Y:S01]  /*15d90*/  IMAD.WIDE R10, R3, 0x2, R12 ;  /* 0x00000002030a7825 */ /* 0x000fe200078e020c */
[----:B------:R0:W-:Y:S04]  /*15da0*/  STL.64 [R1+0x2678], R6 ;  /* 0x0026780601007387 */ /* 0x0001e80000100a00 */
[----:B------:R1:W-:Y:S01]  /*15db0*/  STL.64 [R1+0x2670], R10 ;  /* 0x0026700a01007387 */ /* 0x0003e20000100a00 */
[----:B0-----:R-:W-:-:S05]  /*15dc0*/  IMAD.WIDE R6, R29, 0x2, R14 ;  /* 0x000000021d067825 */ /* 0x001fca00078e020e */
[----:B------:R0:W-:Y:S04]  /*15dd0*/  STL.64 [R1+0x2660], R6 ;  /* 0x0026600601007387 */ /* 0x0001e80000100a00 */
[----:B-1----:R-:W2:Y:S01]  /*15de0*/  LDL.64 R10, [R1+0x838] ;  /* 0x00083800010a7983 */ /* 0x002ea20000100a00 */
[----:B------:R-:W-:-:S04]  /*15df0*/  IMAD.WIDE R2, R29, 0x2, R12 ;  /* 0x000000021d027825 */ /* 0x000fc800078e020c */
[C---:B------:R-:W-:Y:S01]  /*15e00*/  IMAD R28, R4.reuse, 0x5d, RZ ;  /* 0x0000005d041c7824 */ /* 0x040fe200078e02ff */
[----:B------:R1:W-:Y:S01]  /*15e10*/  STL.64 [R1+0x2658], R2 ;  /* 0x0026580201007387 */ /* 0x0003e20000100a00 */
[----:B------:R-:W-:Y:S02]  /*15e20*/  IMAD R27, R4, 0x5e, RZ ;  /* 0x0000005e041b7824 */ /* 0x000fe400078e02ff */
[----:B0-----:R-:W-:-:S05]  /*15e30*/  IMAD.WIDE R6, R28, 0x2, R14 ;  /* 0x000000021c067825 */ /* 0x001fca00078e020e */
[----:B------:R0:W-:Y:S01]  /*15e40*/  STL.64 [R1+0x2648], R6 ;  /* 0x0026480601007387 */ /* 0x0001e20000100a00 */
[----:B-1----:R-:W-:-:S05]  /*15e50*/  IMAD.WIDE R2, R28, 0x2, R12 ;  /* 0x000000021c027825 */ /* 0x002fca00078e020c */
        /* <DEDUP_REMOVED lines=37> */
[----:B0-----:R-:W-:-:S04]  /*160b0*/  IMAD.WIDE R6, R20, 0x2, R14 ;  /* 0x0000000214067825 */ /* 0x001fc800078e020e */
[----:B------:R-:W-:Y:S01]  /*160c0*/  IMAD.WIDE R16, R19, 0x2, R14 ;  /* 0x0000000213107825 */ /* 0x000fe200078e020e */
[----:B------:R-:W-:Y:S03]  /*160d0*/  STL.64 [R1+0x2588], R6 ;  /* 0x0025880601007387 */ /* 0x000fe60000100a00 */
[----:B-1----:R-:W-:-:S05]  /*160e0*/  IMAD.WIDE R2, R20, 0x2, R12 ;  /* 0x0000000214027825 */ /* 0x002fca00078e020c */
[----:B------:R0:W-:Y:S01]  /*160f0*/  STL.64 [R1+0x2580], R2 ;  /* 0x0025800201007387 */ /* 0x0001e20000100a00 */
[----:B------:R-:W-:-:S03]  /*16100*/  IMAD R18, R4, 0x67, RZ ;  /* 0x0000006704127824 */ /* 0x000fc600078e02ff */
[----:B------:R1:W-:Y:S01]  /*16110*/  STL.64 [R1+0x2570], R16 ;  /* 0x0025701001007387 */ /* 0x0003e20000100a00 */
[----:B0-----:R-:W-:-:S04]  /*16120*/  IMAD.WIDE R2, R19, 0x2, R12 ;  /* 0x0000000213027825 */ /* 0x001fc800078e020c */
[----:B-1----:R-:W-:Y:S01]  /*16130*/  IMAD.WIDE R16, R18, 0x2, R14 ;  /* 0x0000000212107825 */ /* 0x002fe200078e020e */
[----:B------:R0:W-:Y:S03]  /*16140*/  STL.64 [R1+0x2568], R2 ;  /* 0x0025680201007387 */ /* 0x0001e60000100a00 */
[----:B------:R-:W-:Y:S01]  /*16150*/  IMAD R7, R4, 0x68, RZ ;  /* 0x0000006804077824 */ /* 0x000fe200078e02ff */
[----:B------:R1:W-:Y:S01]  /*16160*/  STL.64 [R1+0x2558], R16 ;  /* 0x0025581001007387 */ /* 0x0003e20000100a00 */
[----:B0-----:R-:W-:-:S05]  /*16170*/  IMAD.WIDE R2, R18, 0x2, R12 ;  /* 0x0000000212027825 */ /* 0x001fca00078e020c */
[----:B------:R0:W-:Y:S01]  /*16180*/  STL.64 [R1+0x2550], R2 ;  /* 0x0025500201007387 */ /* 0x0001e20000100a00 */
[----:B-1----:R-:W-:Y:S02]  /*16190*/  IMAD R17, R4, 0x69, RZ ;  /* 0x0000006904117824 */ /* 0x002fe400078e02ff */
[----:B0-----:R-:W-:-:S05]  /*161a0*/  IMAD.WIDE R2, R7, 0x2, R14 ;  /* 0x0000000207027825 */ /* 0x001fca00078e020e */
[----:B------:R0:W-:Y:S02]  /*161b0*/  STL.64 [R1+0x2540], R2 ;  /* 0x0025400201007387 */ /* 0x0001e40000100a00 */
[----:B0-----:R-:W-:-:S05]  /*161c0*/  IMAD.WIDE R2, R7, 0x2, R12 ;  /* 0x0000000207027825 */ /* 0x001fca00078e020c */
[----:B------:R0:W-:Y:S01]  /*161d0*/  STL.64 [R1+0x2538], R2 ;  /* 0x0025380201007387 */ /* 0x0001e20000100a00 */
[----:B------:R-:W-:Y:S02]  /*161e0*/  IMAD R16, R4, 0x6a, RZ ;  /* 0x0000006a04107824 */ /* 0x000fe400078e02ff */
        /* <DEDUP_REMOVED lines=8> */
[----:B------:R0:W-:Y:S04]  /*16270*/  STL.64 [R1+0x2508], R2 ;  /* 0x0025080201007387 */ /* 0x0001e80000100a00 */
[----:B------:R1:W-:Y:S01]  /*16280*/  STL.64 [R1+0x2f00], R14 ;  /* 0x002f000e01007387 */ /* 0x0003e20000100a00 */
[----:B0-----:R-:W-:-:S04]  /*16290*/  IMAD.WIDE R2, R6, 0x2, R14 ;  /* 0x0000000206027825 */ /* 0x001fc800078e020e */
[----:B-1----:R-:W-:Y:S01]  /*162a0*/  IMAD.WIDE R14, R6, 0x2, R12 ;  /* 0x00000002060e7825 */ /* 0x002fe200078e020c */
[----:B------:R0:W-:Y:S04]  /*162b0*/  STL.64 [R1+0x24f8], R2 ;  /* 0x0024f80201007387 */ /* 0x0001e80000100a00 */
[----:B------:R2:W-:Y:S04]  /*162c0*/  STL.64 [R1+0x24f0], R14 ;  /* 0x0024f00e01007387 */ /* 0x0005e80000100a00 */
[----:B------:R1:W-:Y:S01]  /*162d0*/  STL.64 [R1+0x2f08], R12 ;  /* 0x002f080c01007387 */ /* 0x0003e20000100a00 */
[C---:B0-----:R-:W-:Y:S01]  /*162e0*/  SHF.L.U32 R2, R4.reuse, 0x1, RZ ;  /* 0x0000000104027819 */ /* 0x041fe200000006ff */
[----:B------:R-:W-:-:S02]  /*162f0*/  IMAD R3, R4, 0x3, RZ ;  /* 0x0000000304037824 */ /* 0x000fc400078e02ff */
[----:B--2---:R-:W-:-:S04]  /*16300*/  IMAD.WIDE R14, R4, 0x2, R10 ;  /* 0x00000002040e7825 */ /* 0x004fc800078e020a */
[--C-:B-1----:R-:W-:Y:S01]  /*16310*/  IMAD.WIDE R12, R2, 0x2, R10.reuse ;  /* 0x00000002020c7825 */ /* 0x102fe200078e020a */
[----:B------:R0:W-:Y:S03]  /*16320*/  STL.64 [R1+0x2ee8], R14 ;  /* 0x002ee80e01007387 */ /* 0x0001e60000100a00 */
[--C-:B------:R-:W-:Y:S01]  /*16330*/  IMAD.WIDE R2, R3, 0x2, R10.reuse ;  /* 0x0000000203027825 */ /* 0x100fe200078e020a */
[----:B------:R1:W-:Y:S01]  /*16340*/  STL.64 [R1+0x2ec0], R12 ;  /* 0x002ec00c01007387 */ /* 0x0003e20000100a00 */
[C---:B0-----:R-:W-:Y:S02]  /*16350*/  SHF.L.U32 R14, R4.reuse, 0x2, RZ ;  /* 0x00000002040e7819 */ /* 0x041fe400000006ff */
[----:B------:R-:W-:Y:S01]  /*16360*/  IMAD R15, R4, 0x5, RZ ;  /* 0x00000005040f7824 */ /* 0x000fe200078e02ff */
[----:B------:R0:W-:Y:S02]  /*16370*/  STL.64 [R1+0x2ea8], R2 ;  /* 0x002ea80201007387 */ /* 0x0001e40000100a00 */
[----:B-1----:R-:W-:-:S04]  /*16380*/  IMAD.WIDE R12, R14, 0x2, R10 ;  /* 0x000000020e0c7825 */ /* 0x002fc800078e020a */
[--C-:B------:R-:W-:Y:S01]  /*16390*/  IMAD.WIDE R14, R15, 0x2, R10.reuse ;  /* 0x000000020f0e7825 */ /* 0x100fe200078e020a */
[----:B------:R1:W-:Y:S03]  /*163a0*/  STL.64 [R1+0x2e90], R12 ;  /* 0x002e900c01007387 */ /* 0x0003e60000100a00 */
[C---:B0-----:R-:W-:Y:S02]  /*163b0*/  IMAD R2, R4.reuse, 0x6, RZ ;  /* 0x0000000604027824 */ /* 0x041fe400078e02ff */
[----:B------:R-:W-:Y:S01]  /*163c0*/  IMAD R3, R4, 0x7, RZ ;  /* 0x0000000704037824 */ /* 0x000fe200078e02ff */
[----:B------:R0:W-:Y:S01]  /*163d0*/  STL.64 [R1+0x2e78], R14 ;  /* 0x002e780e01007387 */ /* 0x0001e20000100a00 */
[----:B-1----:R-:W-:-:S04]  /*163e0*/  IMAD.WIDE R12, R2, 0x2, R10 ;  /* 0x00000002020c7825 */ /* 0x002fc800078e020a */
[--C-:B------:R-:W-:Y:S01]  /*163f0*/  IMAD.WIDE R2, R3, 0x2, R10.reuse ;  /* 0x0000000203027825 */ /* 0x100fe200078e020a */
[----:B------:R1:W-:Y:S03]  /*16400*/  STL.64 [R1+0x2e60], R12 ;  /* 0x002e600c01007387 */ /* 0x0003e60000100a00 */
[C---:B0-----:R-:W-:Y:S02]  /*16410*/  IMAD.SHL.U32 R14, R4.reuse, 0x8, RZ ;  /* 0x00000008040e7824 */ /* 0x041fe400078e00ff */
[----:B------:R-:W-:Y:S01]  /*16420*/  IMAD R15, R4, 0x9, RZ ;  /* 0x00000009040f7824 */ /* 0x000fe200078e02ff */
[----:B------:R0:W-:Y:S01]  /*16430*/  STL.64 [R1+0x2e48], R2 ;  /* 0x002e480201007387 */ /* 0x0001e20000100a00 */
        /* <DEDUP_REMOVED lines=20> */
[C---:B0-----:R-:W-:Y:S01]  /*16580*/  SHF.L.U32 R14, R4.reuse, 0x4, RZ ;  /* 0x00000004040e7819 */ /* 0x041fe200000006ff */
[----:B------:R0:W-:Y:S02]  /*16590*/  STL.64 [R1+0x2da0], R12 ;  /* 0x002da00c01007387 */ /* 0x0001e40000100a00 */
[----:B------:R-:W-:Y:S02]  /*165a0*/  IMAD R15, R4, 0x11, RZ ;  /* 0x00000011040f7824 */ /* 0x000fe400078e02ff */
[----:B------:R1:W-:Y:S01]  /*165b0*/  STL.64 [R1+0x2d88], R2 ;  /* 0x002d880201007387 */ /* 0x0003e20000100a00 */
[----:B0-----:R-:W-:-:S04]  /*165c0*/  IMAD.WIDE R12, R14, 0x2, R10 ;  /* 0x000000020e0c7825 */ /* 0x001fc800078e020a */
[C---:B-1----:R-:W-:Y:S02]  /*165d0*/  IMAD R2, R4.reuse, 0x12, RZ ;  /* 0x0000001204027824 */ /* 0x042fe400078e02ff */
[--C-:B------:R-:W-:Y:S01]  /*165e0*/  IMAD.WIDE R14, R15, 0x2, R10.reuse ;  /* 0x000000020f0e7825 */ /* 0x100fe200078e020a */
[----:B------:R0:W-:Y:S03]  /*165f0*/  STL.64 [R1+0x2d70], R12 ;  /* 0x002d700c01007387 */ /* 0x0001e60000100a00 */
[----:B------:R-:W-:Y:S01]  /*16600*/  IMAD R3, R4, 0x13, RZ ;  /* 0x0000001304037824 */ /* 0x000fe200078e02ff */
[----:B------:R1:W-:Y:S01]  /*16610*/  STL.64 [R1+0x2d58], R14 ;  /* 0x002d580e01007387 */ /* 0x0003e20000100a00 */
[----:B0-----:R-:W-:-:S04]  /*16620*/  IMAD.WIDE R12, R2, 0x2, R10 ;  /* 0x00000002020c7825 */ /* 0x001fc800078e020a */
[--C-:B------:R-:W-:Y:S01]  /*16630*/  IMAD.WIDE R2, R3, 0x2, R10.reuse ;  /* 0x0000000203027825 */ /* 0x100fe200078e020a */
[----:B------:R0:W-:Y:S03]  /*16640*/  STL.64 [R1+0x2d40], R12 ;  /* 0x002d400c01007387 */ /* 0x0001e60000100a00 */
[C---:B-1----:R-:W-:Y:S02]  /*16650*/  IMAD R14, R4.reuse, 0x14, RZ ;  /* 0x00000014040e7824 */ /* 0x042fe400078e02ff */
        /* <DEDUP_REMOVED lines=34> */
[C---:B-1----:R-:W-:Y:S01]  /*16880*/  SHF.L.U32 R14, R4.reuse, 0x5, RZ ;  /* 0x00000005040e7819 */ /* 0x042fe200000006ff */
        /* <DEDUP_REMOVED lines=96> */
[C---:B-1----:R-:W-:Y:S02]  /*16e90*/  IMAD.SHL.U32 R14, R4.reuse, 0x40, RZ ;  /* 0x00000040040e7824 */ /* 0x042fe400078e00ff */
        /* <DEDUP_REMOVED lines=33> */
[--C-:B-1----:R-:W-:Y:S01]  /*170b0*/  IMAD.WIDE R14, R3, 0x2, R10.reuse ;  /* 0x00000002030e7825 */ /* 0x102fe200078e020a */
[----:B------:R0:W-:Y:S03]  /*170c0*/  STL.64 [R1+0x2800], R12 ;  /* 0x0028000c01007387 */ /* 0x0001e60000100a00 */
[--C-:B------:R-:W-:Y:S01]  /*170d0*/  IMAD.WIDE R2, R8, 0x2, R10.reuse ;  /* 0x0000000208027825 */ /* 0x100fe200078e020a */
[----:B------:R1:W-:Y:S03]  /*170e0*/  STL.64 [R1+0x27e8], R14 ;  /* 0x0027e80e01007387 */ /* 0x0003e60000100a00 */
[----:B0-----:R-:W-:Y:S02]  /*170f0*/  IMAD.WIDE R12, R9, 0x2, R10 ;  /* 0x00000002090c7825 */ /* 0x001fe400078e020a */
[----:B------:R-:W2:Y:S02]  /*17100*/  LDL.64 R8, [R1+0x830] ;  /* 0x0008300001087983 */ /* 0x000ea40000100a00 */
[----:B-1----:R-:W-:-:S02]  /*17110*/  IMAD R14, R4, 0x4e, RZ ;  /* 0x0000004e040e7824 */ /* 0x002fc400078e02ff */
[----:B------:R-:W-:Y:S01]  /*17120*/  IMAD R15, R4, 0x4f, RZ ;  /* 0x0000004f040f7824 */ /* 0x000fe200078e02ff */
[----:B------:R0:W-:Y:S04]  /*17130*/  STL.64 [R1+0x27d0], R12 ;  /* 0x0027d00c01007387 */ /* 0x0001e80000100a00 */
        /* <DEDUP_REMOVED lines=8> */
[----:B-1----:R-:W-:Y:S01]  /*171c0*/  IMAD R14, R4, 0x52, RZ ;  /* 0x00000052040e7824 */ /* 0x002fe200078e02ff */
[----:B------:R0:W-:Y:S01]  /*171d0*/  STL.64 [R1+0x2770], R12 ;  /* 0x0027700c01007387 */ /* 0x0001e20000100a00 */
[----:B------:R-:W-:-:S04]  /*171e0*/  IMAD.WIDE R2, R3, 0x2, R10 ;  /* 0x0000000203027825 */ /* 0x000fc800078e020a */
[----:B------:R-:W-:Y:S01]  /*171f0*/  IMAD R15, R4, 0x53, RZ ;  /* 0x00000053040f7824 */ /* 0x000fe200078e02ff */
[----:B------:R1:W-:Y:S01]  /*17200*/  STL.64 [R1+0x2758], R2 ;  /* 0x0027580201007387 */ /* 0x0003e20000100a00 */
[----:B0-----:R-:W-:-:S05]  /*17210*/  IMAD.WIDE R12, R14, 0x2, R10 ;  /* 0x000000020e0c7825 */ /* 0x001fca00078e020a */
[----:B------:R0:W-:Y:S01]  /*17220*/  STL.64 [R1+0x2740], R12 ;  /* 0x0027400c01007387 */ /* 0x0001e20000100a00 */
[C---:B-1----:R-:W-:Y:S02]  /*17230*/  IMAD R2, R4.reuse, 0x54, RZ ;  /* 0x0000005404027824 */ /* 0x042fe400078e02ff */
[----:B------:R-:W-:Y:S02]  /*17240*/  IMAD R3, R4, 0x55, RZ ;  /* 0x0000005504037824 */ /* 0x000fe400078e02ff */
[----:B0-----:R-:W-:-:S04]  /*17250*/  IMAD.WIDE R12, R15, 0x2, R10 ;  /* 0x000000020f0c7825 */ /* 0x001fc800078e020a */
[--C-:B------:R-:W-:Y:S01]  /*17260*/  IMAD.WIDE R14, R2, 0x2, R10.reuse ;  /* 0x00000002020e7825 */ /* 0x100fe200078e020a */
[----:B------:R0:W-:Y:S03]  /*17270*/  STL.64 [R1+0x2728], R12 ;  /* 0x0027280c01007387 */ /* 0x0001e60000100a00 */
[----:B------:R-:W-:Y:S01]  /*17280*/  IMAD.WIDE R2, R3, 0x2, R10 ;  /* 0x0000000203027825 */ /* 0x000fe200078e020a */
[----:B------:R-:W-:Y:S04]  /*17290*/  STL.64 [R1+0x2710], R14 ;  /* 0x0027100e01007387 */ /* 0x000fe80000100a00 */
[----:B------:R1:W-:Y:S01]  /*172a0*/  STL.64 [R1+0x26f8], R2 ;  /* 0x0026f80201007387 */ /* 0x0003e20000100a00 */
[----:B0-----:R-:W-:-:S02]  /*172b0*/  IMAD R12, R4, 0x56, RZ ;  /* 0x00000056040c7824 */ /* 0x001fc400078e02ff */
[----:B------:R-:W-:Y:S02]  /*172c0*/  IMAD R13, R4, 0x57, RZ ;  /* 0x00000057040d7824 */ /* 0x000fe400078e02ff */
[----:B-1----:R-:W-:-:S05]  /*172d0*/  IMAD.WIDE R2, R12, 0x2, R10 ;  /* 0x000000020c027825 */ /* 0x002fca00078e020a */
[----:B------:R0:W-:Y:S02]  /*172e0*/  STL.64 [R1+0x26e0], R2 ;  /* 0x0026e00201007387 */ /* 0x0001e40000100a00 */
[----:B0-----:R-:W-:-:S05]  /*172f0*/  IMAD.WIDE R2, R13, 0x2, R10 ;  /* 0x000000020d027825 */ /* 0x001fca00078e020a */
[----:B------:R0:W-:Y:S04]  /*17300*/  STL.64 [R1+0x26c8], R2 ;  /* 0x0026c80201007387 */ /* 0x0001e80000100a00 */
[----:B0-----:R-:W3:Y:S01]  /*17310*/  LDL.LU.64 R2, [R1+0x2f28] ;  /* 0x002f280001027983 */ /* 0x001ee20000300a00 */
[----:B------:R-:W-:-:S03]  /*17320*/  IMAD R14, R4, 0x58, RZ ;  /* 0x00000058040e7824 */ /* 0x000fc600078e02ff */
[----:B------:R-:W-:Y:S01]  /*17330*/  STL [R1+0x2f10], R13 ;  /* 0x002f100d01007387 */ /* 0x000fe20000100800 */
[----:B------:R-:W-:-:S03]  /*17340*/  IMAD R15, R4, 0x59, RZ ;  /* 0x00000059040f7824 */ /* 0x000fc600078e02ff */
[----:B------:R0:W-:Y:S02]  /*17350*/  STL [R1+0x2f14], R12 ;  /* 0x002f140c01007387 */ /* 0x0001e40000100800 */
[----:B0-----:R-:W-:-:S05]  /*17360*/  IMAD.WIDE R12, R14, 0x2, R10 ;  /* 0x000000020e0c7825 */ /* 0x001fca00078e020a */
[----:B------:R0:W-:Y:S04]  /*17370*/  STL.64 [R1+0x26b0], R12 ;  /* 0x0026b00c01007387 */ /* 0x0001e80000100a00 */
[----:B------:R1:W-:Y:S01]  /*17380*/  STL.64 [R1+0x2f18], R14 ;  /* 0x002f180e01007387 */ /* 0x0003e20000100a00 */
[----:B0-----:R-:W-:-:S04]  /*17390*/  IMAD.WIDE R12, R15, 0x2, R10 ;  /* 0x000000020f0c7825 */ /* 0x001fc800078e020a */
[--C-:B-1----:R-:W-:Y:S01]  /*173a0*/  IMAD.WIDE R14, R5, 0x2, R10.reuse ;  /* 0x00000002050e7825 */ /* 0x102fe200078e020a */
[----:B------:R0:W-:Y:S04]  /*173b0*/  STL.64 [R1+0x2698], R12 ;  /* 0x0026980c01007387 */ /* 0x0001e80000100a00 */
[----:B---3--:R1:W-:Y:S01]  /*173c0*/  STL.64 [R1+0x2f20], R2 ;  /* 0x002f200201007387 */ /* 0x0083e20000100a00 */
[----:B0-----:R-:W-:-:S03]  /*173d0*/  IMAD.WIDE R12, R3, 0x2, R10 ;  /* 0x00000002030c7825 */ /* 0x001fc600078e020a */
[----:B------:R0:W-:Y:S04]  /*173e0*/  STL.64 [R1+0x2680], R14 ;  /* 0x0026800e01007387 */ /* 0x0001e80000100a00 */
[----:B------:R3:W-:Y:S01]  /*173f0*/  STL.64 [R1+0x2668], R12 ;  /* 0x0026680c01007387 */ /* 0x0007e20000100a00 */
[----:B-1----:R-:W-:-:S04]  /*17400*/  IMAD.WIDE R2, R28, 0x2, R10 ;  /* 0x000000021c027825 */ /* 0x002fc800078e020a */
[----:B0-----:R-:W-:-:S04]  /*17410*/  IMAD.WIDE R14, R29, 0x2, R10 ;  /* 0x000000021d0e7825 */ /* 0x001fc800078e020a */
[--C-:B---3--:R-:W-:Y:S01]  /*17420*/  IMAD.WIDE R12, R27, 0x2, R10.reuse ;  /* 0x000000021b0c7825 */ /* 0x108fe200078e020a */
[----:B------:R0:W-:Y:S04]  /*17430*/  STL.64 [R1+0x2650], R14 ;  /* 0x0026500e01007387 */ /* 0x0001e80000100a00 */
[----:B------:R1:W-:Y:S04]  /*17440*/  STL.64 [R1+0x2638], R2 ;  /* 0x0026380201007387 */ /* 0x0003e80000100a00 */
[----:B------:R3:W-:Y:S01]  /*17450*/  STL.64 [R1+0x2620], R12 ;  /* 0x0026200c01007387 */ /* 0x0007e20000100a00 */
[----:B0-----:R-:W-:-:S04]  /*17460*/  IMAD.WIDE R14, R26, 0x2, R10 ;  /* 0x000000021a0e7825 */ /* 0x001fc800078e020a */
[--C-:B-1----:R-:W-:Y:S01]  /*17470*/  IMAD.WIDE R2, R25, 0x2, R10.reuse ;  /* 0x0000000219027825 */ /* 0x102fe200078e020a */
[----:B------:R0:W-:Y:S03]  /*17480*/  STL.64 [R1+0x2608], R14 ;  /* 0x0026080e01007387 */ /* 0x0001e60000100a00 */
[--C-:B---3--:R-:W-:Y:S01]  /*17490*/  IMAD.WIDE R12, R24, 0x2, R10.reuse ;  /* 0x00000002180c7825 */ /* 0x108fe200078e020a */
        /* <DEDUP_REMOVED lines=20> */
[----:B0-----:R-:W-:-:S05]  /*175e0*/  IMAD.WIDE R14, R6, 0x2, R10 ;  /* 0x00000002060e7825 */ /* 0x001fca00078e020a */
[----:B------:R0:W-:Y:S01]  /*175f0*/  STL.64 [R1+0x24e8], R14 ;  /* 0x0024e80e01007387 */ /* 0x0001e20000100a00 */
[----:B--2---:R-:W-:Y:S01]  /*17600*/  IMAD.WIDE R2, R4, 0x2, R8 ;  /* 0x0000000204027825 */ /* 0x004fe200078e0208 */
[----:B-1----:R-:W-:Y:S02]  /*17610*/  MOV R12, c[0x0][0x1a4] ;  /* 0x00006900000c7a02 */ /* 0x002fe40000000f00 */
[----:B0-----:R-:W-:Y:S01]  /*17620*/  MOV R14, c[0x0][0x1a4] ;  /* 0x00006900000e7a02 */ /* 0x001fe20000000f00 */
[----:B------:R-:W-:-:S03]  /*17630*/  IMAD.MOV.U32 R15, RZ, RZ, c[0x0][0x1a4] ;  /* 0x00006900ff0f7624 */ /* 0x000fc600078e00ff */
[----:B------:R-:W-:Y:S01]  /*17640*/  SHF.L.U32 R14, R14, 0x1, RZ ;  /* 0x000000010e0e7819 */ /* 0x000fe200000006ff */
[----:B------:R0:W-:Y:S01]  /*17650*/  STL.64 [R1+0x2ee0], R2 ;  /* 0x002ee00201007387 */ /* 0x0001e20000100a00 */
[----:B------:R-:W-:Y:S02]  /*17660*/  IMAD R15, R15, 0x3, RZ ;  /* 0x000000030f0f7824 */ /* 0x000fe400078e02ff */
[----:B------:R-:W-:Y:S01]  /*17670*/  IMAD.SHL.U32 R12, R12, 0x4, RZ ;  /* 0x000000040c0c7824 */ /* 0x000fe200078e00ff */
[----:B------:R-:W-:Y:S01]  /*17680*/  MOV R13, c[0x0][0x1a4] ;  /* 0x00006900000d7a02 */ /* 0x000fe20000000f00 */
[----:B0-----:R-:W-:-:S05]  /*17690*/  IMAD.WIDE R2, R14, 0x2, R8 ;  /* 0x000000020e027825 */ /* 0x001fca00078e0208 */
[----:B------:R0:W-:Y:S01]  /*176a0*/  STL.64 [R1+0x24e0], R2 ;  /* 0x0024e00201007387 */ /* 0x0001e20000100a00 */
[----:B------:R-:W-:Y:S02]  /*176b0*/  IMAD R13, R13, 0x5, RZ ;  /* 0x000000050d0d7824 */ /* 0x000fe400078e02ff */
[----:B0-----:R-:W-:-:S04]  /*176c0*/  IMAD.WIDE R2, R15, 0x2, R8 ;  /* 0x000000020f027825 */ /* 0x001fc800078e0208 */
[--C-:B------:R-:W-:Y:S01]  /*176d0*/  IMAD.WIDE R14, R12, 0x2, R8.reuse ;  /* 0x000000020c0e7825 */ /* 0x100fe200078e0208 */
[----:B------:R0:W-:Y:S04]  /*176e0*/  STL.64 [R1+0x24d8], R2 ;  /* 0x0024d80201007387 */ /* 0x0001e80000100a00 */
[----:B------:R1:W-:Y:S01]  /*176f0*/  STL.64 [R1+0x24d0], R14 ;  /* 0x0024d00e01007387 */ /* 0x0003e20000100a00 */
[----:B------:R-:W-:Y:S01]  /*17700*/  MOV R12, c[0x0][0x1a4] ;  /* 0x00006900000c7a02 */ /* 0x000fe20000000f00 */
[----:B0-----:R-:W-:Y:S01]  /*17710*/  IMAD.WIDE R2, R13, 0x2, R8 ;  /* 0x000000020d027825 */ /* 0x001fe200078e0208 */
[----:B-1----:R-:W-:-:S03]  /*17720*/  MOV R14, c[0x0][0x1a4] ;  /* 0x00006900000e7a02 */ /* 0x002fc60000000f00 */
[----:B------:R-:W-:Y:S01]  /*17730*/  IMAD.MOV.U32 R15, RZ, RZ, c[0x0][0x1a4] ;  /* 0x00006900ff0f7624 */ /* 0x000fe200078e00ff */
[----:B------:R0:W-:Y:S01]  /*17740*/  STL.64 [R1+0x24c8], R2 ;  /* 0x0024c80201007387 */ /* 0x0001e20000100a00 */
[----:B------:R-:W-:Y:S01]  /*17750*/  IMAD R14, R14, 0x6, RZ ;  /* 0x000000060e0e7824 */ /* 0x000fe200078e02ff */
[----:B------:R-:W-:Y:S01]  /*17760*/  SHF.L.U32 R12, R12, 0x3, RZ ;  /* 0x000000030c0c7819 */ /* 0x000fe200000006ff */
[----:B------:R-:W-:Y:S01]  /*17770*/  IMAD R15, R15, 0x7, RZ ;  /* 0x000000070f0f7824 */ /* 0x000fe200078e02ff */
        /* <DEDUP_REMOVED lines=9> */
[----:B0-----:R-:W-:-:S04]  /*17810*/  IMAD.WIDE R2, R13, 0x2, R8 ;  /* 0x000000020d027825 */ /* 0x001fc800078e0208 */
[----:B-1----:R-:W-:Y:S01]  /*17820*/  IMAD.MOV.U32 R14, RZ, RZ, c[0x0][0x1a4] ;  /* 0x00006900ff0e7624 */ /* 0x002fe200078e00ff */
[----:B------:R-:W-:-:S03]  /*17830*/  MOV R15, c[0x0][0x1a4] ;  /* 0x00006900000f7a02 */ /* 0x000fc60000000f00 */
[----:B------:R-:W-:Y:S01]  /*17840*/  IMAD R14, R14, 0xa, RZ ;  /* 0x0000000a0e0e7824 */ /* 0x000fe200078e02ff */
[----:B------:R0:W-:Y:S01]  /*17850*/  STL.64 [R1+0x24a8], R2 ;  /* 0x0024a80201007387 */ /* 0x0001e20000100a00 */
[----:B------:R-:W-:Y:S02]  /*17860*/  IMAD R15, R15, 0xb, RZ ;  /* 0x0000000b0f0f7824 */ /* 0x000fe400078e02ff */
[----:B------:R-:W-:Y:S02]  /*17870*/  IMAD R12, R12, 0xc, RZ ;  /* 0x0000000c0c0c7824 */ /* 0x000fe400078e02ff */
[----:B0-----:R-:W-:-:S05]  /*17880*/  IMAD.WIDE R2, R14, 0x2, R8 ;  /* 0x000000020e027825 */ /* 0x001fca00078e0208 */
[----:B------:R0:W-:Y:S01]  /*17890*/  STL.64 [R1+0x24a0], R2 ;  /* 0x0024a00201007387 */ /* 0x0001e20000100a00 */
[----:B------:R-:W-:-:S04]  /*178a0*/  IMAD.MOV.U32 R13, RZ, RZ, c[0x0][0x1a4] ;  /* 0x00006900ff0d7624 */ /* 0x000fc800078e00ff */
        /* <DEDUP_REMOVED lines=42> */
[----:B------:R-:W-:Y:S02]  /*17b50*/  IMAD R14, R14, 0x16, RZ ;  /* 0x000000160e0e7824 */ /* 0x000fe400078e02ff */
[----:B------:R-:W-:Y:S02]  /*17b60*/  IMAD R15, R15, 0x17, RZ ;  /* 0x000000170f0f7824 */ /* 0x000fe400078e02ff */
[----:B------:R-:W-:Y:S02]  /*17b70*/  IMAD R12, R12, 0x18, RZ ;  /* 0x000000180c0c7824 */ /* 0x000fe400078e02ff */
[----:B0-----:R-:W-:Y:S01]  /*17b80*/  IMAD.WIDE R2, R14, 0x2, R8 ;  /* 0x000000020e027825 */ /* 0x001fe200078e0208 */
[----:B------:R-:W-:-:S04]  /*17b90*/  MOV R13, c[0x0][0x1a4] ;  /* 0x00006900000d7a02 */ /* 0x000fc80000000f00 */
[----:B------:R0:W-:Y:S01]  /*17ba0*/  STL.64 [R1+0x2440], R2 ;  /* 0x0024400201007387 */ /* 0x0001e20000100a00 */
[----:B------:R-:W-:Y:S02]  /*17bb0*/  IMAD R13, R13, 0x19, RZ ;  /* 0x000000190d0d7824 */ /* 0x000fe400078e02ff */
[----:B0-----:R-:W-:-:S04]  /*17bc0*/  IMAD.WIDE R2, R15, 0x2, R8 ;  /* 0x000000020f027825 */ /* 0x001fc800078e0208 */
[--C-:B------:R-:W-:Y:S01]  /*17bd0*/  IMAD.WIDE R14, R12, 0x2, R8.reuse ;  /* 0x000000020c0e7825 */ /* 0x100fe200078e0208 */
[----:B------:R0:W-:Y:S04]  /*17be0*/  STL.64 [R1+0x2438], R2 ;  /* 0x0024380201007387 */ /* 0x0001e80000100a00 */
[----:B------:R1:W-:Y:S01]  /*17bf0*/  STL.64 [R1+0x2430], R14 ;  /* 0x0024300e01007387 */ /* 0x0003e20000100a00 */
[----:B------:R-:W-:Y:S02]  /*17c00*/  IMAD.MOV.U32 R12, RZ, RZ, c[0x0][0x1a4] ;  /* 0x00006900ff0c7624 */ /* 0x000fe400078e00ff */
[----:B0-----:R-:W-:Y:S01]  /*17c10*/  IMAD.WIDE R2, R13, 0x2, R8 ;  /* 0x000000020d027825 */ /* 0x001fe200078e0208 */
[----:B-1----:R-:W-:Y:S02]  /*17c20*/  MOV R14, c[0x0][0x1a4] ;  /* 0x00006900000e7a02 */ /* 0x002fe40000000f00 */
[----:B------:R-:W-:-:S03]  /*17c30*/  MOV R15, c[0x0][0x1a4] ;  /* 0x00006900000f7a02 */ /* 0x000fc60000000f00 */
[----:B------:R-:W-:Y:S01]  /*17c40*/  IMAD R14, R14, 0x1a, RZ ;  /* 0x0000001a0e0e7824 */ /* 0x000fe200078e02ff */
[----:B------:R0:W-:Y:S01]  /*17c50*/  STL.64 [R1+0x2428], R2 ;  /* 0x0024280201007387 */ /* 0x0001e20000100a00 */
[----:B------:R-:W-:Y:S02]  /*17c60*/  IMAD R15, R15, 0x1b, RZ ;  /* 0x0000001b0f0f7824 */ /* 0x000fe400078e02ff */
        /* <DEDUP_REMOVED lines=15> */
[----:B------:R-:W-:Y:S01]  /*17d60*/  IMAD R15, R15, 0x1f, RZ ;  /* 0x0000001f0f0f7824 */ /* 0x000fe200078e02ff */
[----:B------:R-:W-:Y:S01]  /*17d70*/  SHF.L.U32 R12, R12, 0x5, RZ ;  /* 0x000000050c0c7819 */ /* 0x000fe200000006ff */
[----:B------:R-:W-:Y:S02]  /*17d80*/  IMAD.MOV.U32 R13, RZ, RZ, c[0x0][0x1a4] ;  /* 0x00006900ff0d7624 */ /* 0x000fe400078e00ff */
[----:B0-----:R-:W-:-:S05]  /*17d90*/  IMAD.WIDE R2, R14, 0x2, R8 ;  /* 0x000000020e027825 */ /* 0x001fca00078e0208 */
        /* <DEDUP_REMOVED lines=205> */
[----:B------:R-:W-:Y:S02]  /*18a70*/  IMAD.MOV.U32 R13, RZ, RZ, c[0x0][0x1a4] ;  /* 0x00006900ff0d7624 */ /* 0x000fe400078e00ff */
[----:B------:R-:W-:Y:S02]  /*18a80*/  IMAD R12, R12, 0x54, RZ ;  /* 0x000000540c0c7824 */ /* 0x000fe400078e02ff */
[----:B0-----:R-:W-:-:S04]  /*18a90*/  IMAD.WIDE R2, R14, 0x2, R8 ;  /* 0x000000020e027825 */ /* 0x001fc800078e0208 */
[--C-:B------:R-:W-:Y:S01]  /*18aa0*/  IMAD.WIDE R14, R15, 0x2, R8.reuse ;  /* 0x000000020f0e7825 */ /* 0x100fe200078e0208 */
[----:B------:R0:W-:Y:S03]  /*18ab0*/  STL.64 [R1+0x2260], R2 ;  /* 0x0022600201007387 */ /* 0x0001e60000100a00 */
[----:B------:R-:W-:Y:S01]  /*18ac0*/  IMAD R13, R13, 0x55, RZ ;  /* 0x000000550d0d7824 */ /* 0x000fe200078e02ff */
[----:B0-----:R-:W2:Y:S04]  /*18ad0*/  LDL.LU.64 R2, [R1+0x2f20] ;  /* 0x002f200001027983 */ /* 0x001ea80000300a00 */
[----:B------:R0:W-:Y:S02]  /*18ae0*/  STL.64 [R1+0x2258], R14 ;  /* 0x0022580e01007387 */ /* 0x0001e40000100a00 */
[----:B0-----:R-:W-:-:S04]  /*18af0*/  IMAD.WIDE R14, R12, 0x2, R8 ;  /* 0x000000020c0e7825 */ /* 0x001fc800078e0208 */
[--C-:B------:R-:W-:Y:S01]  /*18b00*/  IMAD.WIDE R12, R13, 0x2, R8.reuse ;  /* 0x000000020d0c7825 */ /* 0x100fe200078e0208 */
[----:B------:R0:W-:Y:S04]  /*18b10*/  STL.64 [R1+0x2250], R14 ;  /* 0x0022500e01007387 */ /* 0x0001e80000100a00 */
[----:B0-----:R-:W3:Y:S04]  /*18b20*/  LDL.LU.64 R14, [R1+0x2f18] ;  /* 0x002f1800010e7983 */ /* 0x001ee80000300a00 */
[----:B------:R0:W-:Y:S04]  /*18b30*/  STL.64 [R1+0x2248], R12 ;  /* 0x0022480c01007387 */ /* 0x0001e80000100a00 */
[----:B0-----:R-:W4:Y:S02]  /*18b40*/  LDL.LU R12, [R1+0x2f14] ;  /* 0x002f1400010c7983 */ /* 0x001f240000300800 */
[----:B----4-:R-:W-:-:S05]  /*18b50*/  IMAD.WIDE R12, R12, 0x2, R8 ;  /* 0x000000020c0c7825 */ /* 0x010fca00078e0208 */
[----:B------:R0:W-:Y:S04]  /*18b60*/  STL.64 [R1+0x2240], R12 ;  /* 0x0022400c01007387 */ /* 0x0001e80000100a00 */
[----:B0-----:R-:W4:Y:S01]  /*18b70*/  LDL.LU R13, [R1+0x2f10] ;  /* 0x002f1000010d7983 */ /* 0x001f220000300800 */
[----:B------:R-:W-:-:S04]  /*18b80*/  IMAD.WIDE R4, R5, 0x2, R8 ;  /* 0x0000000205047825 */ /* 0x000fc800078e0208 */
[----:B----4-:R-:W-:-:S05]  /*18b90*/  IMAD.WIDE R12, R13, 0x2, R8 ;  /* 0x000000020d0c7825 */ /* 0x010fca00078e0208 */
[----:B------:R3:W-:Y:S02]  /*18ba0*/  STL.64 [R1+0x2238], R12 ;  /* 0x0022380c01007387 */ /* 0x0007e40000100a00 */
[----:B---3--:R-:W-:-:S04]  /*18bb0*/  IMAD.WIDE R12, R14, 0x2, R8 ;  /* 0x000000020e0c7825 */ /* 0x008fc800078e0208 */
[--C-:B------:R-:W-:Y:S01]  /*18bc0*/  IMAD.WIDE R14, R15, 0x2, R8.reuse ;  /* 0x000000020f0e7825 */ /* 0x100fe200078e0208 */
[----:B------:R0:W-:Y:S04]  /*18bd0*/  STL.64 [R1+0x2230], R12 ;  /* 0x0022300c01007387 */ /* 0x0001e80000100a00 */
[----:B0-----:R-:W3:Y:S04]  /*18be0*/  LDL.LU.64 R12, [R1+0x2f08] ;  /* 0x002f0800010c7983 */ /* 0x001ee80000300a00 */
[----:B------:R0:W-:Y:S04]  /*18bf0*/  STL.64 [R1+0x2228], R14 ;  /* 0x0022280e01007387 */ /* 0x0001e80000100a00 */
[----:B0-----:R-:W4:Y:S04]  /*18c00*/  LDL.LU.64 R14, [R1+0x2f00] ;  /* 0x002f0000010e7983 */ /* 0x001f280000300a00 */
[----:B------:R2:W-:Y:S02]  /*18c10*/  STL.64 [R1+0x2220], R4 ;  /* 0x0022200401007387 */ /* 0x0005e40000100a00 */
[----:B--2---:R-:W-:-:S05]  /*18c20*/  IMAD.WIDE R4, R3, 0x2, R8 ;  /* 0x0000000203047825 */ /* 0x004fca00078e0208 */
[----:B------:R0:W-:Y:S02]  /*18c30*/  STL.64 [R1+0x2218], R4 ;  /* 0x0022180401007387 */ /* 0x0001e40000100a00 */
[----:B0-----:R-:W-:-:S05]  /*18c40*/  IMAD.WIDE R4, R29, 0x2, R8 ;  /* 0x000000021d047825 */ /* 0x001fca00078e0208 */
[----:B------:R0:W-:Y:S02]  /*18c50*/  STL.64 [R1+0x2210], R4 ;  /* 0x0022100401007387 */ /* 0x0001e40000100a00 */
[----:B0-----:R-:W-:-:S04]  /*18c60*/  IMAD.WIDE R4, R28, 0x2, R8 ;  /* 0x000000021c047825 */ /* 0x001fc800078e0208 */
[--C-:B------:R-:W-:Y:S01]  /*18c70*/  IMAD.WIDE R28, R27, 0x2, R8.reuse ;  /* 0x000000021b1c7825 */ /* 0x100fe200078e0208 */
[----:B------:R0:W-:Y:S04]  /*18c80*/  STL.64 [R1+0x2208], R4 ;  /* 0x0022080401007387 */ /* 0x0001e80000100a00 */
[----:B------:R1:W-:Y:S01]  /*18c90*/  STL.64 [R1+0x2200], R28 ;  /* 0x0022001c01007387 */ /* 0x0003e20000100a00 */
[----:B0-----:R-:W-:-:S04]  /*18ca0*/  IMAD.WIDE R4, R26, 0x2, R8 ;  /* 0x000000021a047825 */ /* 0x001fc800078e0208 */
[--C-:B-1----:R-:W-:Y:S01]  /*18cb0*/  IMAD.WIDE R28, R25, 0x2, R8.reuse ;  /* 0x00000002191c7825 */ /* 0x102fe200078e0208 */
[----:B------:R0:W-:Y:S03]  /*18cc0*/  STL.64 [R1+0x21f8], R4 ;  /* 0x0021f80401007387 */ /* 0x0001e60000100a00 */
[--C-:B------:R-:W-:Y:S01]  /*18cd0*/  IMAD.WIDE R26, R24, 0x2, R8.reuse ;  /* 0x00000002181a7825 */ /* 0x100fe200078e0208 */
[----:B------:R-:W-:Y:S03]  /*18ce0*/  STL.64 [R1+0x21f0], R28 ;  /* 0x0021f01c01007387 */ /* 0x000fe60000100a00 */
[--C-:B------:R-:W-:Y:S01]  /*18cf0*/  IMAD.WIDE R24, R22, 0x2, R8.reuse ;  /* 0x0000000216187825 */ /* 0x100fe200078e0208 */
[----:B------:R-:W-:Y:S03]  /*18d00*/  STL.64 [R1+0x21e8], R26 ;  /* 0x0021e81a01007387 */ /* 0x000fe60000100a00 */
[----:B0-----:R-:W-:-:S04]  /*18d10*/  IMAD.WIDE R4, R23, 0x2, R8 ;  /* 0x0000000217047825 */ /* 0x001fc800078e0208 */
[--C-:B------:R-:W-:Y:S01]  /*18d20*/  IMAD.WIDE R22, R21, 0x2, R8.reuse ;  /* 0x0000000215167825 */ /* 0x100fe200078e0208 */
[----:B------:R0:W-:Y:S04]  /*18d30*/  STL.64 [R1+0x21e0], R4 ;  /* 0x0021e00401007387 */ /* 0x0001e80000100a00 */
[----:B------:R-:W-:Y:S04]  /*18d40*/  STL.64 [R1+0x21d8], R24 ;  /* 0x0021d81801007387 */ /* 0x000fe80000100a00 */
[----:B------:R-:W-:Y:S01]  /*18d50*/  STL.64 [R1+0x21d0], R22 ;  /* 0x0021d01601007387 */ /* 0x000fe20000100a00 */
[----:B0-----:R-:W-:-:S04]  /*18d60*/  IMAD.WIDE R4, R20, 0x2, R8 ;  /* 0x0000000214047825 */ /* 0x001fc800078e0208 */
[--C-:B------:R-:W-:Y:S01]  /*18d70*/  IMAD.WIDE R20, R19, 0x2, R8.reuse ;  /* 0x0000000213147825 */ /* 0x100fe200078e0208 */
[----:B------:R0:W-:Y:S03]  /*18d80*/  STL.64 [R1+0x21c8], R4 ;  /* 0x0021c80401007387 */ /* 0x0001e60000100a00 */
[--C-:B------:R-:W-:Y:S01]  /*18d90*/  IMAD.WIDE R18, R18, 0x2, R8.reuse ;  /* 0x0000000212127825 */ /* 0x100fe200078e0208 */
[----:B------:R-:W-:Y:S04]  /*18da0*/  STL.64 [R1+0x21c0], R20 ;  /* 0x0021c01401007387 */ /* 0x000fe80000100a00 */
[----:B------:R1:W-:Y:S01]  /*18db0*/  STL.64 [R1+0x21b8], R18 ;  /* 0x0021b81201007387 */ /* 0x0003e20000100a00 */
[----:B0-----:R-:W-:Y:S01]  /*18dc0*/  IMAD.WIDE R4, R7, 0x2, R8 ;  /* 0x0000000207047825 */ /* 0x001fe200078e0208 */
[----:B------:R-:W-:-:S04]  /*18dd0*/  MOV R7, c[0x0][0x1a4] ;  /* 0x0000690000077a02 */ /* 0x000fc80000000f00 */
[----:B------:R0:W-:Y:S01]  /*18de0*/  STL.64 [R1+0x21b0], R4 ;  /* 0x0021b00401007387 */ /* 0x0001e20000100a00 */
[----:B------:R-:W-:Y:S02]  /*18df0*/  IMAD R7, R7, 0x6c, RZ ;  /* 0x0000006c07077824 */ /* 0x000fe400078e02ff */
[----:B-1----:R-:W-:-:S04]  /*18e00*/  IMAD.WIDE R18, R16, 0x2, R8 ;  /* 0x0000000210127825 */ /* 0x002fc800078e0208 */
[----:B0-----:R-:W-:-:S04]  /*18e10*/  IMAD.WIDE R4, R17, 0x2, R8 ;  /* 0x0000000211047825 */ /* 0x001fc800078e0208 */
[----:B------:R-:W-:Y:S01]  /*18e20*/  IMAD.WIDE R16, R6, 0x2, R8 ;  /* 0x0000000206107825 */ /* 0x000fe200078e0208 */
[----:B------:R-:W-:Y:S01]  /*18e30*/  STL.64 [R1+0x21a8], R4 ;  /* 0x0021a80401007387 */ /* 0x000fe20000100a00 */
[----:B------:R-:W-:-:S03]  /*18e40*/  MOV R6, c[0x0][0x1a4] ;  /* 0x0000690000067a02 */ /* 0x000fc60000000f00 */
[----:B------:R0:W-:Y:S04]  /*18e50*/  STL.64 [R1+0x21a0], R18 ;  /* 0x0021a01201007387 */ /* 0x0001e80000100a00 */
[----:B------:R1:W-:Y:S01]  /*18e60*/  STL.64 [R1+0x2198], R16 ;  /* 0x0021981001007387 */ /* 0x0003e20000100a00 */
[----:B------:R-:W-:Y:S02]  /*18e70*/  IMAD R6, R6, 0x6d, RZ ;  /* 0x0000006d06067824 */ /* 0x000fe400078e02ff */
[----:B0-----:R-:W-:-:S04]  /*18e80*/  IMAD.WIDE R18, R7, 0x2, R10 ;  /* 0x0000000207127825 */ /* 0x001fc800078e020a */
[----:B-1----:R-:W-:-:S04]  /*18e90*/  IMAD.WIDE R16, R7, 0x2, R8 ;  /* 0x0000000207107825 */ /* 0x002fc800078e0208 */
[----:B----4-:R-:W-:-:S05]  /*18ea0*/  IMAD.WIDE R4, R7, 0x2, R14 ;  /* 0x0000000207047825 */ /* 0x010fca00078e020e */
[----:B------:R3:W-:Y:S02]  /*18eb0*/  STL.64 [R1+0x2190], R4 ;  /* 0x0021900401007387 */ /* 0x0007e40000100a00 */
[----:B---3--:R-:W-:-:S05]  /*18ec0*/  IMAD.WIDE R4, R7, 0x2, R12 ;  /* 0x0000000207047825 */ /* 0x008fca00078e020c */
[----:B------:R0:W-:Y:S01]  /*18ed0*/  STL.64 [R1+0x2188], R4 ;  /* 0x0021880401007387 */ /* 0x0001e20000100a00 */
[----:B------:R-:W-:-:S03]  /*18ee0*/  IMAD.MOV.U32 R7, RZ, RZ, c[0x0][0x1a4] ;  /* 0x00006900ff077624 */ /* 0x000fc600078e00ff */
[----:B------:R1:W-:Y:S04]  /*18ef0*/  STL.64 [R1+0x2180], R18 ;  /* 0x0021801201007387 */ /* 0x0003e80000100a00 */
[----:B------:R2:W-:Y:S01]  /*18f00*/  STL.64 [R1+0x2178], R16 ;  /* 0x0021781001007387 */ /* 0x0005e20000100a00 */
[----:B0-----:R-:W-:-:S05]  /*18f10*/  IMAD.WIDE R4, R6, 0x2, R14 ;  /* 0x0000000206047825 */ /* 0x001fca00078e020e */
[----:B------:R0:W-:Y:S01]  /*18f20*/  STL.64 [R1+0x2170], R4 ;  /* 0x0021700401007387 */ /* 0x0001e20000100a00 */
[----:B------:R-:W-:Y:S02]  /*18f30*/  IMAD R7, R7, 0x6e, RZ ;  /* 0x0000006e07077824 */ /* 0x000fe400078e02ff */
[----:B-1----:R-:W-:-:S04]  /*18f40*/  IMAD.WIDE R18, R6, 0x2, R10 ;  /* 0x0000000206127825 */ /* 0x002fc800078e020a */
[----:B--2---:R-:W-:-:S04]  /*18f50*/  IMAD.WIDE R16, R6, 0x2, R8 ;  /* 0x0000000206107825 */ /* 0x004fc800078e0208 */
[----:B0-----:R-:W-:Y:S01]  /*18f60*/  IMAD.WIDE R4, R6, 0x2, R12 ;  /* 0x0000000206047825 */ /* 0x001fe200078e020c */
[----:B------:R-:W-:-:S04]  /*18f70*/  MOV R6, c[0x0][0x1a4] ;  /* 0x0000690000067a02 */ /* 0x000fc80000000f00 */
[----:B------:R0:W-:Y:S04]  /*18f80*/  STL.64 [R1+0x2168], R4 ;  /* 0x0021680401007387 */ /* 0x0001e80000100a00 */
        /* <DEDUP_REMOVED lines=17> */
[----:B0-----:R-:W-:-:S05]  /*190a0*/  IMAD.WIDE R4, R6, 0x2, R12 ;  /* 0x0000000206047825 */ /* 0x001fca00078e020c */
        /* <DEDUP_REMOVED lines=151> */
[----:B------:R-:W-:-:S03]  /*19a20*/  IMAD.WIDE R12, R6, 0x2, R12 ;  /* 0x00000002060c7825 */ /* 0x000fc600078e020c */
[----:B------:R-:W-:Y:S01]  /*19a30*/  STL.64 [R1+0x1f40], R18 ;  /* 0x001f401201007387 */ /* 0x000fe20000100a00 */
[----:B------:R-:W-:-:S03]  /*19a40*/  IMAD.WIDE R10, R6, 0x2, R10 ;  /* 0x00000002060a7825 */ /* 0x000fc600078e020a */
[----:B------:R-:W-:Y:S01]  /*19a50*/  STL.64 [R1+0x1f38], R16 ;  /* 0x001f381001007387 */ /* 0x000fe20000100a00 */
[----:B0-----:R-:W-:-:S05]  /*19a60*/  IMAD.WIDE R4, R6, 0x2, R14 ;  /* 0x0000000206047825 */ /* 0x001fca00078e020e */
[----:B------:R0:W-:Y:S04]  /*19a70*/  STL.64 [R1+0x1f30], R4 ;  /* 0x001f300401007387 */ /* 0x0001e80000100a00 */
[----:B------:R1:W-:Y:S01]  /*19a80*/  STL.64 [R1+0x1f28], R12 ;  /* 0x001f280c01007387 */ /* 0x0003e20000100a00 */
[----:B0-----:R-:W-:-:S05]  /*19a90*/  IMAD.WIDE R4, R6, 0x2, R8 ;  /* 0x0000000206047825 */ /* 0x001fca00078e0208 */
[----:B------:R1:W-:Y:S04]  /*19aa0*/  STL.64 [R1+0x1f18], R4 ;  /* 0x001f180401007387 */ /* 0x0003e80000100a00 */
[----:B------:R1:W-:Y:S02]  /*19ab0*/  STL.64 [R1+0x1f20], R10 ;  /* 0x001f200a01007387 */ /* 0x0003e40000100a00 */
.L_x_1:
[----:B------:R-:W2:Y:S04]  /*19ac0*/  LDL.64 R6, [R1+0x848] ;  /* 0x0008480001067983 */ /* 0x000ea80000100a00 */
[----:B------:R-:W3:Y:S04]  /*19ad0*/  LDL.64 R8, [R1+0x840] ;  /* 0x0008400001087983 */ /* 0x000ee80000100a00 */
[----:B01----:R-:W4:Y:S04]  /*19ae0*/  LDL.64 R4, [R1+0x838] ;  /* 0x0008380001047983 */ /* 0x003f280000100a00 */
[----:B------:R-:W4:Y:S04]  /*19af0*/  LDL.64 R22, [R1+0x830] ;  /* 0x0008300001167983 */ /* 0x000f280000100a00 */
[----:B------:R-:W4:Y:S04]  /*19b00*/  LDL.64 R16, [R1+0x2ef8] ;  /* 0x002ef80001107983 */ /* 0x000f280000100a00 */
[----:B------:R-:W4:Y:S04]  /*19b10*/  LDL.64 R10, [R1+0x2ef0] ;  /* 0x002ef000010a7983 */ /* 0x000f280000100a00 */
[----:B------:R-:W4:Y:S04]  /*19b20*/  LDL.64 R12, [R1+0x2ee8] ;  /* 0x002ee800010c7983 */ /* 0x000f280000100a00 */
[----:B------:R-:W-:Y:S04]  /*19b30*/  STL [R1+0x2f3c], R2 ;  /* 0x002f3c0201007387 */ /* 0x000fe80000100800 */
[----:B------:R-:W4:Y:S04]  /*19b40*/  LDL.64 R18, [R1+0x2ee0] ;  /* 0x002ee00001127983 */ /* 0x000f280000100a00 */
[----:B------:R-:W4:Y:S04]  /*19b50*/  LDL.64 R20, [R1+0x2ed0] ;  /* 0x002ed00001147983 */ /* 0x000f280000100a00 */
[----:B------:R-:W4:Y:S04]  /*19b60*/  LDL.64 R24, [R1+0x2ec0] ;  /* 0x002ec00001187983 */ /* 0x000f280000100a00 */
[----:B------:R-:W4:Y:S01]  /*19b70*/  LDL.64 R14, [R1+0x2ec8] ;  /* 0x002ec800010e7983 */ /* 0x000f220000100a00 */
[----:B--2---:R-:W-:-:S04]  /*19b80*/  IMAD.WIDE R6, R0, 0x2, R6 ;  /* 0x0000000200067825 */ /* 0x004fc800078e0206 */
[C---:B---3--:R-:W-:Y:S01]  /*19b90*/  IMAD.WIDE R8, R0.reuse, 0x2, R8 ;  /* 0x0000000200087825 */ /* 0x048fe200078e0208 */
[----:B------:R0:W2:Y:S03]  /*19ba0*/  LDG.E.U16 R3, [R6.64] ;  /* 0x0000000406037981 */ /* 0x0000a6000c1e1500 */
[C---:B----4-:R-:W-:Y:S01]  /*19bb0*/  IMAD.WIDE R4, R0.reuse, 0x2, R4 ;  /* 0x0000000200047825 */ /* 0x050fe200078e0204 */
[----:B------:R1:W3:Y:S03]  /*19bc0*/  LDG.E.U16 R27, [R8.64] ;  /* 0x00000004081b7981 */ /* 0x0002e6000c1e1500 */
[C---:B0-----:R-:W-:Y:S02]  /*19bd0*/  IMAD.WIDE R6, R0.reuse, 0x2, R22 ;  /* 0x0000000200067825 */ /* 0x041fe400078e0216 */
[----:B------:R0:W4:Y:S02]  /*19be0*/  LDG.E.U16 R23, [R4.64] ;  /* 0x0000000404177981 */ /* 0x000124000c1e1500 */
[----:B-1----:R-:W-:-:S02]  /*19bf0*/  IMAD.WIDE R8, R0, 0x2, R16 ;  /* 0x0000000200087825 */ /* 0x002fc400078e0210 */
[----:B------:R-:W4:Y:S02]  /*19c00*/  LDL.64 R16, [R1+0x24e0] ;  /* 0x0024e00001107983 */ /* 0x000f240000100a00 */
[C---:B------:R-:W-:Y:S02]  /*19c10*/  IMAD.WIDE R10, R0.reuse, 0x2, R10 ;  /* 0x00000002000a7825 */ /* 0x040fe400078e020a */
[----:B------:R1:W4:Y:S02]  /*19c20*/  LDG.E.U16 R28, [R6.64] ;  /* 0x00000004061c7981 */ /* 0x000324000c1e1500 */
[C---:B------:R-:W-:Y:S02]  /*19c30*/  IMAD.WIDE R12, R0.reuse, 0x2, R12 ;  /* 0x00000002000c7825 */ /* 0x040fe400078e020c */
[----:B------:R2:W4:Y:S04]  /*19c40*/  LDG.E.U16 R29, [R8.64] ;  /* 0x00000004081d7981 */ /* 0x000528000c1e1500 */
[----:B------:R1:W4:Y:S01]  /*19c50*/  LDG.E.U16 R26, [R10.64] ;  /* 0x000000040a1a7981 */ /* 0x000322000c1e1500 */
[----:B0-----:R-:W-:-:S04]  /*19c60*/  IMAD.WIDE R4, R0, 0x2, R18 ;  /* 0x0000000200047825 */ /* 0x001fc800078e0212 */
[----:B-1----:R-:W-:-:S04]  /*19c70*/  IMAD.WIDE R6, R0, 0x2, R20 ;  /* 0x0000000200067825 */ /* 0x002fc800078e0214 */
[C---:B------:R-:W-:Y:S02]  /*19c80*/  IMAD.WIDE R10, R0.reuse, 0x2, R24 ;  /* 0x00000002000a7825 */ /* 0x040fe400078e0218 */
[----:B------:R0:W4:Y:S04]  /*19c90*/  LDG.E.U16 R25, [R4.64] ;  /* 0x0000000404197981 */ /* 0x000128000c1e1500 */
[----:B--2---:R1:W-:Y:S04]  /*19ca0*/  STL [R1+0x7a4], R3 ;  /* 0x0007a40301007387 */ /* 0x0043e80000100800 */
[----:B-1----:R-:W0:Y:S04]  /*19cb0*/  LDL.64 R2, [R1+0x2eb8] ;  /* 0x002eb80001027983 */ /* 0x002e280000100a00 */
[----:B---3--:R1:W-:Y:S04]  /*19cc0*/  STL [R1+0x7a0], R27 ;  /* 0x0007a01b01007387 */ /* 0x0083e80000100800 */
[----:B----4-:R2:W-:Y:S04]  /*19cd0*/  STL [R1+0x79c], R23 ;  /* 0x00079c1701007387 */ /* 0x0105e80000100800 */
[----:B------:R-:W3:Y:S04]  /*19ce0*/  LDL.64 R20, [R1+0x24d8] ;  /* 0x0024d80001147983 */ /* 0x000ee80000100a00 */
[----:B-1----:R1:W4:Y:S04]  /*19cf0*/  LDG.E.U16 R27, [R12.64] ;  /* 0x000000040c1b7981 */ /* 0x002328000c1e1500 */
[----:B--2---:R-:W2:Y:S01]  /*19d00*/  LDL.64 R22, [R1+0x2eb0] ;  /* 0x002eb00001167983 */ /* 0x004ea20000100a00 */
[----:B------:R-:W-:-:S03]  /*19d10*/  IMAD.WIDE R8, R0, 0x2, R14 ;  /* 0x0000000200087825 */ /* 0x000fc600078e020e */
[----:B------:R-:W2:Y:S01]  /*19d20*/  LDL.64 R18, [R1+0x2ea8] ;  /* 0x002ea80001127983 */ /* 0x000ea20000100a00 */
[----:B-1----:R-:W-:-:S03]  /*19d30*/  IMAD.WIDE R12, R0, 0x2, R16 ;  /* 0x00000002000c7825 */ /* 0x002fc600078e0210 */
[----:B------:R-:W2:Y:S04]  /*19d40*/  LDL.64 R14, [R1+0x2ea0] ;  /* 0x002ea000010e7983 */ /* 0x000ea80000100a00 */
[----:B------:R1:W-:Y:S04]  /*19d50*/  STL [R1+0x798], R28 ;  /* 0x0007981c01007387 */ /* 0x0003e80000100800 */
[----:B------:R1:W-:Y:S04]  /*19d60*/  STL [R1+0x794], R29 ;  /* 0x0007941d01007387 */ /* 0x0003e80000100800 */
[----:B------:R1:W-:Y:S04]  /*19d70*/  STL [R1+0x790], R26 ;  /* 0x0007901a01007387 */ /* 0x0003e80000100800 */
[----:B-1----:R2:W2:Y:S04]  /*19d80*/  LDG.E.U16 R28, [R6.64] ;  /* 0x00000004061c7981 */ /* 0x0024a8000c1e1500 */
[----:B------:R1:W2:Y:S04]  /*19d90*/  LDG.E.U16 R29, [R8.64] ;  /* 0x00000004081d7981 */ /* 0x0002a8000c1e1500 */
[----:B------:R3:W2:Y:S04]  /*19da0*/  LDG.E.U16 R26, [R10.64] ;  /* 0x000000040a1a7981 */ /* 0x0006a8000c1e1500 */
[----:B------:R-:W2:Y:S01]  /*19db0*/  LDL.64 R16, [R1+0x2e98] ;  /* 0x002e980001107983 */ /* 0x000ea20000100a00 */
[----:B0-----:R-:W-:-:S03]  /*19dc0*/  IMAD.WIDE R4, R0, 0x2, R2 ;  /* 0x0000000200047825 */ /* 0x001fc600078e0202 */
[----:B----4-:R0:W-:Y:S01]  /*19dd0*/  STL [R1+0x78c], R27 ;  /* 0x00078c1b01007387 */ /* 0x0101e20000100800 */
[----:B---3--:R-:W-:-:S03]  /*19de0*/  IMAD.WIDE R10, R0, 0x2, R20 ;  /* 0x00000002000a7825 */ /* 0x008fc600078e0214 */
[----:B------:R3:W-:Y:S01]  /*19df0*/  STL [R1+0x788], R25 ;  /* 0x0007881901007387 */ /* 0x0007e20000100800 */
[----:B--2---:R-:W-:-:S03]  /*19e00*/  IMAD.WIDE R6, R0, 0x2, R22 ;  /* 0x0000000200067825 */ /* 0x004fc600078e0216 */
[----:B------:R-:W2:Y:S04]  /*19e10*/  LDL.64 R22, [R1+0x2e88] ;  /* 0x002e880001167983 */ /* 0x000ea80000100a00 */
[----:B0-----:R0:W4:Y:S04]  /*19e20*/  LDG.E.U16 R27, [R12.64] ;  /* 0x000000040c1b7981 */ /* 0x001128000c1e1500 */
[----:B---3--:R-:W3:Y:S04]  /*19e30*/  LDL.64 R24, [R1+0x2e90] ;  /* 0x002e900001187983 */ /* 0x008ee80000100a00 */
[----:B------:R0:W3:Y:S01]  /*19e40*/  LDG.E.U16 R21, [R4.64] ;  /* 0x0000000404157981 */ /* 0x0000e2000c1e1500 */
[----:B-1----:R-:W-:-:S03]  /*19e50*/  IMAD.WIDE R8, R0, 0x2, R18 ;  /* 0x0000000200087825 */ /* 0x002fc600078e0212 */
[----:B------:R-:W3:Y:S01]  /*19e60*/  LDL.64 R2, [R1+0x24d0] ;  /* 0x0024d00001027983 */ /* 0x000ee20000100a00 */
[----:B0-----:R-:W-:-:S03]  /*19e70*/  IMAD.WIDE R12, R0, 0x2, R14 ;  /* 0x00000002000c7825 */ /* 0x001fc600078e020e */
[----:B------:R-:W3:Y:S04]  /*19e80*/  LDL.64 R18, [R1+0x2e80] ;  /* 0x002e800001127983 */ /* 0x000ee80000100a00 */
[----:B------:R0:W-:Y:S04]  /*19e90*/  STL [R1+0x784], R28 ;  /* 0x0007841c01007387 */ /* 0x0001e80000100800 */
[----:B------:R1:W-:Y:S04]  /*19ea0*/  STL [R1+0x780], R29 ;  /* 0x0007801d01007387 */ /* 0x0003e80000100800 */
[----:B------:R1:W-:Y:S04]  /*19eb0*/  STL [R1+0x77c], R26 ;  /* 0x00077c1a01007387 */ /* 0x0003e80000100800 */
[----:B0-----:R3:W3:Y:S04]  /*19ec0*/  LDG.E.U16 R28, [R6.64] ;  /* 0x00000004061c7981 */ /* 0x0016e8000c1e1500 */
[----:B-1----:R0:W3:Y:S01]  /*19ed0*/  LDG.E.U16 R29, [R8.64] ;  /* 0x00000004081d7981 */ /* 0x0020e2000c1e1500 */
[----:B------:R-:W-:-:S03]  /*19ee0*/  IMAD.WIDE R4, R0, 0x2, R16 ;  /* 0x0000000200047825 */ /* 0x000fc600078e0210 */
[----:B------:R2:W3:Y:S04]  /*19ef0*/  LDG.E.U16 R26, [R10.64] ;  /* 0x000000040a1a7981 */ /* 0x0004e8000c1e1500 */
[----:B------:R-:W3:Y:S04]  /*19f00*/  LDL.64 R14, [R1+0x2e78] ;  /* 0x002e7800010e7983 */ /* 0x000ee80000100a00 */
[----:B----4-:R1:W-:Y:S01]  /*19f10*/  STL [R1+0x778], R27 ;  /* 0x0007781b01007387 */ /* 0x0103e20000100800 */
[----:B--2---:R-:W-:-:S03]  /*19f20*/  IMAD.WIDE R10, R0, 0x2, R22 ;  /* 0x00000002000a7825 */ /* 0x004fc600078e0216 */
[----:B------:R2:W4:Y:S01]  /*19f30*/  LDG.E.U16 R23, [R4.64] ;  /* 0x0000000404177981 */ /* 0x000522000c1e1500 */
[----:B---3--:R-:W-:-:S03]  /*19f40*/  IMAD.WIDE R6, R0, 0x2, R24 ;  /* 0x0000000200067825 */ /* 0x008fc600078e0218 */
[----:B-1----:R1:W3:Y:S04]  /*19f50*/  LDG.E.U16 R27, [R12.64] ;  /* 0x000000040c1b7981 */ /* 0x0022e8000c1e1500 */
[----:B------:R1:W-:Y:S04]  /*19f60*/  STL [R1+0x774], R21 ;  /* 0x0007741501007387 */ /* 0x0003e80000100800 */
[----:B------:R-:W4:Y:S01]  /*19f70*/  LDL.64 R24, [R1+0x2e68] ;  /* 0x002e680001187983 */ /* 0x000f220000100a00 */
[----:B0-----:R-:W-:-:S03]  /*19f80*/  IMAD.WIDE R8, R0, 0x2, R2 ;  /* 0x0000000200087825 */ /* 0x001fc600078e0202 */
[----:B------:R-:W4:Y:S04]  /*19f90*/  LDL.64 R16, [R1+0x2e70] ;  /* 0x002e700001107983 */ /* 0x000f280000100a00 */
[----:B-1----:R-:W4:Y:S01]  /*19fa0*/  LDL.64 R20, [R1+0x24c8] ;  /* 0x0024c80001147983 */ /* 0x002f220000100a00 */
[----:B------:R-:W-:-:S03]  /*19fb0*/  IMAD.WIDE R12, R0, 0x2, R18 ;  /* 0x00000002000c7825 */ /* 0x000fc600078e0212 */
[----:B------:R-:W4:Y:S04]  /*19fc0*/  LDL.64 R2, [R1+0x2e60] ;  /* 0x002e600001027983 */ /* 0x000f280000100a00 */
[----:B------:R0:W-:Y:S04]  /*19fd0*/  STL [R1+0x770], R28 ;  /* 0x0007701c01007387 */ /* 0x0001e80000100800 */
[----:B------:R1:W-:Y:S04]  /*19fe0*/  STL [R1+0x76c], R29 ;  /* 0x00076c1d01007387 */ /* 0x0003e80000100800 */
[----:B------:R2:W-:Y:S04]  /*19ff0*/  STL [R1+0x768], R26 ;  /* 0x0007681a01007387 */ /* 0x0005e80000100800 */
[----:B0-----:R0:W4:Y:S04]  /*1a000*/  LDG.E.U16 R28, [R6.64] ;  /* 0x00000004061c7981 */ /* 0x001128000c1e1500 */
[----:B-1----:R1:W4:Y:S01]  /*1a010*/  LDG.E.U16 R29, [R8.64] ;  /* 0x00000004081d7981 */ /* 0x002322000c1e1500 */
[----:B--2---:R-:W-:-:S03]  /*1a020*/  IMAD.WIDE R4, R0, 0x2, R14 ;  /* 0x0000000200047825 */ /* 0x004fc600078e020e */
[----:B------:R2:W4:Y:S04]  /*1a030*/  LDG.E.U16 R26, [R10.64] ;  /* 0x000000040a1a7981 */ /* 0x000528000c1e1500 */
[----:B------:R-:W4:Y:S04]  /*1a040*/  LDL.64 R18, [R1+0x24c0] ;  /* 0x0024c00001127983 */ /* 0x000f280000100a00 */
[----:B---3--:R3:W-:Y:S04]  /*1a050*/  STL [R1+0x764], R27 ;  /* 0x0007641b01007387 */ /* 0x0087e80000100800 */
[----:B----4-:R4:W-:Y:S01]  /*1a060*/  STL [R1+0x760], R23 ;  /* 0x0007601701007387 */ /* 0x0109e20000100800 */
[----:B--2---:R-:W-:-:S03]  /*1a070*/  IMAD.WIDE R10, R0, 0x2, R24 ;  /* 0x00000002000a7825 */ /* 0x004fc600078e0218 */
[----:B------:R-:W2:Y:S04]  /*1a080*/  LDL.64 R14, [R1+0x2e50] ;  /* 0x002e5000010e7983 */ /* 0x000ea80000100a00 */
[----:B---3--:R3:W2:Y:S01]  /*1a090*/  LDG.E.U16 R27, [R12.64] ;  /* 0x000000040c1b7981 */ /* 0x0086a2000c1e1500 */
[----:B0-----:R-:W-:-:S03]  /*1a0a0*/  IMAD.WIDE R6, R0, 0x2, R20 ;  /* 0x0000000200067825 */ /* 0x001fc600078e0214 */
[----:B----4-:R-:W4:Y:S04]  /*1a0b0*/  LDL.64 R22, [R1+0x2e58] ;  /* 0x002e580001167983 */ /* 0x010f280000100a00 */
[----:B------:R-:W4:Y:S04]  /*1a0c0*/  LDL.64 R20, [R1+0x2e48] ;  /* 0x002e480001147983 */ /* 0x000f280000100a00 */
[----:B------:R0:W4:Y:S01]  /*1a0d0*/  LDG.E.U16 R25, [R4.64] ;  /* 0x0000000404197981 */ /* 0x000122000c1e1500 */
[----:B-1----:R-:W-:-:S03]  /*1a0e0*/  IMAD.WIDE R8, R0, 0x2, R16 ;  /* 0x0000000200087825 */ /* 0x002fc600078e0210 */
[----:B------:R-:W4:Y:S01]  /*1a0f0*/  LDL.64 R16, [R1+0x24b8] ;  /* 0x0024b80001107983 */ /* 0x000f220000100a00 */
[----:B---3--:R-:W-:-:S03]  /*1a100*/  IMAD.WIDE R12, R0, 0x2, R2 ;  /* 0x00000002000c7825 */ /* 0x008fc600078e0202 */
[----:B------:R1:W-:Y:S04]  /*1a110*/  STL [R1+0x75c], R28 ;  /* 0x00075c1c01007387 */ /* 0x0003e80000100800 */
[----:B------:R3:W-:Y:S04]  /*1a120*/  STL [R1+0x758], R29 ;  /* 0x0007581d01007387 */ /* 0x0007e80000100800 */
[----:B------:R0:W-:Y:S04]  /*1a130*/  STL [R1+0x754], R26 ;  /* 0x0007541a01007387 */ /* 0x0001e80000100800 */
[----:B-1----:R4:W4:Y:S04]  /*1a140*/  LDG.E.U16 R28, [R6.64] ;  /* 0x00000004061c7981 */ /* 0x002928000c1e1500 */
[----:B---3--:R1:W3:Y:S01]  /*1a150*/  LDG.E.U16 R29, [R8.64] ;  /* 0x00000004081d7981 */ /* 0x0082e2000c1e1500 */
[----:B0-----:R-:W-:-:S03]  /*1a160*/  IMAD.WIDE R4, R0, 0x2, R18 ;  /* 0x0000000200047825 */ /* 0x001fc600078e0212 */
[----:B------:R0:W3:Y:S04]  /*1a170*/  LDG.E.U16 R26, [R10.64] ;  /* 0x000000040a1a7981 */ /* 0x0000e8000c1e1500 */
[----:B------:R-:W3:Y:S04]  /*1a180*/  LDL.64 R2, [R1+0x2e40] ;  /* 0x002e400001027983 */ /* 0x000ee80000100a00 */
[----:B--2---:R2:W-:Y:S01]  /*1a190*/  STL [R1+0x750], R27 ;  /* 0x0007501b01007387 */ /* 0x0045e20000100800 */
[----:B----4-:R-:W-:-:S03]  /*1a1a0*/  IMAD.WIDE R6, R0, 0x2, R22 ;  /* 0x0000000200067825 */ /* 0x010fc600078e0216 */
[----:B--2---:R2:W4:Y:S01]  /*1a1b0*/  LDG.E.U16 R27, [R12.64] ;  /* 0x000000040c1b7981 */ /* 0x004522000c1e1500 */
[----:B0-----:R-:W-:-:S03]  /*1a1c0*/  IMAD.WIDE R10, R0, 0x2, R20 ;  /* 0x00000002000a7825 */ /* 0x001fc600078e0214 */
[----:B------:R0:W-:Y:S04]  /*1a1d0*/  STL [R1+0x74c], R25 ;  /* 0x00074c1901007387 */ /* 0x0001e80000100800 */
[----:B------:R-:W4:Y:S04]  /*1a1e0*/  LDL.64 R22, [R1+0x24b0] ;  /* 0x0024b00001167983 */ /* 0x000f280000100a00 */
[----:B------:R3:W4:Y:S04]  /*1a1f0*/  LDG.E.U16 R21, [R4.64] ;  /* 0x0000000404157981 */ /* 0x000728000c1e1500 */
[----:B0-----:R-:W4:Y:S01]  /*1a200*/  LDL.64 R24, [R1+0x2e38] ;  /* 0x002e380001187983 */ /* 0x001f220000100a00 */
[----:B-1----:R-:W-:-:S03]  /*1a210*/  IMAD.WIDE R8, R0, 0x2, R14 ;  /* 0x0000000200087825 */ /* 0x002fc600078e020e */
[----:B------:R-:W4:Y:S01]  /*1a220*/  LDL.64 R18, [R1+0x2e30] ;  /* 0x002e300001127983 */ /* 0x000f220000100a00 */
[----:B--2---:R-:W-:-:S03]  /*1a230*/  IMAD.WIDE R12, R0, 0x2, R16 ;  /* 0x00000002000c7825 */ /* 0x004fc600078e0210 */
[----:B------:R-:W2:Y:S04]  /*1a240*/  LDL.64 R14, [R1+0x2e28] ;  /* 0x002e2800010e7983 */ /* 0x000ea80000100a00 */
[----:B------:R0:W-:Y:S04]  /*1a250*/  STL [R1+0x748], R28 ;  /* 0x0007481c01007387 */ /* 0x0001e80000100800 */
[----:B---3--:R1:W-:Y:S04]  /*1a260*/  STL [R1+0x744], R29 ;  /* 0x0007441d01007387 */ /* 0x0083e80000100800 */
[----:B------:R3:W-:Y:S04]  /*1a270*/  STL [R1+0x740], R26 ;  /* 0x0007401a01007387 */ /* 0x0007e80000100800 */
[----:B0-----:R0:W2:Y:S04]  /*1a280*/  LDG.E.U16 R28, [R6.64] ;  /* 0x00000004061c7981 */ /* 0x0010a8000c1e1500 */
[----:B-1----:R1:W2:Y:S01]  /*1a290*/  LDG.E.U16 R29, [R8.64] ;  /* 0x00000004081d7981 */ /* 0x0022a2000c1e1500 */
[----:B------:R-:W-:-:S03]  /*1a2a0*/  IMAD.WIDE R4, R0, 0x2, R2 ;  /* 0x0000000200047825 */ /* 0x000fc600078e0202 */
[----:B---3--:R3:W2:Y:S04]  /*1a2b0*/  LDG.E.U16 R26, [R10.64] ;  /* 0x000000040a1a7981 */ /* 0x0086a8000c1e1500 */
[----:B------:R-:W2:Y:S04]  /*1a2c0*/  LDL.64 R16, [R1+0x2e20] ;  /* 0x002e200001107983 */ /* 0x000ea80000100a00 */
[----:B----4-:R4:W-:Y:S04]  /*1a2d0*/  STL [R1+0x73c], R27 ;  /* 0x00073c1b01007387 */ /* 0x0109e80000100800 */
[----:B----4-:R2:W4:Y:S01]  /*1a2e0*/  LDG.E.U16 R27, [R12.64] ;  /* 0x000000040c1b7981 */ /* 0x010522000c1e1500 */
[----:B---3--:R-:W-:-:S03]  /*1a2f0*/  IMAD.WIDE R10, R0, 0x2, R22 ;  /* 0x00000002000a7825 */ /* 0x008fc600078e0216 */
[----:B------:R3:W-:Y:S01]  /*1a300*/  STL [R1+0x738], R21 ;  /* 0x0007381501007387 */ /* 0x0007e20000100800 */
[----:B0-----:R-:W-:-:S03]  /*1a310*/  IMAD.WIDE R6, R0, 0x2, R24 ;  /* 0x0000000200067825 */ /* 0x001fc600078e0218 */
[----:B------:R-:W4:Y:S04]  /*1a320*/  LDL.64 R24, [R1+0x2e10] ;  /* 0x002e100001187983 */ /* 0x000f280000100a00 */
[----:B------:R0:W4:Y:S04]  /*1a330*/  LDG.E.U16 R23, [R4.64] ;  /* 0x0000000404177981 */ /* 0x000128000c1e1500 */
[----:B---3--:R-:W3:Y:S01]  /*1a340*/  LDL.64 R20, [R1+0x2e18] ;  /* 0x002e180001147983 */ /* 0x008ee20000100a00 */
[----:B-1----:R-:W-:-:S03]  /*1a350*/  IMAD.WIDE R8, R0, 0x2, R18 ;  /* 0x0000000200087825 */ /* 0x002fc600078e0212 */
[----:B------:R-:W3:Y:S01]  /*1a360*/  LDL.64 R2, [R1+0x24a8] ;  /* 0x0024a80001027983 */ /* 0x000ee20000100a00 */
[----:B--2---:R-:W-:-:S03]  /*1a370*/  IMAD.WIDE R12, R0, 0x2, R14 ;  /* 0x00000002000c7825 */ /* 0x004fc600078e020e */
[----:B------:R-:W2:Y:S04]  /*1a380*/  LDL.64 R18, [R1+0x2e08] ;  /* 0x002e080001127983 */ /* 0x000ea80000100a00 */
[----:B------:R1:W-:Y:S04]  /*1a390*/  STL [R1+0x734], R28 ;  /* 0x0007341c01007387 */ /* 0x0003e80000100800 */
[----:B------:R0:W-:Y:S04]  /*1a3a0*/  STL [R1+0x730], R29 ;  /* 0x0007301d01007387 */ /* 0x0001e80000100800 */
[----:B------:R0:W-:Y:S04]  /*1a3b0*/  STL [R1+0x72c], R26 ;  /* 0x00072c1a01007387 */ /* 0x0001e80000100800 */
[----:B-1----:R3:W2:Y:S04]  /*1a3c0*/  LDG.E.U16 R28, [R6.64] ;  /* 0x00000004061c7981 */ /* 0x0026a8000c1e1500 */
[----:B0-----:R0:W2:Y:S01]  /*1a3d0*/  LDG.E.U16 R29, [R8.64] ;  /* 0x00000004081d7981 */ /* 0x0010a2000c1e1500 */
[----:B------:R-:W-:-:S03]  /*1a3e0*/  IMAD.WIDE R4, R0, 0x2, R16 ;  /* 0x0000000200047825 */ /* 0x000fc600078e0210 */
[----:B------:R1:W2:Y:S04]  /*1a3f0*/  LDG.E.U16 R26, [R10.64] ;  /* 0x000000040a1a7981 */ /* 0x0002a8000c1e1500 */
[----:B------:R-:W2:Y:S04]  /*1a400*/  LDL.64 R14, [R1+0x2e00] ;  /* 0x002e0000010e7983 */ /* 0x000ea80000100a00 */
[----:B----4-:R4:W-:Y:S04]  /*1a410*/  STL [R1+0x728], R27 ;  /* 0x0007281b01007387 */ /* 0x0109e80000100800 */
[----:B----4-:R2:W4:Y:S01]  /*1a420*/  LDG.E.U16 R27, [R12.64] ;  /* 0x000000040c1b7981 */ /* 0x010522000c1e1500 */
[----:B-1----:R-:W-:-:S03]  /*1a430*/  IMAD.WIDE R10, R0, 0x2, R24 ;  /* 0x00000002000a7825 */ /* 0x002fc600078e0218 */
[----:B------:R1:W-:Y:S01]  /*1a440*/  STL [R1+0x724], R23 ;  /* 0x0007241701007387 */ /* 0x0003e20000100800 */
[----:B---3--:R-:W-:-:S03]  /*1a450*/  IMAD.WIDE R6, R0, 0x2, R20 ;  /* 0x0000000200067825 */ /* 0x008fc600078e0214 */
[----:B------:R-:W3:Y:S04]  /*1a460*/  LDL.64 R20, [R1+0x2df0] ;  /* 0x002df00001147983 */ /* 0x000ee80000100a00 */
[----:B------:R2:W3:Y:S04]  /*1a470*/  LDG.E.U16 R25, [R4.64] ;  /* 0x0000000404197981 */ /* 0x0004e8000c1e1500 */
[----:B-1----:R-:W3:Y:S01]  /*1a480*/  LDL.64 R22, [R1+0x24a0] ;  /* 0x0024a00001167983 */ /* 0x002ee20000100a00 */
[----:B0-----:R-:W-:-:S03]  /*1a490*/  IMAD.WIDE R8, R0, 0x2, R2 ;  /* 0x0000000200087825 */ /* 0x001fc600078e0202 */
[----:B------:R-:W3:Y:S01]  /*1a4a0*/  LDL.64 R16, [R1+0x2df8] ;  /* 0x002df80001107983 */ /* 0x000ee20000100a00 */
[----:B--2---:R-:W-:-:S03]  /*1a4b0*/  IMAD.WIDE R12, R0, 0x2, R18 ;  /* 0x00000002000c7825 */ /* 0x004fc600078e0212 */
[----:B------:R-:W2:Y:S04]  /*1a4c0*/  LDL.64 R2, [R1+0x2de8] ;  /* 0x002de80001027983 */ /* 0x000ea80000100a00 */
[----:B------:R0:W-:Y:S04]  /*1a4d0*/  STL [R1+0x720], R28 ;  /* 0x0007201c01007387 */ /* 0x0001e80000100800 */
[----:B------:R1:W-:Y:S04]  /*1a4e0*/  STL [R1+0x71c], R29 ;  /* 0x00071c1d01007387 */ /* 0x0003e80000100800 */
[----:B------:R1:W-:Y:S04]  /*1a4f0*/  STL [R1+0x718], R26 ;  /* 0x0007181a01007387 */ /* 0x0003e80000100800 */
[----:B0-----:R0:W2:Y:S04]  /*1a500*/  LDG.E.U16 R28, [R6.64] ;  /* 0x00000004061c7981 */ /* 0x0010a8000c1e1500 */
[----:B-1----:R1:W2:Y:S01]  /*1a510*/  LDG.E.U16 R29, [R8.64] ;  /* 0x00000004081d7981 */ /* 0x0022a2000c1e1500 */
[----:B------:R-:W-:-:S03]  /*1a520*/  IMAD.WIDE R4, R0, 0x2, R14 ;  /* 0x0000000200047825 */ /* 0x000fc600078e020e */
[----:B------:R3:W2:Y:S04]  /*1a530*/  LDG.E.U16 R26, [R10.64] ;  /* 0x000000040a1a7981 */ /* 0x0006a8000c1e1500 */
        /* <DEDUP_REMOVED lines=881> */
[----:B----4-:R4:W-:Y:S04]  /*1dc50*/  STL [R1+0x3a4], R27 ;  /* 0x0003a41b01007387 */ /* 0x0109e80000100800 */
[----:B----4-:R4:W2:Y:S01]  /*1dc60*/  LDG.E.U16 R27, [R12.64] ;  /* 0x000000040c1b7981 */ /* 0x0108a2000c1e1500 */
[----:B---3--:R-:W-:-:S03]  /*1dc70*/  IMAD.WIDE R10, R0, 0x2, R24 ;  /* 0x00000002000a7825 */ /* 0x008fc600078e0218 */
[----:B------:R3:W-:Y:S01]  /*1dc80*/  STL [R1+0x3a0], R23 ;  /* 0x0003a01701007387 */ /* 0x0007e20000100800 */
[----:B0-----:R-:W-:-:S03]  /*1dc90*/  IMAD.WIDE R6, R0, 0x2, R20 ;  /* 0x0000000200067825 */ /* 0x001fc600078e0214 */
[----:B------:R-:W2:Y:S04]  /*1dca0*/  LDL.64 R20, [R1+0x28a8] ;  /* 0x0028a80001147983 */ /* 0x000ea80000100a00 */
[----:B------:R0:W2:Y:S04]  /*1dcb0*/  LDG.E.U16 R25, [R4.64] ;  /* 0x0000000404197981 */ /* 0x0000a8000c1e1500 */
[----:B---3--:R-:W3:Y:S01]  /*1dcc0*/  LDL.64 R22, [R1+0x28b8] ;  /* 0x0028b80001167983 */ /* 0x008ee20000100a00 */
[----:B-1----:R-:W-:-:S03]  /*1dcd0*/  IMAD.WIDE R8, R0, 0x2, R16 ;  /* 0x0000000200087825 */ /* 0x002fc600078e0210 */
[----:B------:R-:W3:Y:S01]  /*1dce0*/  LDL.64 R14, [R1+0x28b0] ;  /* 0x0028b000010e7983 */ /* 0x000ee20000100a00 */
[----:B----4-:R-:W-:-:S03]  /*1dcf0*/  IMAD.WIDE R12, R0, 0x2, R2 ;  /* 0x00000002000c7825 */ /* 0x010fc600078e0202 */
[----:B------:R-:W3:Y:S04]  /*1dd00*/  LDL.64 R16, [R1+0x22d8] ;  /* 0x0022d80001107983 */ /* 0x000ee80000100a00 */
        /* <DEDUP_REMOVED lines=8> */
[----:B--2---:R2:W-:Y:S04]  /*1dd90*/  STL [R1+0x390], R27 ;  /* 0x0003901b01007387 */ /* 0x0045e80000100800 */
[----:B--2---:R2:W4:Y:S01]  /*1dda0*/  LDG.E.U16 R27, [R12.64] ;  /* 0x000000040c1b7981 */ /* 0x004522000c1e1500 */
        /* <DEDUP_REMOVED lines=230> */
[----:B--2---:R1:W-:Y:S04]  /*1ec10*/  STL [R1+0x2ac], R28 ;  /* 0x0002ac1c01007387 */ /* 0x0043e80000100800 */
[----:B------:R2:W-:Y:S04]  /*1ec20*/  STL [R1+0x2a8], R29 ;  /* 0x0002a81d01007387 */ /* 0x0005e80000100800 */
[----:B------:R2:W-:Y:S04]  /*1ec30*/  STL [R1+0x2a4], R26 ;  /* 0x0002a41a01007387 */ /* 0x0005e80000100800 */
[----:B-1----:R3:W4:Y:S04]  /*1ec40*/  LDG.E.U16 R28, [R6.64] ;  /* 0x00000004061c7981 */ /* 0x002728000c1e1500 */
[----:B--2---:R1:W4:Y:S01]  /*1ec50*/  LDG.E.U16 R29, [R8.64] ;  /* 0x00000004081d7981 */ /* 0x004322000c1e1500 */
[----:B0-----:R-:W-:-:S03]  /*1ec60*/  IMAD.WIDE R4, R0, 0x2, R18 ;  /* 0x0000000200047825 */ /* 0x001fc600078e0212 */
[----:B------:R0:W4:Y:S04]  /*1ec70*/  LDG.E.U16 R26, [R10.64] ;  /* 0x000000040a1a7981 */ /* 0x000128000c1e1500 */
[----:B------:R-:W4:Y:S04]  /*1ec80*/  LDL.64 R2, [R1+0x2738] ;  /* 0x0027380001027983 */ /* 0x000f280000100a00 */
[----:B------:R0:W-:Y:S04]  /*1ec90*/  STL [R1+0x2a0], R27 ;  /* 0x0002a01b01007387 */ /* 0x0001e80000100800 */
[----:B0-----:R0:W2:Y:S01]  /*1eca0*/  LDG.E.U16 R27, [R12.64] ;  /* 0x000000040c1b7981 */ /* 0x0010a2000c1e1500 */
[----:B------:R-:W-:-:S03]  /*1ecb0*/  IMAD.WIDE R10, R0, 0x2, R20 ;  /* 0x00000002000a7825 */ /* 0x000fc600078e0214 */
[----:B------:R0:W-:Y:S01]  /*1ecc0*/  STL [R1+0x29c], R25 ;  /* 0x00029c1901007387 */ /* 0x0001e20000100800 */
[----:B---3--:R-:W-:-:S03]  /*1ecd0*/  IMAD.WIDE R6, R0, 0x2, R22 ;  /* 0x0000000200067825 */ /* 0x008fc600078e0216 */
[----:B------:R-:W2:Y:S04]  /*1ece0*/  LDL.64 R22, [R1+0x2258] ;  /* 0x0022580001167983 */ /* 0x000ea80000100a00 */
[----:B------:R4:W2:Y:S04]  /*1ecf0*/  LDG.E.U16 R21, [R4.64] ;  /* 0x0000000404157981 */ /* 0x0008a8000c1e1500 */
[----:B0-----:R-:W2:Y:S01]  /*1ed00*/  LDL.64 R24, [R1+0x2730] ;  /* 0x0027300001187983 */ /* 0x001ea20000100a00 */
[----:B-1----:R-:W-:-:S03]  /*1ed10*/  IMAD.WIDE R8, R0, 0x2, R14 ;  /* 0x0000000200087825 */ /* 0x002fc600078e020e */
[----:B------:R-:W2:Y:S01]  /*1ed20*/  LDL.64 R18, [R1+0x2728] ;  /* 0x0027280001127983 */ /* 0x000ea20000100a00 */
[----:B------:R-:W-:-:S03]  /*1ed30*/  IMAD.WIDE R12, R0, 0x2, R16 ;  /* 0x00000002000c7825 */ /* 0x000fc600078e0210 */
[----:B------:R-:W2:Y:S04]  /*1ed40*/  LDL.64 R14, [R1+0x2720] ;  /* 0x00272000010e7983 */ /* 0x000ea80000100a00 */
[----:B----4-:R0:W-:Y:S04]  /*1ed50*/  STL [R1+0x298], R28 ;  /* 0x0002981c01007387 */ /* 0x0101e80000100800 */
[----:B------:R1:W-:Y:S04]  /*1ed60*/  STL [R1+0x294], R29 ;  /* 0x0002941d01007387 */ /* 0x0003e80000100800 */
[----:B------:R4:W-:Y:S04]  /*1ed70*/  STL [R1+0x290], R26 ;  /* 0x0002901a01007387 */ /* 0x0009e80000100800 */
[----:B0-----:R0:W3:Y:S04]  /*1ed80*/  LDG.E.U16 R28, [R6.64] ;  /* 0x00000004061c7981 */ /* 0x0010e8000c1e1500 */
[----:B-1----:R1:W3:Y:S01]  /*1ed90*/  LDG.E.U16 R29, [R8.64] ;  /* 0x00000004081d7981 */ /* 0x0022e2000c1e1500 */
[----:B------:R-:W-:-:S03]  /*1eda0*/  IMAD.WIDE R4, R0, 0x2, R2 ;  /* 0x0000000200047825 */ /* 0x000fc600078e0202 */
[----:B----4-:R4:W3:Y:S04]  /*1edb0*/  LDG.E.U16 R26, [R10.64] ;  /* 0x000000040a1a7981 */ /* 0x0108e8000c1e1500 */
[----:B------:R-:W3:Y:S04]  /*1edc0*/  LDL.64 R16, [R1+0x2718] ;  /* 0x0027180001107983 */ /* 0x000ee80000100a00 */
[----:B--2---:R2:W-:Y:S04]  /*1edd0*/  STL [R1+0x28c], R27 ;  /* 0x00028c1b01007387 */ /* 0x0045e80000100800 */
[----:B--2---:R2:W3:Y:S01]  /*1ede0*/  LDG.E.U16 R27, [R12.64] ;  /* 0x000000040c1b7981 */ /* 0x0044e2000c1e1500 */
[----:B----4-:R-:W-:-:S03]  /*1edf0*/  IMAD.WIDE R10, R0, 0x2, R22 ;  /* 0x00000002000a7825 */ /* 0x010fc600078e0216 */
[----:B------:R4:W-:Y:S01]  /*1ee00*/  STL [R1+0x288], R21 ;  /* 0x0002881501007387 */ /* 0x0009e20000100800 */
[----:B0-----:R-:W-:-:S03]  /*1ee10*/  IMAD.WIDE R6, R0, 0x2, R24 ;  /* 0x0000000200067825 */ /* 0x001fc600078e0218 */
[----:B------:R-:W3:Y:S04]  /*1ee20*/  LDL.64 R24, [R1+0x2708] ;  /* 0x0027080001187983 */ /* 0x000ee80000100a00 */
[----:B------:R0:W3:Y:S04]  /*1ee30*/  LDG.E.U16 R23, [R4.64] ;  /* 0x0000000404177981 */ /* 0x0000e8000c1e1500 */
[----:B----4-:R-:W4:Y:S01]  /*1ee40*/  LDL.64 R20, [R1+0x2710] ;  /* 0x0027100001147983 */ /* 0x010f220000100a00 */
[----:B-1----:R-:W-:-:S03]  /*1ee50*/  IMAD.WIDE R8, R0, 0x2, R18 ;  /* 0x0000000200087825 */ /* 0x002fc600078e0212 */
[----:B------:R-:W4:Y:S01]  /*1ee60*/  LDL.64 R2, [R1+0x2250] ;  /* 0x0022500001027983 */ /* 0x000f220000100a00 */
[----:B--2---:R-:W-:-:S03]  /*1ee70*/  IMAD.WIDE R12, R0, 0x2, R14 ;  /* 0x00000002000c7825 */ /* 0x004fc600078e020e */
[----:B------:R-:W4:Y:S04]  /*1ee80*/  LDL.64 R18, [R1+0x2700] ;  /* 0x0027000001127983 */ /* 0x000f280000100a00 */
[----:B---3--:R1:W-:Y:S04]  /*1ee90*/  STL [R1+0x284], R28 ;  /* 0x0002841c01007387 */ /* 0x0083e80000100800 */
[----:B------:R3:W-:Y:S04]  /*1eea0*/  STL [R1+0x280], R29 ;  /* 0x0002801d01007387 */ /* 0x0007e80000100800 */
[----:B------:R3:W-:Y:S04]  /*1eeb0*/  STL [R1+0x27c], R26 ;  /* 0x00027c1a01007387 */ /* 0x0007e80000100800 */
[----:B-1----:R4:W2:Y:S04]  /*1eec0*/  LDG.E.U16 R28, [R6.64] ;  /* 0x00000004061c7981 */ /* 0x0028a8000c1e1500 */
[----:B---3--:R1:W2:Y:S01]  /*1eed0*/  LDG.E.U16 R29, [R8.64] ;  /* 0x00000004081d7981 */ /* 0x0082a2000c1e1500 */
[----:B0-----:R-:W-:-:S03]  /*1eee0*/  IMAD.WIDE R4, R0, 0x2, R16 ;  /* 0x0000000200047825 */ /* 0x001fc600078e0210 */
[----:B------:R0:W2:Y:S04]  /*1eef0*/  LDG.E.U16 R26, [R10.64] ;  /* 0x000000040a1a7981 */ /* 0x0000a8000c1e1500 */
[----:B------:R-:W2:Y:S04]  /*1ef00*/  LDL.64 R14, [R1+0x26f8] ;  /* 0x0026f800010e7983 */ /* 0x000ea80000100a00 */
[----:B------:R0:W-:Y:S04]  /*1ef10*/  STL [R1+0x278], R27 ;  /* 0x0002781b01007387 */ /* 0x0001e80000100800 */
[----:B0-----:R0:W3:Y:S01]  /*1ef20*/  LDG.E.U16 R27, [R12.64] ;  /* 0x000000040c1b7981 */ /* 0x0010e2000c1e1500 */
[----:B------:R-:W-:-:S03]  /*1ef30*/  IMAD.WIDE R10, R0, 0x2, R24 ;  /* 0x00000002000a7825 */ /* 0x000fc600078e0218 */
[----:B------:R0:W-:Y:S01]  /*1ef40*/  STL [R1+0x274], R23 ;  /* 0x0002741701007387 */ /* 0x0001e20000100800 */
[----:B----4-:R-:W-:-:S03]  /*1ef50*/  IMAD.WIDE R6, R0, 0x2, R20 ;  /* 0x0000000200067825 */ /* 0x010fc600078e0214 */
[----:B------:R-:W4:Y:S04]  /*1ef60*/  LDL.64 R20, [R1+0x26e8] ;  /* 0x0026e80001147983 */ /* 0x000f280000100a00 */
[----:B------:R2:W4:Y:S04]  /*1ef70*/  LDG.E.U16 R25, [R4.64] ;  /* 0x0000000404197981 */ /* 0x000528000c1e1500 */
[----:B0-----:R-:W4:Y:S01]  /*1ef80*/  LDL.64 R22, [R1+0x2248] ;  /* 0x0022480001167983 */ /* 0x001f220000100a00 */
[----:B-1----:R-:W-:-:S03]  /*1ef90*/  IMAD.WIDE R8, R0, 0x2, R2 ;  /* 0x0000000200087825 */ /* 0x002fc600078e0202 */
[----:B------:R-:W4:Y:S01]  /*1efa0*/  LDL.64 R16, [R1+0x26f0] ;  /* 0x0026f00001107983 */ /* 0x000f220000100a00 */
[----:B------:R-:W-:-:S03]  /*1efb0*/  IMAD.WIDE R12, R0, 0x2, R18 ;  /* 0x00000002000c7825 */ /* 0x000fc600078e0212 */
[----:B------:R-:W4:Y:S04]  /*1efc0*/  LDL.64 R2, [R1+0x26e0] ;  /* 0x0026e00001027983 */ /* 0x000f280000100a00 */
[----:B--2---:R0:W-:Y:S04]  /*1efd0*/  STL [R1+0x270], R28 ;  /* 0x0002701c01007387 */ /* 0x0041e80000100800 */
[----:B------:R1:W-:Y:S04]  /*1efe0*/  STL [R1+0x26c], R29 ;  /* 0x00026c1d01007387 */ /* 0x0003e80000100800 */
[----:B------:R2:W-:Y:S04]  /*1eff0*/  STL [R1+0x268], R26 ;  /* 0x0002681a01007387 */ /* 0x0005e80000100800 */
[----:B0-----:R0:W4:Y:S04]  /*1f000*/  LDG.E.U16 R28, [R6.64] ;  /* 0x00000004061c7981 */ /* 0x001128000c1e1500 */
[----:B-1----:R1:W4:Y:S01]  /*1f010*/  LDG.E.U16 R29, [R8.64] ;  /* 0x00000004081d7981 */ /* 0x002322000c1e1500 */
[----:B------:R-:W-:-:S03]  /*1f020*/  IMAD.WIDE R4, R0, 0x2, R14 ;  /* 0x0000000200047825 */ /* 0x000fc600078e020e */
[----:B--2---:R4:W4:Y:S04]  /*1f030*/  LDG.E.U16 R26, [R10.64] ;  /* 0x000000040a1a7981 */ /* 0x004928000c1e1500 */
[----:B------:R-:W4:Y:S04]  /*1f040*/  LDL.64 R18, [R1+0x2240] ;  /* 0x0022400001127983 */ /* 0x000f280000100a00 */
[----:B---3--:R3:W-:Y:S04]  /*1f050*/  STL [R1+0x264], R27 ;  /* 0x0002641b01007387 */ /* 0x0087e80000100800 */
[----:B---3--:R3:W2:Y:S01]  /*1f060*/  LDG.E.U16 R27, [R12.64] ;  /* 0x000000040c1b7981 */ /* 0x0086a2000c1e1500 */
[----:B----4-:R-:W-:-:S03]  /*1f070*/  IMAD.WIDE R10, R0, 0x2, R20 ;  /* 0x00000002000a7825 */ /* 0x010fc600078e0214 */
[----:B------:R4:W-:Y:S01]  /*1f080*/  STL [R1+0x260], R25 ;  /* 0x0002601901007387 */ /* 0x0009e20000100800 */
[----:B0-----:R-:W-:-:S03]  /*1f090*/  IMAD.WIDE R6, R0, 0x2, R22 ;  /* 0x0000000200067825 */ /* 0x001fc600078e0216 */
[----:B------:R-:W2:Y:S04]  /*1f0a0*/  LDL.64 R22, [R1+0x26c8] ;  /* 0x0026c80001167983 */ /* 0x000ea80000100a00 */
[----:B------:R0:W2:Y:S04]  /*1f0b0*/  LDG.E.U16 R21, [R4.64] ;  /* 0x0000000404157981 */ /* 0x0000a8000c1e1500 */
[----:B----4-:R-:W4:Y:S01]  /*1f0c0*/  LDL.64 R24, [R1+0x26d8] ;  /* 0x0026d80001187983 */ /* 0x010f220000100a00 */
[----:B-1----:R-:W-:-:S03]  /*1f0d0*/  IMAD.WIDE R8, R0, 0x2, R16 ;  /* 0x0000000200087825 */ /* 0x002fc600078e0210 */
[----:B------:R-:W4:Y:S01]  /*1f0e0*/  LDL.64 R14, [R1+0x26d0] ;  /* 0x0026d000010e7983 */ /* 0x000f220000100a00 */
[----:B---3--:R-:W-:-:S03]  /*1f0f0*/  IMAD.WIDE R12, R0, 0x2, R2 ;  /* 0x00000002000c7825 */ /* 0x008fc600078e0202 */
[----:B------:R-:W4:Y:S04]  /*1f100*/  LDL.64 R16, [R1+0x2238] ;  /* 0x0022380001107983 */ /* 0x000f280000100a00 */
[----:B------:R1:W-:Y:S04]  /*1f110*/  STL [R1+0x25c], R28 ;  /* 0x00025c1c01007387 */ /* 0x0003e80000100800 */
[----:B------:R0:W-:Y:S04]  /*1f120*/  STL [R1+0x258], R29 ;  /* 0x0002581d01007387 */ /* 0x0001e80000100800 */
[----:B------:R0:W-:Y:S04]  /*1f130*/  STL [R1+0x254], R26 ;  /* 0x0002541a01007387 */ /* 0x0001e80000100800 */
[----:B-1----:R4:W3:Y:S04]  /*1f140*/  LDG.E.U16 R28, [R6.64] ;  /* 0x00000004061c7981 */ /* 0x0028e8000c1e1500 */
[----:B0-----:R0:W3:Y:S01]  /*1f150*/  LDG.E.U16 R29, [R8.64] ;  /* 0x00000004081d7981 */ /* 0x0010e2000c1e1500 */
[----:B------:R-:W-:-:S03]  /*1f160*/  IMAD.WIDE R4, R0, 0x2, R18 ;  /* 0x0000000200047825 */ /* 0x000fc600078e0212 */
[----:B------:R1:W3:Y:S04]  /*1f170*/  LDG.E.U16 R26, [R10.64] ;  /* 0x000000040a1a7981 */ /* 0x0002e8000c1e1500 */
[----:B------:R-:W3:Y:S04]  /*1f180*/  LDL.64 R2, [R1+0x26c0] ;  /* 0x0026c00001027983 */ /* 0x000ee80000100a00 */
[----:B--2---:R2:W-:Y:S04]  /*1f190*/  STL [R1+0x250], R27 ;  /* 0x0002501b01007387 */ /* 0x0045e80000100800 */
[----:B--2---:R2:W3:Y:S01]  /*1f1a0*/  LDG.E.U16 R27, [R12.64] ;  /* 0x000000040c1b7981 */ /* 0x0044e2000c1e1500 */
[----:B-1----:R-:W-:-:S03]  /*1f1b0*/  IMAD.WIDE R10, R0, 0x2, R22 ;  /* 0x00000002000a7825 */ /* 0x002fc600078e0216 */
[----:B------:R1:W-:Y:S01]  /*1f1c0*/  STL [R1+0x24c], R21 ;  /* 0x00024c1501007387 */ /* 0x0003e20000100800 */
[----:B----4-:R-:W-:-:S03]  /*1f1d0*/  IMAD.WIDE R6, R0, 0x2, R24 ;  /* 0x0000000200067825 */ /* 0x010fc600078e0218 */
[----:B------:R-:W4:Y:S04]  /*1f1e0*/  LDL.64 R24, [R1+0x2230] ;  /* 0x0022300001187983 */ /* 0x000f280000100a00 */
[----:B------:R3:W4:Y:S04]  /*1f1f0*/  LDG.E.U16 R23, [R4.64] ;  /* 0x0000000404177981 */ /* 0x000728000c1e1500 */
[----:B-1----:R-:W4:Y:S01]  /*1f200*/  LDL.64 R20, [R1+0x26b8] ;  /* 0x0026b80001147983 */ /* 0x002f220000100a00 */
[----:B0-----:R-:W-:-:S03]  /*1f210*/  IMAD.WIDE R8, R0, 0x2, R14 ;  /* 0x0000000200087825 */ /* 0x001fc600078e020e */
[----:B------:R-:W4:Y:S01]  /*1f220*/  LDL.64 R18, [R1+0x26b0] ;  /* 0x0026b00001127983 */ /* 0x000f220000100a00 */
[----:B--2---:R-:W-:-:S03]  /*1f230*/  IMAD.WIDE R12, R0, 0x2, R16 ;  /* 0x00000002000c7825 */ /* 0x004fc600078e0210 */
[----:B------:R-:W4:Y:S04]  /*1f240*/  LDL.64 R14, [R1+0x26a8] ;  /* 0x0026a800010e7983 */ /* 0x000f280000100a00 */
[----:B---3--:R0:W-:Y:S04]  /*1f250*/  STL [R1+0x248], R28 ;  /* 0x0002481c01007387 */ /* 0x0081e80000100800 */
[----:B------:R1:W-:Y:S04]  /*1f260*/  STL [R1+0x244], R29 ;  /* 0x0002441d01007387 */ /* 0x0003e80000100800 */
[----:B------:R3:W-:Y:S04]  /*1f270*/  STL [R1+0x240], R26 ;  /* 0x0002401a01007387 */ /* 0x0007e80000100800 */
[----:B0-----:R0:W2:Y:S04]  /*1f280*/  LDG.E.U16 R28, [R6.64] ;  /* 0x00000004061c7981 */ /* 0x0010a8000c1e1500 */
[----:B-1----:R1:W2:Y:S01]  /*1f290*/  LDG.E.U16 R29, [R8.64] ;  /* 0x00000004081d7981 */ /* 0x0022a2000c1e1500 */
[----:B------:R-:W-:-:S03]  /*1f2a0*/  IMAD.WIDE R4, R0, 0x2, R2 ;  /* 0x0000000200047825 */ /* 0x000fc600078e0202 */
[----:B---3--:R4:W2:Y:S04]  /*1f2b0*/  LDG.E.U16 R26, [R10.64] ;  /* 0x000000040a1a7981 */ /* 0x0088a8000c1e1500 */
[----:B------:R-:W2:Y:S04]  /*1f2c0*/  LDL.64 R16, [R1+0x26a0] ;  /* 0x0026a00001107983 */ /* 0x000ea80000100a00 */
[----:B------:R0:W-:Y:S04]  /*1f2d0*/  STL [R1+0x23c], R27 ;  /* 0x00023c1b01007387 */ /* 0x0001e80000100800 */
[----:B0-----:R0:W3:Y:S01]  /*1f2e0*/  LDG.E.U16 R27, [R12.64] ;  /* 0x000000040c1b7981 */ /* 0x0010e2000c1e1500 */
[----:B----4-:R-:W-:-:S03]  /*1f2f0*/  IMAD.WIDE R10, R0, 0x2, R24 ;  /* 0x00000002000a7825 */ /* 0x010fc600078e0218 */
[----:B------:R4:W-:Y:S01]  /*1f300*/  STL [R1+0x238], R23 ;  /* 0x0002381701007387 */ /* 0x0009e20000100800 */
[----:B------:R-:W-:-:S03]  /*1f310*/  IMAD.WIDE R6, R0, 0x2, R20 ;  /* 0x0000000200067825 */ /* 0x000fc600078e0214 */
[----:B------:R-:W3:Y:S04]  /*1f320*/  LDL.64 R20, [R1+0x2690] ;  /* 0x0026900001147983 */ /* 0x000ee80000100a00 */
[----:B------:R2:W3:Y:S04]  /*1f330*/  LDG.E.U16 R25, [R4.64] ;  /* 0x0000000404197981 */ /* 0x0004e8000c1e1500 */
[----:B----4-:R-:W3:Y:S01]  /*1f340*/  LDL.64 R22, [R1+0x2698] ;  /* 0x0026980001167983 */ /* 0x010ee20000100a00 */
[----:B-1----:R-:W-:-:S03]  /*1f350*/  IMAD.WIDE R8, R0, 0x2, R18 ;  /* 0x0000000200087825 */ /* 0x002fc600078e0212 */
[----:B------:R-:W3:Y:S01]  /*1f360*/  LDL.64 R2, [R1+0x2228] ;  /* 0x0022280001027983 */ /* 0x000ee20000100a00 */
[----:B0-----:R-:W-:-:S03]  /*1f370*/  IMAD.WIDE R12, R0, 0x2, R14 ;  /* 0x00000002000c7825 */ /* 0x001fc600078e020e */
[----:B------:R-:W3:Y:S04]  /*1f380*/  LDL.64 R18, [R1+0x2688] ;  /* 0x0026880001127983 */ /* 0x000ee80000100a00 */
        /* <DEDUP_REMOVED lines=10> */
[----:B-1----:R-:W-:-:S03]  /*1f430*/  IMAD.WIDE R10, R0, 0x2, R20 ;  /* 0x00000002000a7825 */ /* 0x002fc600078e0214 */
[----:B------:R1:W-:Y:S01]  /*1f440*/  STL [R1+0x224], R25 ;  /* 0x0002241901007387 */ /* 0x0003e20000100800 */
[----:B------:R-:W-:-:S03]  /*1f450*/  IMAD.WIDE R6, R0, 0x2, R22 ;  /* 0x0000000200067825 */ /* 0x000fc600078e0216 */
[----:B------:R-:W2:Y:S04]  /*1f460*/  LDL.64 R22, [R1+0x2670] ;  /* 0x0026700001167983 */ /* 0x000ea80000100a00 */
[----:B------:R4:W2:Y:S04]  /*1f470*/  LDG.E.U16 R21, [R4.64] ;  /* 0x0000000404157981 */ /* 0x0008a8000c1e1500 */
[----:B-1----:R-:W2:Y:S01]  /*1f480*/  LDL.64 R24, [R1+0x2220] ;  /* 0x0022200001187983 */ /* 0x002ea20000100a00 */
[----:B0-----:R-:W-:-:S03]  /*1f490*/  IMAD.WIDE R8, R0, 0x2, R2 ;  /* 0x0000000200087825 */ /* 0x001fc600078e0202 */
[----:B------:R-:W2:Y:S01]  /*1f4a0*/  LDL.64 R16, [R1+0x2678] ;  /* 0x0026780001107983 */ /* 0x000ea20000100a00 */
[----:B---3--:R-:W-:-:S03]  /*1f4b0*/  IMAD.WIDE R12, R0, 0x2, R18 ;  /* 0x00000002000c7825 */ /* 0x008fc600078e0212 */
        /* <DEDUP_REMOVED lines=34> */
[----:B------:R-:W2:Y:S04]  /*1f6e0*/  LDL.64 R20, [R1+0x2208] ;  /* 0x0022080001147983 */ /* 0x000ea80000100a00 */
[----:B------:R2:W2:Y:S04]  /*1f6f0*/  LDG.E.U16 R25, [R4.64] ;  /* 0x0000000404197981 */ /* 0x0004a8000c1e1500 */
[----:B0-----:R-:W2:Y:S01]  /*1f700*/  LDL.64 R22, [R1+0x2640] ;  /* 0x0026400001167983 */ /* 0x001ea20000100a00 */
[----:B-1----:R-:W-:-:S03]  /*1f710*/  IMAD.WIDE R8, R0, 0x2, R14 ;  /* 0x0000000200087825 */ /* 0x002fc600078e020e */
[----:B------:R-:W2:Y:S01]  /*1f720*/  LDL.64 R18, [R1+0x2638] ;  /* 0x0026380001127983 */ /* 0x000ea20000100a00 */
[----:B------:R-:W-:-:S03]  /*1f730*/  IMAD.WIDE R12, R0, 0x2, R16 ;  /* 0x00000002000c7825 */ /* 0x000fc600078e0210 */
[----:B------:R-:W2:Y:S04]  /*1f740*/  LDL.64 R14, [R1+0x2600] ;  /* 0x00260000010e7983 */ /* 0x000ea80000100a00 */
        /* <DEDUP_REMOVED lines=9> */
[----:B---3--:R3:W4:Y:S01]  /*1f7e0*/  LDG.E.U16 R27, [R12.64] ;  /* 0x000000040c1b7981 */ /* 0x008722000c1e1500 */
[----:B--2---:R-:W-:-:S03]  /*1f7f0*/  IMAD.WIDE R10, R0, 0x2, R20 ;  /* 0x00000002000a7825 */ /* 0x004fc600078e0214 */
[----:B------:R2:W-:Y:S01]  /*1f800*/  STL [R1+0x1e8], R25 ;  /* 0x0001e81901007387 */ /* 0x0005e20000100800 */
[----:B0-----:R-:W-:-:S03]  /*1f810*/  IMAD.WIDE R6, R0, 0x2, R22 ;  /* 0x0000000200067825 */ /* 0x001fc600078e0216 */
[----:B------:R-:W4:Y:S04]  /*1f820*/  LDL.64 R22, [R1+0x2540] ;  /* 0x0025400001167983 */ /* 0x000f280000100a00 */
[----:B------:R0:W4:Y:S04]  /*1f830*/  LDG.E.U16 R21, [R4.64] ;  /* 0x0000000404157981 */ /* 0x000128000c1e1500 */
[----:B--2---:R-:W2:Y:S01]  /*1f840*/  LDL.64 R24, [R1+0x25f0] ;  /* 0x0025f00001187983 */ /* 0x004ea20000100a00 */
[----:B-1----:R-:W-:-:S03]  /*1f850*/  IMAD.WIDE R8, R0, 0x2, R18 ;  /* 0x0000000200087825 */ /* 0x002fc600078e0212 */
[----:B------:R-:W2:Y:S01]  /*1f860*/  LDL.64 R2, [R1+0x21f0] ;  /* 0x0021f00001027983 */ /* 0x000ea20000100a00 */
[----:B---3--:R-:W-:-:S03]  /*1f870*/  IMAD.WIDE R12, R0, 0x2, R14 ;  /* 0x00000002000c7825 */ /* 0x008fc600078e020e */
[----:B------:R-:W2:Y:S04]  /*1f880*/  LDL.64 R18, [R1+0x2538] ;  /* 0x0025380001127983 */ /* 0x000ea80000100a00 */
[----:B----4-:R1:W-:Y:S04]  /*1f890*/  STL [R1+0x1e4], R28 ;  /* 0x0001e41c01007387 */ /* 0x0103e80000100800 */
[----:B------:R4:W-:Y:S04]  /*1f8a0*/  STL [R1+0x1e0], R29 ;  /* 0x0001e01d01007387 */ /* 0x0009e80000100800 */
[----:B------:R4:W-:Y:S04]  /*1f8b0*/  STL [R1+0x1dc], R26 ;  /* 0x0001dc1a01007387 */ /* 0x0009e80000100800 */
[----:B-1----:R2:W3:Y:S04]  /*1f8c0*/  LDG.E.U16 R28, [R6.64] ;  /* 0x00000004061c7981 */ /* 0x0024e8000c1e1500 */
[----:B----4-:R1:W3:Y:S01]  /*1f8d0*/  LDG.E.U16 R29, [R8.64] ;  /* 0x00000004081d7981 */ /* 0x0102e2000c1e1500 */
[----:B0-----:R-:W-:-:S03]  /*1f8e0*/  IMAD.WIDE R4, R0, 0x2, R16 ;  /* 0x0000000200047825 */ /* 0x001fc600078e0210 */
[----:B------:R0:W3:Y:S04]  /*1f8f0*/  LDG.E.U16 R26, [R10.64] ;  /* 0x000000040a1a7981 */ /* 0x0000e8000c1e1500 */
[----:B------:R-:W3:Y:S04]  /*1f900*/  LDL.64 R14, [R1+0x2530] ;  /* 0x00253000010e7983 */ /* 0x000ee80000100a00 */
[----:B------:R0:W-:Y:S04]  /*1f910*/  STL [R1+0x1d8], R27 ;  /* 0x0001d81b01007387 */ /* 0x0001e80000100800 */
[----:B0-----:R0:W4:Y:S01]  /*1f920*/  LDG.E.U16 R27, [R12.64] ;  /* 0x000000040c1b7981 */ /* 0x001122000c1e1500 */
[----:B------:R-:W-:-:S03]  /*1f930*/  IMAD.WIDE R10, R0, 0x2, R22 ;  /* 0x00000002000a7825 */ /* 0x000fc600078e0216 */
[----:B------:R0:W-:Y:S01]  /*1f940*/  STL [R1+0x1d4], R21 ;  /* 0x0001d41501007387 */ /* 0x0001e20000100800 */
[----:B--2---:R-:W-:-:S03]  /*1f950*/  IMAD.WIDE R6, R0, 0x2, R24 ;  /* 0x0000000200067825 */ /* 0x004fc600078e0218 */
[----:B------:R-:W3:Y:S04]  /*1f960*/  LDL.64 R24, [R1+0x2108] ;  /* 0x0021080001187983 */ /* 0x000ee80000100a00 */
[----:B------:R3:W3:Y:S04]  /*1f970*/  LDG.E.U16 R23, [R4.64] ;  /* 0x0000000404177981 */ /* 0x0006e8000c1e1500 */
[----:B0-----:R-:W3:Y:S01]  /*1f980*/  LDL.64 R20, [R1+0x21b0] ;  /* 0x0021b00001147983 */ /* 0x001ee20000100a00 */
[----:B-1----:R-:W-:-:S03]  /*1f990*/  IMAD.WIDE R8, R0, 0x2, R2 ;  /* 0x0000000200087825 */ /* 0x002fc600078e0202 */
[----:B------:R-:W3:Y:S01]  /*1f9a0*/  LDL.64 R16, [R1+0x2110] ;  /* 0x0021100001107983 */ /* 0x000ee20000100a00 */
[----:B------:R-:W-:-:S03]  /*1f9b0*/  IMAD.WIDE R12, R0, 0x2, R18 ;  /* 0x00000002000c7825 */ /* 0x000fc600078e0212 */
[----:B------:R-:W3:Y:S04]  /*1f9c0*/  LDL.64 R2, [R1+0x2100] ;  /* 0x0021000001027983 */ /* 0x000ee80000100a00 */
        /* <DEDUP_REMOVED lines=34> */
[----:B------:R4:W2:Y:S01]  /*1fbf0*/  LDG.E.U16 R21, [R4.64] ;  /* 0x0000000404157981 */ /* 0x0008a2000c1e1500 */
[----:B-1----:R-:W-:-:S03]  /*1fc00*/  IMAD.WIDE R8, R0, 0x2, R14 ;  /* 0x0000000200087825 */ /* 0x002fc600078e020e */
[----:B0-----:R-:W2:Y:S01]  /*1fc10*/  LDL.64 R24, [R1+0x2628] ;  /* 0x0026280001187983 */ /* 0x001ea20000100a00 */
[----:B------:R-:W-:-:S03]  /*1fc20*/  IMAD.WIDE R12, R0, 0x2, R16 ;  /* 0x00000002000c7825 */ /* 0x000fc600078e0210 */
[----:B------:R-:W2:Y:S04]  /*1fc30*/  LDL.64 R18, [R1+0x2620] ;  /* 0x0026200001127983 */ /* 0x000ea80000100a00 */
        /* <DEDUP_REMOVED lines=12> */
[----:B------:R4:W-:Y:S04]  /*1fd00*/  STL [R1+0x198], R21 ;  /* 0x0001981501007387 */ /* 0x0009e80000100800 */
[----:B------:R-:W3:Y:S01]  /*1fd10*/  LDG.E.U16 R23, [R4.64] ;  /* 0x0000000404177981 */ /* 0x000ee2000c1e1500 */
[----:B0-----:R-:W-:-:S03]  /*1fd20*/  IMAD.WIDE R6, R0, 0x2, R24 ;  /* 0x0000000200067825 */ /* 0x001fc600078e0218 */
[----:B------:R-:W3:Y:S04]  /*1fd30*/  LDL.64 R2, [R1+0x21f8] ;  /* 0x0021f80001027983 */ /* 0x000ee80000100a00 */
        /* <DEDUP_REMOVED lines=8> */
[----:B0-----:R4:W2:Y:S04]  /*1fdc0*/  LDG.E.U16 R28, [R6.64] ;  /* 0x00000004061c7981 */ /* 0x0018a8000c1e1500 */
[----:B-1----:R0:W2:Y:S04]  /*1fdd0*/  LDG.E.U16 R29, [R8.64] ;  /* 0x00000004081d7981 */ /* 0x0020a8000c1e1500 */
[----:B---3--:R1:W2:Y:S04]  /*1fde0*/  LDG.E.U16 R26, [R10.64] ;  /* 0x000000040a1a7981 */ /* 0x0082a8000c1e1500 */
[----:B------:R-:W2:Y:S04]  /*1fdf0*/  LDL.64 R14, [R1+0x25d8] ;  /* 0x0025d800010e7983 */ /* 0x000ea80000100a00 */
[----:B------:R0:W-:Y:S04]  /*1fe00*/  STL [R1+0x188], R27 ;  /* 0x0001881b01007387 */ /* 0x0001e80000100800 */
[----:B0-----:R0:W3:Y:S04]  /*1fe10*/  LDG.E.U16 R27, [R12.64] ;  /* 0x000000040c1b7981 */ /* 0x0010e8000c1e1500 */
[----:B------:R0:W-:Y:S01]  /*1fe20*/  STL [R1+0x184], R23 ;  /* 0x0001841701007387 */ /* 0x0001e20000100800 */
[----:B----4-:R-:W-:-:S03]  /*1fe30*/  IMAD.WIDE R6, R0, 0x2, R20 ;  /* 0x0000000200067825 */ /* 0x010fc600078e0214 */
[----:B------:R-:W3:Y:S04]  /*1fe40*/  LDL.64 R20, [R1+0x25c8] ;  /* 0x0025c80001147983 */ /* 0x000ee80000100a00 */
[----:B0-----:R-:W3:Y:S01]  /*1fe50*/  LDL.64 R22, [R1+0x21e8] ;  /* 0x0021e80001167983 */ /* 0x001ee20000100a00 */
[----:B------:R-:W-:-:S03]  /*1fe60*/  IMAD.WIDE R4, R0, 0x2, R16 ;  /* 0x0000000200047825 */ /* 0x000fc600078e0210 */
[----:B------:R-:W3:Y:S01]  /*1fe70*/  LDL.64 R16, [R1+0x25d0] ;  /* 0x0025d00001107983 */ /* 0x000ee20000100a00 */
[----:B------:R-:W-:-:S03]  /*1fe80*/  IMAD.WIDE R8, R0, 0x2, R2 ;  /* 0x0000000200087825 */ /* 0x000fc600078e0202 */
[----:B------:R-:W3:Y:S01]  /*1fe90*/  LDL.64 R2, [R1+0x25c0] ;  /* 0x0025c00001027983 */ /* 0x000ee20000100a00 */
[----:B------:R-:W-:-:S03]  /*1fea0*/  IMAD.WIDE R12, R0, 0x2, R18 ;  /* 0x00000002000c7825 */ /* 0x000fc600078e0212 */
[----:B------:R-:W3:Y:S01]  /*1feb0*/  LDG.E.U16 R5, [R4.64] ;  /* 0x0000000404057981 */ /* 0x000ee2000c1e1500 */
[----:B-1----:R-:W-:-:S03]  /*1fec0*/  IMAD.WIDE R10, R0, 0x2, R24 ;  /* 0x00000002000a7825 */ /* 0x002fc600078e0218 */
[----:B--2---:R0:W-:Y:S04]  /*1fed0*/  STL [R1+0x180], R28 ;  /* 0x0001801c01007387 */ /* 0x0041e80000100800 */
[----:B------:R1:W-:Y:S04]  /*1fee0*/  STL [R1+0x17c], R29 ;  /* 0x00017c1d01007387 */ /* 0x0003e80000100800 */
[----:B------:R2:W-:Y:S04]  /*1fef0*/  STL [R1+0x178], R26 ;  /* 0x0001781a01007387 */ /* 0x0005e80000100800 */
[----:B------:R-:W4:Y:S04]  /*1ff00*/  LDL.64 R18, [R1+0x21e0] ;  /* 0x0021e00001127983 */ /* 0x000f280000100a00 */
[----:B0-----:R0:W4:Y:S04]  /*1ff10*/  LDG.E.U16 R28, [R6.64] ;  /* 0x00000004061c7981 */ /* 0x001128000c1e1500 */
[----:B-1----:R1:W4:Y:S04]  /*1ff20*/  LDG.E.U16 R29, [R8.64] ;  /* 0x00000004081d7981 */ /* 0x002328000c1e1500 */
[----:B--2---:R2:W4:Y:S04]  /*1ff30*/  LDG.E.U16 R26, [R10.64] ;  /* 0x000000040a1a7981 */ /* 0x004528000c1e1500 */
[----:B---3--:R3:W-:Y:S04]  /*1ff40*/  STL [R1+0x174], R27 ;  /* 0x0001741b01007387 */ /* 0x0087e80000100800 */
[----:B------:R-:W4:Y:S04]  /*1ff50*/  LDL.64 R24, [R1+0x25b8] ;  /* 0x0025b80001187983 */ /* 0x000f280000100a00 */
[----:B---3--:R3:W4:Y:S01]  /*1ff60*/  LDG.E.U16 R27, [R12.64] ;  /* 0x000000040c1b7981 */ /* 0x008722000c1e1500 */
[----:B0-----:R-:W-:-:S04]  /*1ff70*/  IMAD.WIDE R6, R0, 0x2, R20 ;  /* 0x0000000200067825 */ /* 0x001fc800078e0214 */
[C---:B--2---:R-:W-:Y:S02]  /*1ff80*/  IMAD.WIDE R10, R0.reuse, 0x2, R22 ;  /* 0x00000002000a7825 */ /* 0x044fe400078e0216 */
[----:B------:R-:W2:Y:S02]  /*1ff90*/  LDL.64 R22, [R1+0x25a8] ;  /* 0x0025a80001167983 */ /* 0x000ea40000100a00 */
[C---:B---3--:R-:W-:Y:S02]  /*1ffa0*/  IMAD.WIDE R12, R0.reuse, 0x2, R14 ;  /* 0x00000002000c7825 */ /* 0x048fe400078e020e */
[----:B------:R-:W2:Y:S04]  /*1ffb0*/  LDL.64 R14, [R1+0x25b0] ;  /* 0x0025b000010e7983 */ /* 0x000ea80000100a00 */
[----:B------:R4:W2:Y:S01]  /*1ffc0*/  LDG.E.U16 R21, [R12.64] ;  /* 0x000000040c157981 */ /* 0x0008a2000c1e1500 */
[----:B-1----:R-:W-:-:S03]  /*1ffd0*/  IMAD.WIDE R8, R0, 0x2, R16 ;  /* 0x0000000200087825 */ /* 0x002fc600078e0210 */
[----:B------:R-:W2:Y:S04]  /*1ffe0*/  LDL.64 R16, [R1+0x21d8] ;  /* 0x0021d80001107983 */ /* 0x000ea80000100a00 */
[----:B------:R0:W-:Y:S02]  /*1fff0*/  STL [R1+0x170], R5 ;  /* 0x0001700501007387 */ /* 0x0001e40000100800 */
[----:B0-----:R-:W-:-:S04]  /*20000*/  IMAD.WIDE R4, R0, 0x2, R2 ;  /* 0x0000000200047825 */ /* 0x001fc800078e0202 */
[C---:B----4-:R-:W-:Y:S01]  /*20010*/  IMAD.WIDE R12, R0.reuse, 0x2, R18 ;  /* 0x00000002000c7825 */ /* 0x050fe200078e0212 */
[----:B------:R0:W-:Y:S04]  /*20020*/  STL [R1+0x16c], R28 ;  /* 0x00016c1c01007387 */ /* 0x0001e80000100800 */
[----:B------:R1:W-:Y:S04]  /*20030*/  STL [R1+0x168], R29 ;  /* 0x0001681d01007387 */ /* 0x0003e80000100800 */
[----:B------:R4:W-:Y:S04]  /*20040*/  STL [R1+0x164], R26 ;  /* 0x0001641a01007387 */ /* 0x0009e80000100800 */
[----:B0-----:R0:W3:Y:S04]  /*20050*/  LDG.E.U16 R28, [R10.64] ;  /* 0x000000040a1c7981 */ /* 0x0010e8000c1e1500 */
[----:B-1----:R1:W3:Y:S04]  /*20060*/  LDG.E.U16 R29, [R8.64] ;  /* 0x00000004081d7981 */ /* 0x0022e8000c1e1500 */
[----:B----4-:R2:W4:Y:S04]  /*20070*/  LDG.E.U16 R26, [R6.64] ;  /* 0x00000004061a7981 */ /* 0x010528000c1e1500 */
[----:B------:R-:W4:Y:S01]  /*20080*/  LDL.64 R2, [R1+0x25a0] ;  /* 0x0025a00001027983 */ /* 0x000f220000100a00 */
[----:B0-----:R-:W-:-:S03]  /*20090*/  IMAD.WIDE R10, R0, 0x2, R24 ;  /* 0x00000002000a7825 */ /* 0x001fc600078e0218 */
[----:B------:R0:W-:Y:S01]  /*200a0*/  STL [R1+0x160], R27 ;  /* 0x0001601b01007387 */ /* 0x0001e20000100800 */
[----:B--2---:R-:W-:-:S03]  /*200b0*/  IMAD.WIDE R6, R0, 0x2, R22 ;  /* 0x0000000200067825 */ /* 0x004fc600078e0216 */
[----:B------:R3:W2:Y:S04]  /*200c0*/  LDG.E.U16 R23, [R12.64] ;  /* 0x000000040c177981 */ /* 0x0006a8000c1e1500 */
[----:B0-----:R0:W2:Y:S04]  /*200d0*/  LDG.E.U16 R27, [R4.64] ;  /* 0x00000004041b7981 */ /* 0x0010a8000c1e1500 */
[----:B------:R0:W-:Y:S04]  /*200e0*/  STL [R1+0x15c], R21 ;  /* 0x00015c1501007387 */ /* 0x0001e80000100800 */
[----:B------:R-:W2:Y:S04]  /*200f0*/  LDL.64 R24, [R1+0x2520] ;  /* 0x0025200001187983 */ /* 0x000ea80000100a00 */
[----:B------:R-:W2:Y:S01]  /*20100*/  LDL.64 R18, [R1+0x2528] ;  /* 0x0025280001127983 */ /* 0x000ea20000100a00 */
[----:B-1----:R-:W-:-:S03]  /*20110*/  IMAD.WIDE R8, R0, 0x2, R14 ;  /* 0x0000000200087825 */ /* 0x002fc600078e020e */
[----:B0-----:R-:W2:Y:S01]  /*20120*/  LDL.64 R20, [R1+0x2598] ;  /* 0x0025980001147983 */ /* 0x001ea20000100a00 */
[----:B------:R-:W-:-:S03]  /*20130*/  IMAD.WIDE R4, R0, 0x2, R16 ;  /* 0x0000000200047825 */ /* 0x000fc600078e0210 */
[----:B------:R-:W2:Y:S04]  /*20140*/  LDL.64 R14, [R1+0x2518] ;  /* 0x00251800010e7983 */ /* 0x000ea80000100a00 */
[----:B---3--:R0:W-:Y:S04]  /*20150*/  STL [R1+0x158], R28 ;  /* 0x0001581c01007387 */ /* 0x0081e80000100800 */
[----:B------:R1:W-:Y:S04]  /*20160*/  STL [R1+0x154], R29 ;  /* 0x0001541d01007387 */ /* 0x0003e80000100800 */
[----:B----4-:R3:W-:Y:S04]  /*20170*/  STL [R1+0x150], R26 ;  /* 0x0001501a01007387 */ /* 0x0107e80000100800 */
[----:B0-----:R0:W4:Y:S01]  /*20180*/  LDG.E.U16 R28, [R10.64] ;  /* 0x000000040a1c7981 */ /* 0x001122000c1e1500 */
[----:B------:R-:W-:-:S03]  /*20190*/  IMAD.WIDE R12, R0, 0x2, R2 ;  /* 0x00000002000c7825 */ /* 0x000fc600078e0202 */
[----:B-1----:R1:W4:Y:S04]  /*201a0*/  LDG.E.U16 R29, [R8.64] ;  /* 0x00000004081d7981 */ /* 0x002328000c1e1500 */
[----:B---3--:R3:W4:Y:S04]  /*201b0*/  LDG.E.U16 R26, [R6.64] ;  /* 0x00000004061a7981 */ /* 0x008728000c1e1500 */
[----:B------:R-:W4:Y:S04]  /*201c0*/  LDL.64 R16, [R1+0x21a8] ;  /* 0x0021a80001107983 */ /* 0x000f280000100a00 */
[----:B--2---:R2:W-:Y:S04]  /*201d0*/  STL [R1+0x14c], R27 ;  /* 0x00014c1b01007387 */ /* 0x0045e80000100800 */
[----:B------:R0:W-:Y:S01]  /*201e0*/  STL [R1+0x148], R23 ;  /* 0x0001481701007387 */ /* 0x0001e20000100800 */
[----:B---3--:R-:W-:-:S03]  /*201f0*/  IMAD.WIDE R6, R0, 0x2, R24 ;  /* 0x0000000200067825 */ /* 0x008fc600078e0218 */
[----:B------:R-:W2:Y:S04]  /*20200*/  LDL.64 R2, [R1+0x20e8] ;  /* 0x0020e80001027983 */ /* 0x000ea80000100a00 */
[----:B--2---:R2:W2:Y:S01]  /*20210*/  LDG.E.U16 R27, [R4.64] ;  /* 0x00000004041b7981 */ /* 0x0044a2000c1e1500 */
[----:B-1----:R-:W-:-:S03]  /*20220*/  IMAD.WIDE R8, R0, 0x2, R18 ;  /* 0x0000000200087825 */ /* 0x002fc600078e0212 */
[----:B0-----:R-:W2:Y:S04]  /*20230*/  LDL.64 R22, [R1+0x20f0] ;  /* 0x0020f00001167983 */ /* 0x001ea80000100a00 */
[----:B------:R0:W2:Y:S04]  /*20240*/  LDG.E.U16 R25, [R12.64] ;  /* 0x000000040c197981 */ /* 0x0000a8000c1e1500 */
[----:B------:R-:W2:Y:S01]  /*20250*/  LDL.64 R18, [R1+0x20d8] ;  /* 0x0020d80001127983 */ /* 0x000ea20000100a00 */
[----:B------:R-:W-:-:S03]  /*20260*/  IMAD.WIDE R10, R0, 0x2, R20 ;  /* 0x00000002000a7825 */ /* 0x000fc600078e0214 */
[----:B------:R-:W2:Y:S02]  /*20270*/  LDL.64 R20, [R1+0x20e0] ;  /* 0x0020e00001147983 */ /* 0x000ea40000100a00 */
[C---:B--2---:R-:W-:Y:S02]  /*20280*/  IMAD.WIDE R4, R0.reuse, 0x2, R14 ;  /* 0x0000000200047825 */ /* 0x044fe400078e020e */
[----:B----4-:R1:W-:Y:S04]  /*20290*/  STL [R1+0x144], R28 ;  /* 0x0001441c01007387 */ /* 0x0103e80000100800 */
[----:B------:R2:W-:Y:S04]  /*202a0*/  STL [R1+0x140], R29 ;  /* 0x0001401d01007387 */ /* 0x0005e80000100800 */
[----:B------:R4:W-:Y:S04]  /*202b0*/  STL [R1+0x13c], R26 ;  /* 0x00013c1a01007387 */ /* 0x0009e80000100800 */
[----:B-1----:R1:W3:Y:S01]  /*202c0*/  LDG.E.U16 R28, [R10.64] ;  /* 0x000000040a1c7981 */ /* 0x0022e2000c1e1500 */
[----:B0-----:R-:W-:-:S03]  /*202d0*/  IMAD.WIDE R12, R0, 0x2, R16 ;  /* 0x00000002000c7825 */ /* 0x001fc600078e0210 */
[----:B--2---:R0:W3:Y:S04]  /*202e0*/  LDG.E.U16 R29, [R8.64] ;  /* 0x00000004081d7981 */ /* 0x0040e8000c1e1500 */
[----:B------:R-:W3:Y:S04]  /*202f0*/  LDL.64 R14, [R1+0x1ff0] ;  /* 0x001ff000010e7983 */ /* 0x000ee80000100a00 */
[----:B----4-:R4:W3:Y:S04]  /*20300*/  LDG.E.U16 R26, [R6.64] ;  /* 0x00000004061a7981 */ /* 0x0108e8000c1e1500 */
[----:B------:R0:W-:Y:S01]  /*20310*/  STL [R1+0x138], R27 ;  /* 0x0001381b01007387 */ /* 0x0001e20000100800 */
[----:B-1----:R-:W-:-:S03]  /*20320*/  IMAD.WIDE R10, R0, 0x2, R22 ;  /* 0x00000002000a7825 */ /* 0x002fc600078e0216 */
[----:B------:R1:W-:Y:S04]  /*20330*/  STL [R1+0x134], R25 ;  /* 0x0001341901007387 */ /* 0x0003e80000100800 */
[----:B0-----:R0:W2:Y:S04]  /*20340*/  LDG.E.U16 R27, [R4.64] ;  /* 0x00000004041b7981 */ /* 0x0010a8000c1e1500 */
[----:B------:R-:W2:Y:S04]  /*20350*/  LDL.64 R22, [R1+0x1fd8] ;  /* 0x001fd80001167983 */ /* 0x000ea80000100a00 */
[----:B------:R-:W2:Y:S01]  /*20360*/  LDL.64 R16, [R1+0x1fe0] ;  /* 0x001fe00001107983 */ /* 0x000ea20000100a00 */
[----:B0-----:R-:W-:-:S03]  /*20370*/  IMAD.WIDE R4, R0, 0x2, R18 ;  /* 0x0000000200047825 */ /* 0x001fc600078e0212 */
[----:B------:R0:W2:Y:S04]  /*20380*/  LDG.E.U16 R19, [R12.64] ;  /* 0x000000040c137981 */ /* 0x0000a8000c1e1500 */
[----:B-1----:R-:W2:Y:S01]  /*20390*/  LDL.64 R24, [R1+0x1fe8] ;  /* 0x001fe80001187983 */ /* 0x002ea20000100a00 */
[----:B------:R-:W-:-:S03]  /*203a0*/  IMAD.WIDE R8, R0, 0x2, R2 ;  /* 0x0000000200087825 */ /* 0x000fc600078e0202 */
[----:B------:R-:W2:Y:S01]  /*203b0*/  LDL.64 R2, [R1+0x2590] ;  /* 0x0025900001027983 */ /* 0x000ea20000100a00 */
[----:B----4-:R-:W-:-:S03]  /*203c0*/  IMAD.WIDE R6, R0, 0x2, R20 ;  /* 0x0000000200067825 */ /* 0x010fc600078e0214 */
[----:B---3--:R1:W-:Y:S04]  /*203d0*/  STL [R1+0x130], R28 ;  /* 0x0001301c01007387 */ /* 0x0083e80000100800 */
[----:B------:R3:W-:Y:S01]  /*203e0*/  STL [R1+0x12c], R29 ;  /* 0x00012c1d01007387 */ /* 0x0007e20000100800 */
[----:B0-----:R-:W-:-:S03]  /*203f0*/  IMAD.WIDE R12, R0, 0x2, R14 ;  /* 0x00000002000c7825 */ /* 0x001fc600078e020e */
[----:B-1----:R0:W4:Y:S04]  /*20400*/  LDG.E.U16 R28, [R10.64] ;  /* 0x000000040a1c7981 */ /* 0x002128000c1e1500 */
[----:B---3--:R1:W3:Y:S04]  /*20410*/  LDG.E.U16 R29, [R8.64] ;  /* 0x00000004081d7981 */ /* 0x0082e8000c1e1500 */
[----:B------:R0:W-:Y:S04]  /*20420*/  STL [R1+0x128], R26 ;  /* 0x0001281a01007387 */ /* 0x0001e80000100800 */
[----:B------:R-:W3:Y:S04]  /*20430*/  LDL.64 R20, [R1+0x21d0] ;  /* 0x0021d00001147983 */ /* 0x000ee80000100a00 */
[----:B0-----:R0:W3:Y:S04]  /*20440*/  LDG.E.U16 R26, [R6.64] ;  /* 0x00000004061a7981 */ /* 0x0010e8000c1e1500 */
[----:B--2---:R2:W-:Y:S01]  /*20450*/  STL [R1+0x124], R27 ;  /* 0x0001241b01007387 */ /* 0x0045e20000100800 */
[----:B0-----:R-:W-:-:S03]  /*20460*/  IMAD.WIDE R6, R0, 0x2, R22 ;  /* 0x0000000200067825 */ /* 0x001fc600078e0216 */
[----:B------:R0:W3:Y:S04]  /*20470*/  LDG.E.U16 R23, [R12.64] ;  /* 0x000000040c177981 */ /* 0x0000e8000c1e1500 */
[----:B--2---:R2:W3:Y:S01]  /*20480*/  LDG.E.U16 R27, [R4.64] ;  /* 0x00000004041b7981 */ /* 0x0044e2000c1e1500 */
[----:B-1----:R-:W-:-:S03]  /*20490*/  IMAD.WIDE R8, R0, 0x2, R16 ;  /* 0x0000000200087825 */ /* 0x002fc600078e0210 */
[----:B------:R1:W-:Y:S04]  /*204a0*/  STL [R1+0x120], R19 ;  /* 0x0001201301007387 */ /* 0x0003e80000100800 */
[----:B------:R-:W3:Y:S01]  /*204b0*/  LDL.64 R14, [R1+0x2580] ;  /* 0x00258000010e7983 */ /* 0x000ee20000100a00 */
[----:B------:R-:W-:-:S03]  /*204c0*/  IMAD.WIDE R10, R0, 0x2, R24 ;  /* 0x00000002000a7825 */ /* 0x000fc600078e0218 */
[----:B------:R-:W3:Y:S04]  /*204d0*/  LDL.64 R16, [R1+0x21c8] ;  /* 0x0021c80001107983 */ /* 0x000ee80000100a00 */
[----:B-1----:R-:W3:Y:S04]  /*204e0*/  LDL.64 R18, [R1+0x2588] ;  /* 0x0025880001127983 */ /* 0x002ee80000100a00 */
[----:B------:R-:W3:Y:S01]  /*204f0*/  LDL.64 R24, [R1+0x2578] ;  /* 0x0025780001187983 */ /* 0x000ee20000100a00 */
[----:B--2---:R-:W-:-:S03]  /*20500*/  IMAD.WIDE R4, R0, 0x2, R2 ;  /* 0x0000000200047825 */ /* 0x004fc600078e0202 */
[----:B----4-:R1:W-:Y:S04]  /*20510*/  STL [R1+0x11c], R28 ;  /* 0x00011c1c01007387 */ /* 0x0103e80000100800 */
[----:B---3--:R2:W-:Y:S04]  /*20520*/  STL [R1+0x118], R29 ;  /* 0x0001181d01007387 */ /* 0x0085e80000100800 */
[----:B------:R-:W3:Y:S01]  /*20530*/  LDL.64 R2, [R1+0x2570] ;  /* 0x0025700001027983 */ /* 0x000ee20000100a00 */
[----:B0-----:R-:W-:-:S03]  /*20540*/  IMAD.WIDE R12, R0, 0x2, R20 ;  /* 0x00000002000c7825 */ /* 0x001fc600078e0214 */
[----:B-1----:R0:W4:Y:S04]  /*20550*/  LDG.E.U16 R28, [R10.64] ;  /* 0x000000040a1c7981 */ /* 0x002128000c1e1500 */
[----:B--2---:R1:W2:Y:S04]  /*20560*/  LDG.E.U16 R29, [R8.64] ;  /* 0x00000004081d7981 */ /* 0x0042a8000c1e1500 */
[----:B------:R0:W-:Y:S04]  /*20570*/  STL [R1+0x114], R26 ;  /* 0x0001141a01007387 */ /* 0x0001e80000100800 */
[----:B0-----:R0:W2:Y:S04]  /*20580*/  LDG.E.U16 R26, [R6.64] ;  /* 0x00000004061a7981 */ /* 0x0010a8000c1e1500 */
[----:B------:R0:W-:Y:S04]  /*20590*/  STL [R1+0x110], R27 ;  /* 0x0001101b01007387 */ /* 0x0001e80000100800 */
[----:B------:R0:W-:Y:S04]  /*205a0*/  STL [R1+0x108], R23 ;  /* 0x0001081701007387 */ /* 0x0001e80000100800 */
[----:B------:R-:W2:Y:S01]  /*205b0*/  LDL.64 R20, [R1+0x2560] ;  /* 0x0025600001147983 */ /* 0x000ea20000100a00 */
[----:B-1----:R-:W-:-:S03]  /*205c0*/  IMAD.WIDE R8, R0, 0x2, R14 ;  /* 0x0000000200087825 */ /* 0x002fc600078e020e */
[----:B0-----:R0:W2:Y:S04]  /*205d0*/  LDG.E.U16 R27, [R4.64] ;  /* 0x00000004041b7981 */ /* 0x0010a8000c1e1500 */
[----:B------:R-:W2:Y:S01]  /*205e0*/  LDL.64 R22, [R1+0x2568] ;  /* 0x0025680001167983 */ /* 0x000ea20000100a00 */
[----:B------:R-:W-:-:S03]  /*205f0*/  IMAD.WIDE R10, R0, 0x2, R18 ;  /* 0x00000002000a7825 */ /* 0x000fc600078e0212 */
[----:B------:R-:W2:Y:S01]  /*20600*/  LDL.64 R18, [R1+0x21c0] ;  /* 0x0021c00001127983 */ /* 0x000ea20000100a00 */
[----:B0-----:R-:W-:-:S03]  /*20610*/  IMAD.WIDE R4, R0, 0x2, R16 ;  /* 0x0000000200047825 */ /* 0x001fc600078e0210 */
[----:B------:R3:W2:Y:S01]  /*20620*/  LDG.E.U16 R17, [R12.64] ;  /* 0x000000040c117981 */ /* 0x0006a2000c1e1500 */
[----:B------:R-:W-:-:S03]  /*20630*/  IMAD.WIDE R6, R0, 0x2, R24 ;  /* 0x0000000200067825 */ /* 0x000fc600078e0218 */
[----:B------:R0:W2:Y:S04]  /*20640*/  LDG.E.U16 R25, [R8.64] ;  /* 0x0000000408197981 */ /* 0x0000a8000c1e1500 */
[----:B------:R1:W2:Y:S04]  /*20650*/  LDG.E.U16 R24, [R10.64] ;  /* 0x000000040a187981 */ /* 0x0002a8000c1e1500 */
[----:B------:R-:W2:Y:S01]  /*20660*/  LDL.64 R14, [R1+0x2558] ;  /* 0x00255800010e7983 */ /* 0x000ea20000100a00 */
[----:B---3--:R-:W-:-:S03]  /*20670*/  IMAD.WIDE R12, R0, 0x2, R2 ;  /* 0x00000002000c7825 */ /* 0x008fc600078e0202 */
[----:B----4-:R3:W-:Y:S04]  /*20680*/  STL [R1+0x104], R28 ;  /* 0x0001041c01007387 */ /* 0x0107e80000100800 */
[----:B--2---:R2:W-:Y:S04]  /*20690*/  STL [R1+0x100], R29 ;  /* 0x0001001d01007387 */ /* 0x0045e80000100800 */
[----:B------:R-:W4:Y:S04]  /*206a0*/  LDG.E.U16 R13, [R12.64] ;  /* 0x000000040c0d7981 */ /* 0x000f28000c1e1500 */
[----:B---3--:R3:W4:Y:S04]  /*206b0*/  LDG.E.U16 R28, [R6.64] ;  /* 0x00000004061c7981 */ /* 0x008728000c1e1500 */
[----:B--2---:R2:W4:Y:S01]  /*206c0*/  LDG.E.U16 R29, [R4.64] ;  /* 0x00000004041d7981 */ /* 0x004522000c1e1500 */
[----:B0-----:R-:W-:-:S03]  /*206d0*/  IMAD.WIDE R8, R0, 0x2, R20 ;  /* 0x0000000200087825 */ /* 0x001fc600078e0214 */
[----:B------:R-:W-:Y:S01]  /*206e0*/  STL [R1+0x10c], R27 ;  /* 0x00010c1b01007387 */ /* 0x000fe20000100800 */
[----:B-1----:R-:W-:-:S03]  /*206f0*/  IMAD.WIDE R10, R0, 0x2, R22 ;  /* 0x00000002000a7825 */ /* 0x002fc600078e0216 */
[----:B------:R0:W-:Y:S04]  /*20700*/  STL [R1+0xfc], R26 ;  /* 0x0000fc1a01007387 */ /* 0x0001e80000100800 */
[----:B------:R-:W4:Y:S04]  /*20710*/  LDG.E.U16 R9, [R8.64] ;  /* 0x0000000408097981 */ /* 0x000f28000c1e1500 */
[----:B------:R-:W4:Y:S04]  /*20720*/  LDG.E.U16 R11, [R10.64] ;  /* 0x000000040a0b7981 */ /* 0x000f28000c1e1500 */
[----:B0-----:R-:W4:Y:S04]  /*20730*/  LDL.64 R26, [R1+0x2550] ;  /* 0x00255000011a7983 */ /* 0x001f280000100a00 */
[----:B------:R0:W-:Y:S04]  /*20740*/  STL [R1+0xf8], R17 ;  /* 0x0000f81101007387 */ /* 0x0001e80000100800 */
[----:B------:R-:W4:Y:S04]  /*20750*/  LDL.64 R2, [R1+0x21b8] ;  /* 0x0021b80001027983 */ /* 0x000f280000100a00 */
[----:B0-----:R-:W4:Y:S04]  /*20760*/  LDL.64 R16, [R1+0x2548] ;  /* 0x0025480001107983 */ /* 0x001f280000100a00 */
[----:B------:R-:W-:Y:S04]  /*20770*/  STL [R1+0xf0], R25 ;  /* 0x0000f01901007387 */ /* 0x000fe80000100800 */
[----:B------:R0:W-:Y:S04]  /*20780*/  STL [R1+0xf4], R24 ;  /* 0x0000f41801007387 */ /* 0x0001e80000100800 */
[----:B------:R-:W4:Y:S04]  /*20790*/  LDL.64 R22, [R1+0x2508] ;  /* 0x0025080001167983 */ /* 0x000f280000100a00 */
[----:B0-----:R-:W4:Y:S01]  /*207a0*/  LDL.64 R24, [R1+0x2510] ;  /* 0x0025100001187983 */ /* 0x001f220000100a00 */
[----:B--2---:R-:W-:-:S03]  /*207b0*/  IMAD.WIDE R4, R0, 0x2, R14 ;  /* 0x0000000200047825 */ /* 0x004fc600078e020e */
[----:B------:R-:W2:Y:S01]  /*207c0*/  LDL.64 R14, [R1+0x2500] ;  /* 0x00250000010e7983 */ /* 0x000ea20000100a00 */
[----:B---3--:R-:W-:-:S03]  /*207d0*/  IMAD.WIDE R6, R0, 0x2, R18 ;  /* 0x0000000200067825 */ /* 0x008fc600078e0212 */
[----:B----4-:R0:W-:Y:S04]  /*207e0*/  STL [R1+0xec], R28 ;  /* 0x0000ec1c01007387 */ /* 0x0101e80000100800 */
[----:B------:R-:W3:Y:S04]  /*207f0*/  LDL.64 R20, [R1+0x21a0] ;  /* 0x0021a00001147983 */ /* 0x000ee80000100a00 */
[----:B------:R-:W3:Y:S04]  /*20800*/  LDL.64 R18, [R1+0x24f8] ;  /* 0x0024f80001127983 */ /* 0x000ee80000100a00 */
[----:B------:R1:W-:Y:S04]  /*20810*/  STL [R1+0xe8], R29 ;  /* 0x0000e81d01007387 */ /* 0x0003e80000100800 */
[----:B------:R1:W-:Y:S04]  /*20820*/  STL [R1+0xe4], R13 ;  /* 0x0000e40d01007387 */ /* 0x0003e80000100800 */
[----:B0-----:R0:W3:Y:S04]  /*20830*/  LDG.E.U16 R28, [R6.64] ;  /* 0x00000004061c7981 */ /* 0x0010e8000c1e1500 */
[----:B-1----:R1:W3:Y:S04]  /*20840*/  LDG.E.U16 R29, [R4.64] ;  /* 0x00000004041d7981 */ /* 0x0022e8000c1e1500 */
[----:B------:R-:W-:Y:S01]  /*20850*/  STL [R1+0xe0], R11 ;  /* 0x0000e00b01007387 */ /* 0x000fe20000100800 */
[----:B------:R-:W-:-:S03]  /*20860*/  IMAD.WIDE R12, R0, 0x2, R26 ;  /* 0x00000002000c7825 */ /* 0x000fc600078e021a */
[----:B------:R0:W-:Y:S02]  /*20870*/  STL [R1+0xdc], R9 ;  /* 0x0000dc0901007387 */ /* 0x0001e40000100800 */
[C---:B0-----:R-:W-:Y:S02]  /*20880*/  IMAD.WIDE R8, R0.reuse, 0x2, R2 ;  /* 0x0000000200087825 */ /* 0x041fe400078e0202 */
[----:B------:R-:W4:Y:S02]  /*20890*/  LDL.64 R2, [R1+0x24e8] ;  /* 0x0024e80001027983 */ /* 0x000f240000100a00 */
[C---:B------:R-:W-:Y:S02]  /*208a0*/  IMAD.WIDE R10, R0.reuse, 0x2, R16 ;  /* 0x00000002000a7825 */ /* 0x040fe400078e0210 */
[----:B------:R-:W4:Y:S02]  /*208b0*/  LDL.64 R16, [R1+0x24f0] ;  /* 0x0024f00001107983 */ /* 0x000f240000100a00 */
[----:B-1----:R-:W-:-:S02]  /*208c0*/  IMAD.WIDE R4, R0, 0x2, R22 ;  /* 0x0000000200047825 */ /* 0x002fc400078e0216 */
[----:B------:R0:W4:Y:S02]  /*208d0*/  LDG.E.U16 R23, [R8.64] ;  /* 0x0000000408177981 */ /* 0x000124000c1e1500 */
[C---:B------:R-:W-:Y:S02]  /*208e0*/  IMAD.WIDE R6, R0.reuse, 0x2, R24 ;  /* 0x0000000200067825 */ /* 0x040fe400078e0218 */
[----:B------:R3:W4:Y:S04]  /*208f0*/  LDG.E.U16 R22, [R10.64] ;  /* 0x000000040a167981 */ /* 0x000728000c1e1500 */
[----:B------:R2:W4:Y:S04]  /*20900*/  LDG.E.U16 R25, [R12.64] ;  /* 0x000000040c197981 */ /* 0x000528000c1e1500 */
[----:B------:R-:W4:Y:S04]  /*20910*/  LDG.E.U16 R7, [R6.64] ;  /* 0x0000000406077981 */ /* 0x000f28000c1e1500 */
[----:B------:R-:W4:Y:S01]  /*20920*/  LDG.E.U16 R5, [R4.64] ;  /* 0x0000000404057981 */ /* 0x000f22000c1e1500 */
[----:B--2---:R-:W-:-:S03]  /*20930*/  IMAD.WIDE R12, R0, 0x2, R14 ;  /* 0x00000002000c7825 */ /* 0x004fc600078e020e */
[----:B------:R-:W2:Y:S01]  /*20940*/  LDL.64 R14, [R1+0x2198] ;  /* 0x00219800010e7983 */ /* 0x000ea20000100a00 */
[----:B---3--:R-:W-:-:S04]  /*20950*/  IMAD.WIDE R10, R0, 0x2, R20 ;  /* 0x00000002000a7825 */ /* 0x008fc800078e0214 */
[C---:B0-----:R-:W-:Y:S02]  /*20960*/  IMAD.WIDE R8, R0.reuse, 0x2, R18 ;  /* 0x0000000200087825 */ /* 0x041fe400078e0212 */
[----:B------:R-:W3:Y:S04]  /*20970*/  LDG.E.U16 R11, [R10.64] ;  /* 0x000000040a0b7981 */ /* 0x000ee8000c1e1500 */
[----:B------:R-:W3:Y:S04]  /*20980*/  LDG.E.U16 R9, [R8.64] ;  /* 0x0000000408097981 */ /* 0x000ee8000c1e1500 */
[----:B------:R-:W-:Y:S04]  /*20990*/  STL [R1+0xd4], R29 ;  /* 0x0000d41d01007387 */ /* 0x000fe80000100800 */
[----:B------:R0:W-:Y:S04]  /*209a0*/  STL [R1+0xd8], R28 ;  /* 0x0000d81c01007387 */ /* 0x0001e80000100800 */
[----:B------:R-:W3:Y:S04]  /*209b0*/  LDL.64 R26, [R1+0x20d0] ;  /* 0x0020d000011a7983 */ /* 0x000ee80000100a00 */
[----:B0-----:R-:W3:Y:S04]  /*209c0*/  LDL.64 R28, [R1+0x2190] ;  /* 0x00219000011c7983 */ /* 0x001ee80000100a00 */
[----:B----4-:R0:W-:Y:S04]  /*209d0*/  STL [R1+0xd0], R25 ;  /* 0x0000d01901007387 */ /* 0x0101e80000100800 */
[----:B0-----:R-:W4:Y:S04]  /*209e0*/  LDL.64 R24, [R1+0x20c8] ;  /* 0x0020c80001187983 */ /* 0x001f280000100a00 */
[----:B------:R-:W-:Y:S04]  /*209f0*/  STL [R1+0xc8], R23 ;  /* 0x0000c81701007387 */ /* 0x000fe80000100800 */
[----:B------:R0:W-:Y:S04]  /*20a00*/  STL [R1+0xcc], R22 ;  /* 0x0000cc1601007387 */ /* 0x0001e80000100800 */
[----:B0-----:R-:W3:Y:S04]  /*20a10*/  LDL.64 R22, [R1+0x20c0] ;  /* 0x0020c00001167983 */ /* 0x001ee80000100a00 */
[----:B------:R0:W-:Y:S02]  /*20a20*/  STL [R1+0xc4], R7 ;  /* 0x0000c40701007387 */ /* 0x0001e40000100800 */
[----:B0-----:R-:W-:-:S02]  /*20a30*/  IMAD.WIDE R6, R0, 0x2, R16 ;  /* 0x0000000200067825 */ /* 0x001fc400078e0210 */
[----:B------:R2:W3:Y:S04]  /*20a40*/  LDG.E.U16 R17, [R12.64] ;  /* 0x000000040c117981 */ /* 0x0004e8000c1e1500 */
[----:B------:R0:W-:Y:S04]  /*20a50*/  STL [R1+0xc0], R5 ;  /* 0x0000c00501007387 */ /* 0x0001e80000100800 */
[----:B------:R-:W4:Y:S01]  /*20a60*/  LDG.E.U16 R7, [R6.64] ;  /* 0x0000000406077981 */ /* 0x000f22000c1e1500 */
[----:B--2---:R-:W-:-:S03]  /*20a70*/  IMAD.WIDE R12, R0, 0x2, R14 ;  /* 0x00000002000c7825 */ /* 0x004fc600078e020e */
[----:B------:R-:W2:Y:S01]  /*20a80*/  LDL.64 R20, [R1+0x20b8] ;  /* 0x0020b80001147983 */ /* 0x000ea20000100a00 */
[----:B0-----:R-:W-:-:S03]  /*20a90*/  IMAD.WIDE R4, R0, 0x2, R2 ;  /* 0x0000000200047825 */ /* 0x001fc600078e0202 */
[----:B------:R-:W2:Y:S04]  /*20aa0*/  LDL.64 R18, [R1+0x1fd0] ;  /* 0x001fd00001127983 */ /* 0x000ea80000100a00 */
[----:B------:R-:W2:Y:S04]  /*20ab0*/  LDL.64 R2, [R1+0x1fc8] ;  /* 0x001fc80001027983 */ /* 0x000ea80000100a00 */
[----:B------:R-:W2:Y:S04]  /*20ac0*/  LDG.E.U16 R5, [R4.64] ;  /* 0x0000000404057981 */ /* 0x000ea8000c1e1500 */
[----:B---3--:R0:W-:Y:S04]  /*20ad0*/  STL [R1+0xbc], R17 ;  /* 0x0000bc1101007387 */ /* 0x0081e80000100800 */
[----:B------:R-:W3:Y:S04]  /*20ae0*/  LDL.64 R14, [R1+0x1fb8] ;  /* 0x001fb800010e7983 */ /* 0x000ee80000100a00 */
[----:B0-----:R-:W3:Y:S04]  /*20af0*/  LDL.64 R16, [R1+0x1fc0] ;  /* 0x001fc00001107983 */ /* 0x001ee80000100a00 */
[----:B------:R0:W-:Y:S04]  /*20b00*/  STL [R1+0xb8], R11 ;  /* 0x0000b80b01007387 */ /* 0x0001e80000100800 */
[----:B------:R1:W-:Y:S01]  /*20b10*/  STL [R1+0xb4], R9 ;  /* 0x0000b40901007387 */ /* 0x0003e20000100800 */
[----:B0-----:R-:W-:-:S03]  /*20b20*/  IMAD.WIDE R10, R0, 0x2, R28 ;  /* 0x00000002000a7825 */ /* 0x001fc600078e021c */
[----:B------:R0:W3:Y:S01]  /*20b30*/  LDG.E.U16 R29, [R12.64] ;  /* 0x000000040c1d7981 */ /* 0x0000e2000c1e1500 */
[----:B-1----:R-:W-:-:S03]  /*20b40*/  IMAD.WIDE R8, R0, 0x2, R26 ;  /* 0x0000000200087825 */ /* 0x002fc600078e021a */
[----:B------:R1:W3:Y:S04]  /*20b50*/  LDG.E.U16 R27, [R10.64] ;  /* 0x000000040a1b7981 */ /* 0x0002e8000c1e1500 */
[----:B------:R0:W3:Y:S04]  /*20b60*/  LDG.E.U16 R28, [R8.64] ;  /* 0x00000004081c7981 */ /* 0x0000e8000c1e1500 */
[----:B----4-:R4:W-:Y:S04]  /*20b70*/  STL [R1+0xb0], R7 ;  /* 0x0000b00701007387 */ /* 0x0109e80000100800 */
[----:B--2---:R2:W-:Y:S01]  /*20b80*/  STL [R1+0xac], R5 ;  /* 0x0000ac0501007387 */ /* 0x0045e20000100800 */
[----:B----4-:R-:W-:-:S03]  /*20b90*/  IMAD.WIDE R6, R0, 0x2, R24 ;  /* 0x0000000200067825 */ /* 0x010fc600078e0218 */
[----:B------:R-:W4:Y:S01]  /*20ba0*/  LDL.64 R24, [R1+0x2170] ;  /* 0x0021700001187983 */ /* 0x000f220000100a00 */
[----:B--2---:R-:W-:-:S03]  /*20bb0*/  IMAD.WIDE R4, R0, 0x2, R22 ;  /* 0x0000000200047825 */ /* 0x004fc600078e0216 */
[----:B------:R2:W4:Y:S01]  /*20bc0*/  LDG.E.U16 R26, [R6.64] ;  /* 0x00000004061a7981 */ /* 0x000522000c1e1500 */
[----:B0-----:R-:W-:-:S03]  /*20bd0*/  IMAD.WIDE R12, R0, 0x2, R20 ;  /* 0x00000002000c7825 */ /* 0x001fc600078e0214 */
[----:B------:R-:W4:Y:S01]  /*20be0*/  LDL.64 R20, [R1+0x2188] ;  /* 0x0021880001147983 */ /* 0x000f220000100a00 */
[----:B-1----:R-:W-:-:S03]  /*20bf0*/  IMAD.WIDE R10, R0, 0x2, R18 ;  /* 0x00000002000a7825 */ /* 0x002fc600078e0212 */
[----:B------:R-:W4:Y:S01]  /*20c00*/  LDL.64 R18, [R1+0x2180] ;  /* 0x0021800001127983 */ /* 0x000f220000100a00 */
[----:B------:R-:W-:-:S03]  /*20c10*/  IMAD.WIDE R8, R0, 0x2, R2 ;  /* 0x0000000200087825 */ /* 0x000fc600078e0202 */
[----:B------:R-:W4:Y:S04]  /*20c20*/  LDL.64 R2, [R1+0x2178] ;  /* 0x0021780001027983 */ /* 0x000f280000100a00 */
[----:B------:R3:W4:Y:S04]  /*20c30*/  LDG.E.U16 R22, [R4.64] ;  /* 0x0000000404167981 */ /* 0x000728000c1e1500 */
[----:B------:R0:W4:Y:S01]  /*20c40*/  LDG.E.U16 R23, [R12.64] ;  /* 0x000000040c177981 */ /* 0x000122000c1e1500 */
[----:B---3--:R-:W-:-:S04]  /*20c50*/  IMAD.WIDE R4, R0, 0x2, R14 ;  /* 0x0000000200047825 */ /* 0x008fc800078e020e */
[C---:B--2---:R-:W-:Y:S02]  /*20c60*/  IMAD.WIDE R6, R0.reuse, 0x2, R16 ;  /* 0x0000000200067825 */ /* 0x044fe400078e0210 */
[----:B------:R-:W2:Y:S04]  /*20c70*/  LDL.64 R16, [R1+0x2168] ;  /* 0x0021680001107983 */ /* 0x000ea80000100a00 */
[----:B------:R1:W-:Y:S04]  /*20c80*/  STL [R1+0xa8], R29 ;  /* 0x0000a81d01007387 */ /* 0x0003e80000100800 */
[----:B------:R3:W-:Y:S04]  /*20c90*/  STL [R1+0xa4], R27 ;  /* 0x0000a41b01007387 */ /* 0x0007e80000100800 */
[----:B------:R-:W2:Y:S04]  /*20ca0*/  LDL.64 R14, [R1+0x2160] ;  /* 0x00216000010e7983 */ /* 0x000ea80000100a00 */
[----:B------:R0:W-:Y:S04]  /*20cb0*/  STL [R1+0xa0], R28 ;  /* 0x0000a01c01007387 */ /* 0x0001e80000100800 */
[----:B-1----:R1:W2:Y:S04]  /*20cc0*/  LDG.E.U16 R29, [R10.64] ;  /* 0x000000040a1d7981 */ /* 0x0022a8000c1e1500 */
[----:B---3--:R3:W2:Y:S04]  /*20cd0*/  LDG.E.U16 R27, [R8.64] ;  /* 0x00000004081b7981 */ /* 0x0086a8000c1e1500 */
[----:B0-----:R-:W2:Y:S04]  /*20ce0*/  LDG.E.U16 R28, [R6.64] ;  /* 0x00000004061c7981 */ /* 0x001ea8000c1e1500 */
[----:B--2---:R-:W-:Y:S04]  /*20cf0*/  STL [R1+0x5374], R28 ;  /* 0x0053741c01007387 */ /* 0x004fe80000100800 */
[----:B----4-:R0:W-:Y:S04]  /*20d00*/  STL [R1+0x9c], R26 ;  /* 0x00009c1a01007387 */ /* 0x0101e80000100800 */
[----:B0-----:R0:W2:Y:S01]  /*20d10*/  LDG.E.U16 R26, [R4.64] ;  /* 0x00000004041a7981 */ /* 0x0010a2000c1e1500 */
[----:B------:R-:W-:-:S04]  /*20d20*/  IMAD.WIDE R12, R0, 0x2, R20 ;  /* 0x00000002000c7825 */ /* 0x000fc800078e0214 */
[----:B---3--:R-:W-:-:S04]  /*20d30*/  IMAD.WIDE R8, R0, 0x2, R2 ;  /* 0x0000000200087825 */ /* 0x008fc800078e0202 */
[----:B-1----:R-:W-:-:S04]  /*20d40*/  IMAD.WIDE R10, R0, 0x2, R18 ;  /* 0x00000002000a7825 */ /* 0x002fc800078e0212 */
[C---:B0-----:R-:W-:Y:S02]  /*20d50*/  IMAD.WIDE R4, R0.reuse, 0x2, R16 ;  /* 0x0000000200047825 */ /* 0x041fe400078e0210 */
[----:B------:R0:W3:Y:S02]  /*20d60*/  LDG.E.U16 R17, [R12.64] ;  /* 0x000000040c117981 */ /* 0x0000e4000c1e1500 */
[C---:B------:R-:W-:Y:S02]  /*20d70*/  IMAD.WIDE R6, R0.reuse, 0x2, R24 ;  /* 0x0000000200067825 */ /* 0x040fe400078e0218 */
[----:B------:R-:W4:Y:S04]  /*20d80*/  LDG.E.U16 R25, [R8.64] ;  /* 0x0000000408197981 */ /* 0x000f28000c1e1500 */
[----:B------:R-:W3:Y:S04]  /*20d90*/  LDG.E.U16 R24, [R10.64] ;  /* 0x000000040a187981 */ /* 0x000ee8000c1e1500 */
[----:B--2---:R-:W-:Y:S04]  /*20da0*/  STL [R1+0x5378], R26 ;  /* 0x0053781a01007387 */ /* 0x004fe80000100800 */
[----:B------:R-:W-:Y:S04]  /*20db0*/  STL [R1+0x94], R23 ;  /* 0x0000941701007387 */ /* 0x000fe80000100800 */
[----:B------:R1:W-:Y:S04]  /*20dc0*/  STL [R1+0x98], R22 ;  /* 0x0000981601007387 */ /* 0x0003e80000100800 */
[----:B------:R-:W2:Y:S04]  /*20dd0*/  LDL.64 R20, [R1+0x2150] ;  /* 0x0021500001147983 */ /* 0x000ea80000100a00 */
[----:B------:R-:W2:Y:S04]  /*20de0*/  LDL.64 R2, [R1+0x2140] ;  /* 0x0021400001027983 */ /* 0x000ea80000100a00 */
[----:B-1----:R-:W2:Y:S01]  /*20df0*/  LDL.64 R22, [R1+0x2158] ;  /* 0x0021580001167983 */ /* 0x002ea20000100a00 */
[----:B0-----:R-:W-:-:S03]  /*20e00*/  IMAD.WIDE R12, R0, 0x2, R14 ;  /* 0x00000002000c7825 */ /* 0x001fc600078e020e */
[----:B------:R-:W2:Y:S04]  /*20e10*/  LDL.64 R18, [R1+0x2148] ;  /* 0x0021480001127983 */ /* 0x000ea80000100a00 */
[----:B------:R0:W2:Y:S04]  /*20e20*/  LDG.E.U16 R28, [R6.64] ;  /* 0x00000004061c7981 */ /* 0x0000a8000c1e1500 */
[----:B------:R1:W-:Y:S04]  /*20e30*/  STL [R1+0x14], R29 ;  /* 0x0000141d01007387 */ /* 0x0003e80000100800 */
[----:B------:R0:W-:Y:S04]  /*20e40*/  STL [R1], R27 ;  /* 0x0000001b01007387 */ /* 0x0001e80000100800 */
[----:B------:R-:W2:Y:S04]  /*20e50*/  LDG.E.U16 R13, [R12.64] ;  /* 0x000000040c0d7981 */ /* 0x000ea8000c1e1500 */
[----:B-1----:R1:W2:Y:S04]  /*20e60*/  LDG.E.U16 R29, [R4.64] ;  /* 0x00000004041d7981 */ /* 0x0022a8000c1e1500 */
[----:B0-----:R-:W2:Y:S04]  /*20e70*/  LDL.64 R26, [R1+0x2138] ;  /* 0x00213800011a7983 */ /* 0x001ea80000100a00 */
[----:B---3--:R0:W-:Y:S04]  /*20e80*/  STL [R1+0x90], R17 ;  /* 0x0000901101007387 */ /* 0x0081e80000100800 */
[----:B------:R-:W3:Y:S04]  /*20e90*/  LDL.64 R14, [R1+0x2128] ;  /* 0x00212800010e7983 */ /* 0x000ee80000100a00 */
[----:B0-----:R-:W3:Y:S04]  /*20ea0*/  LDL.64 R16, [R1+0x2130] ;  /* 0x0021300001107983 */ /* 0x001ee80000100a00 */
[----:B----4-:R-:W-:Y:S04]  /*20eb0*/  STL [R1+0x88], R25 ;  /* 0x0000881901007387 */ /* 0x010fe80000100800 */
[----:B------:R0:W-:Y:S04]  /*20ec0*/  STL [R1+0x8c], R24 ;  /* 0x00008c1801007387 */ /* 0x0001e80000100800 */
[----:B0-----:R-:W4:Y:S01]  /*20ed0*/  LDL.64 R24, [R1+0x2120] ;  /* 0x0021200001187983 */ /* 0x001f220000100a00 */
[----:B--2---:R-:W-:-:S03]  /*20ee0*/  IMAD.WIDE R8, R0, 0x2, R20 ;  /* 0x0000000200087825 */ /* 0x004fc600078e0214 */
[----:B------:R-:W2:Y:S04]  /*20ef0*/  LDL.64 R20, [R1+0x20b0] ;  /* 0x0020b00001147983 */ /* 0x000ea80000100a00 */
[----:B------:R-:W3:Y:S01]  /*20f00*/  LDG.E.U16 R9, [R8.64] ;  /* 0x0000000408097981 */ /* 0x000ee2000c1e1500 */
[----:B------:R-:W-:-:S03]  /*20f10*/  IMAD.WIDE R10, R0, 0x2, R22 ;  /* 0x00000002000a7825 */ /* 0x000fc600078e0216 */
[----:B------:R-:W3:Y:S04]  /*20f20*/  LDL.64 R22, [R1+0x2118] ;  /* 0x0021180001167983 */ /* 0x000ee80000100a00 */
[----:B------:R-:W3:Y:S01]  /*20f30*/  LDG.E.U16 R11, [R10.64] ;  /* 0x000000040a0b7981 */ /* 0x000ee2000c1e1500 */
[----:B-1----:R-:W-:-:S03]  /*20f40*/  IMAD.WIDE R4, R0, 0x2, R2 ;  /* 0x0000000200047825 */ /* 0x002fc600078e0202 */
[----:B------:R-:W3:Y:S01]  /*20f50*/  LDL.64 R2, [R1+0x20a8] ;  /* 0x0020a80001027983 */ /* 0x000ee20000100a00 */
[----:B------:R-:W-:-:S03]  /*20f60*/  IMAD.WIDE R6, R0, 0x2, R18 ;  /* 0x0000000200067825 */ /* 0x000fc600078e0212 */
[----:B------:R0:W-:Y:S04]  /*20f70*/  STL [R1+0x84], R28 ;  /* 0x0000841c01007387 */ /* 0x0001e80000100800 */
[----:B------:R-:W3:Y:S04]  /*20f80*/  LDL.64 R18, [R1+0x20a0] ;  /* 0x0020a00001127983 */ /* 0x000ee80000100a00 */
[----:B------:R1:W-:Y:S04]  /*20f90*/  STL [R1+0x80], R29 ;  /* 0x0000801d01007387 */ /* 0x0003e80000100800 */
[----:B------:R1:W-:Y:S04]  /*20fa0*/  STL [R1+0x7c], R13 ;  /* 0x00007c0d01007387 */ /* 0x0003e80000100800 */
[----:B0-----:R4:W3:Y:S04]  /*20fb0*/  LDG.E.U16 R28, [R6.64] ;  /* 0x00000004061c7981 */ /* 0x0018e8000c1e1500 */
[----:B-1----:R0:W3:Y:S01]  /*20fc0*/  LDG.E.U16 R29, [R4.64] ;  /* 0x00000004041d7981 */ /* 0x0020e2000c1e1500 */
[----:B------:R-:W-:-:S05]  /*20fd0*/  IMAD.WIDE R12, R0, 0x2, R26 ;  /* 0x00000002000c7825 */ /* 0x000fca00078e021a */
[----:B------:R2:W3:Y:S01]  /*20fe0*/  LDG.E.U16 R27, [R12.64] ;  /* 0x000000040c1b7981 */ /* 0x0004e2000c1e1500 */
[----:B----4-:R-:W-:-:S04]  /*20ff0*/  IMAD.WIDE R6, R0, 0x2, R24 ;  /* 0x0000000200067825 */ /* 0x010fc800078e0218 */
[----:B--2---:R-:W-:-:S06]  /*21000*/  IMAD.WIDE R12, R0, 0x2, R20 ;  /* 0x00000002000c7825 */ /* 0x004fcc00078e0214 */
[----:B------:R-:W2:Y:S04]  /*21010*/  LDG.E.U16 R13, [R12.64] ;  /* 0x000000040c0d7981 */ /* 0x000ea8000c1e1500 */
[----:B---3--:R1:W-:Y:S04]  /*21020*/  STL [R1+0x78], R11 ;  /* 0x0000780b01007387 */ /* 0x0083e80000100800 */
[----:B------:R3:W-:Y:S01]  /*21030*/  STL [R1+0x74], R9 ;  /* 0x0000740901007387 */ /* 0x0007e20000100800 */
[----:B0-----:R-:W-:-:S03]  /*21040*/  IMAD.WIDE R4, R0, 0x2, R22 ;  /* 0x0000000200047825 */ /* 0x001fc600078e0216 */
[----:B------:R0:W4:Y:S01]  /*21050*/  LDG.E.U16 R22, [R6.64] ;  /* 0x0000000406167981 */ /* 0x000122000c1e1500 */
[----:B-1----:R-:W-:-:S03]  /*21060*/  IMAD.WIDE R10, R0, 0x2, R16 ;  /* 0x00000002000a7825 */ /* 0x002fc600078e0210 */
[----:B------:R-:W0:Y:S01]  /*21070*/  LDL.64 R16, [R1+0x2098] ;  /* 0x0020980001107983 */ /* 0x000e220000100a00 */
[----:B---3--:R-:W-:-:S03]  /*21080*/  IMAD.WIDE R8, R0, 0x2, R14 ;  /* 0x0000000200087825 */ /* 0x008fc600078e020e */
[----:B------:R-:W3:Y:S04]  /*21090*/  LDL.64 R14, [R1+0x2090] ;  /* 0x00209000010e7983 */ /* 0x000ee80000100a00 */
[----:B------:R1:W2:Y:S04]  /*210a0*/  LDG.E.U16 R25, [R8.64] ;  /* 0x0000000408197981 */ /* 0x0002a8000c1e1500 */
[----:B------:R1:W4:Y:S04]  /*210b0*/  LDG.E.U16 R24, [R10.64] ;  /* 0x000000040a187981 */ /* 0x000328000c1e1500 */
[----:B------:R3:W4:Y:S01]  /*210c0*/  LDG.E.U16 R23, [R4.64] ;  /* 0x0000000404177981 */ /* 0x000722000c1e1500 */
[----:B-1----:R-:W-:-:S03]  /*210d0*/  IMAD.WIDE R10, R0, 0x2, R2 ;  /* 0x00000002000a7825 */ /* 0x002fc600078e0202 */
[----:B------:R-:W4:Y:S01]  /*210e0*/  LDL.64 R2, [R1+0x2088] ;  /* 0x0020880001027983 */ /* 0x000f220000100a00 */
[----:B------:R-:W-:-:S03]  /*210f0*/  IMAD.WIDE R8, R0, 0x2, R18 ;  /* 0x0000000200087825 */ /* 0x000fc600078e0212 */
[----:B------:R-:W-:Y:S04]  /*21100*/  STL [R1+0x6c], R29 ;  /* 0x00006c1d01007387 */ /* 0x000fe80000100800 */
[----:B------:R1:W-:Y:S04]  /*21110*/  STL [R1+0x70], R28 ;  /* 0x0000701c01007387 */ /* 0x0003e80000100800 */
[----:B------:R-:W4:Y:S04]  /*21120*/  LDG.E.U16 R11, [R10.64] ;  /* 0x000000040a0b7981 */ /* 0x000f28000c1e1500 */
[----:B------:R-:W4:Y:S04]  /*21130*/  LDG.E.U16 R9, [R8.64] ;  /* 0x0000000408097981 */ /* 0x000f28000c1e1500 */
[----:B-1----:R-:W4:Y:S04]  /*21140*/  LDL.64 R28, [R1+0x2080] ;  /* 0x00208000011c7983 */ /* 0x002f280000100a00 */
[----:B------:R1:W-:Y:S04]  /*21150*/  STL [R1+0x68], R27 ;  /* 0x0000681b01007387 */ /* 0x0003e80000100800 */
[----:B------:R-:W4:Y:S04]  /*21160*/  LDL.64 R20, [R1+0x2070] ;  /* 0x0020700001147983 */ /* 0x000f280000100a00 */
[----:B------:R-:W4:Y:S04]  /*21170*/  LDL.64 R18, [R1+0x2068] ;  /* 0x0020680001127983 */ /* 0x000f280000100a00 */
[----:B-1----:R-:W4:Y:S01]  /*21180*/  LDL.64 R26, [R1+0x2078] ;  /* 0x00207800011a7983 */ /* 0x002f220000100a00 */
[----:B0-----:R-:W-:-:S04]  /*21190*/  IMAD.WIDE R6, R0, 0x2, R16 ;  /* 0x0000000200067825 */ /* 0x001fc800078e0210 */
[C---:B---3--:R-:W-:Y:S02]  /*211a0*/  IMAD.WIDE R4, R0.reuse, 0x2, R14 ;  /* 0x0000000200047825 */ /* 0x048fe400078e020e */
[----:B------:R-:W3:Y:S04]  /*211b0*/  LDG.E.U16 R7, [R6.64] ;  /* 0x0000000406077981 */ /* 0x000ee8000c1e1500 */
[----:B--2---:R-:W-:Y:S04]  /*211c0*/  STL [R1+0x60], R25 ;  /* 0x0000601901007387 */ /* 0x004fe80000100800 */
[----:B----4-:R0:W-:Y:S04]  /*211d0*/  STL [R1+0x64], R24 ;  /* 0x0000641801007387 */ /* 0x0101e80000100800 */
[----:B------:R-:W2:Y:S04]  /*211e0*/  LDG.E.U16 R5, [R4.64] ;  /* 0x0000000404057981 */ /* 0x000ea8000c1e1500 */
[----:B0-----:R-:W4:Y:S04]  /*211f0*/  LDL.64 R24, [R1+0x2060] ;  /* 0x0020600001187983 */ /* 0x001f280000100a00 */
[----:B------:R-:W-:Y:S04]  /*21200*/  STL [R1+0x58], R23 ;  /* 0x0000581701007387 */ /* 0x000fe80000100800 */
[----:B------:R0:W-:Y:S04]  /*21210*/  STL [R1+0x5c], R22 ;  /* 0x00005c1601007387 */ /* 0x0001e80000100800 */
[----:B------:R-:W4:Y:S04]  /*21220*/  LDL.64 R16, [R1+0x2050] ;  /* 0x0020500001107983 */ /* 0x000f280000100a00 */
[----:B------:R-:W4:Y:S04]  /*21230*/  LDL.64 R14, [R1+0x1fb0] ;  /* 0x001fb000010e7983 */ /* 0x000f280000100a00 */
[----:B0-----:R-:W4:Y:S04]  /*21240*/  LDL.64 R22, [R1+0x2058] ;  /* 0x0020580001167983 */ /* 0x001f280000100a00 */
[----:B------:R0:W-:Y:S02]  /*21250*/  STL [R1+0x54], R13 ;  /* 0x0000540d01007387 */ /* 0x0001e40000100800 */
[----:B0-----:R-:W-:-:S02]  /*21260*/  IMAD.WIDE R12, R0, 0x2, R2 ;  /* 0x00000002000c7825 */ /* 0x001fc400078e0202 */
[----:B------:R-:W4:Y:S04]  /*21270*/  LDL.64 R2, [R1+0x1fa8] ;  /* 0x001fa80001027983 */ /* 0x000f280000100a00 */
[----:B------:R-:W4:Y:S04]  /*21280*/  LDG.E.U16 R13, [R12.64] ;  /* 0x000000040c0d7981 */ /* 0x000f28000c1e1500 */
[----:B------:R0:W-:Y:S04]  /*21290*/  STL [R1+0x50], R11 ;  /* 0x0000500b01007387 */ /* 0x0001e80000100800 */
[----:B------:R1:W-:Y:S01]  /*212a0*/  STL [R1+0x4c], R9 ;  /* 0x00004c0901007387 */ /* 0x0003e20000100800 */
[----:B0-----:R-:W-:-:S04]  /*212b0*/  IMAD.WIDE R10, R0, 0x2, R28 ;  /* 0x00000002000a7825 */ /* 0x001fc800078e021c */
[C---:B-1----:R-:W-:Y:S01]  /*212c0*/  IMAD.WIDE R8, R0.reuse, 0x2, R26 ;  /* 0x0000000200087825 */ /* 0x042fe200078e021a */
[----:B------:R0:W4:Y:S04]  /*212d0*/  LDG.E.U16 R28, [R10.64] ;  /* 0x000000040a1c7981 */ /* 0x000128000c1e1500 */
[----:B------:R1:W4:Y:S04]  /*212e0*/  LDG.E.U16 R29, [R8.64] ;  /* 0x00000004081d7981 */ /* 0x000328000c1e1500 */
[----:B---3--:R3:W-:Y:S02]  /*212f0*/  STL [R1+0x48], R7 ;  /* 0x0000480701007387 */ /* 0x0087e40000100800 */
[----:B---3--:R-:W-:-:S02]  /*21300*/  IMAD.WIDE R6, R0, 0x2, R20 ;  /* 0x0000000200067825 */ /* 0x008fc400078e0214 */
[----:B--2---:R2:W-:Y:S04]  /*21310*/  STL [R1+0x44], R5 ;  /* 0x0000440501007387 */ /* 0x0045e80000100800 */
[----:B------:R4:W3:Y:S04]  /*21320*/  LDG.E.U16 R26, [R6.64] ;  /* 0x00000004061a7981 */ /* 0x0008e8000c1e1500 */
[----:B------:R-:W3:Y:S01]  /*21330*/  LDL.64 R20, [R1+0x1fa0] ;  /* 0x001fa00001147983 */ /* 0x000ee20000100a00 */
[----:B--2---:R-:W-:-:S03]  /*21340*/  IMAD.WIDE R4, R0, 0x2, R18 ;  /* 0x0000000200047825 */ /* 0x004fc600078e0212 */
[----:B------:R-:W2:Y:S04]  /*21350*/  LDL.64 R18, [R1+0x1f98] ;  /* 0x001f980001127983 */ /* 0x000ea80000100a00 */
[----:B------:R0:W2:Y:S01]  /*21360*/  LDG.E.U16 R27, [R4.64] ;  /* 0x00000004041b7981 */ /* 0x0000a2000c1e1500 */
[----:B----4-:R-:W-:-:S04]  /*21370*/  IMAD.WIDE R6, R0, 0x2, R14 ;  /* 0x0000000200067825 */ /* 0x010fc800078e020e */
[----:B0-----:R-:W-:-:S04]  /*21380*/  IMAD.WIDE R10, R0, 0x2, R22 ;  /* 0x00000002000a7825 */ /* 0x001fc800078e0216 */
[C---:B-1----:R-:W-:Y:S01]  /*21390*/  IMAD.WIDE R8, R0.reuse, 0x2, R16 ;  /* 0x0000000200087825 */ /* 0x042fe200078e0210 */
[----:B------:R2:W4:Y:S05]  /*213a0*/  LDG.E.U16 R23, [R10.64] ;  /* 0x000000040a177981 */ /* 0x00052a000c1e1500 */
[----:B------:R-:W4:Y:S01]  /*213b0*/  LDG.E.U16 R9, [R8.64] ;  /* 0x0000000408097981 */ /* 0x000f22000c1e1500 */
[----:B------:R-:W-:-:S03]  /*213c0*/  IMAD.WIDE R4, R0, 0x2, R2 ;  /* 0x0000000200047825 */ /* 0x000fc600078e0202 */
[----:B------:R0:W-:Y:S04]  /*213d0*/  STL [R1+0x40], R13 ;  /* 0x0000400d01007387 */ /* 0x0001e80000100800 */
[----:B------:R-:W4:Y:S04]  /*213e0*/  LDG.E.U16 R22, [R4.64] ;  /* 0x0000000404167981 */ /* 0x000f28000c1e1500 */
[----:B------:R-:W4:Y:S01]  /*213f0*/  LDL.64 R16, [R1+0x2048] ;  /* 0x0020480001107983 */ /* 0x000f220000100a00 */
[----:B0-----:R-:W-:-:S03]  /*21400*/  IMAD.WIDE R12, R0, 0x2, R24 ;  /* 0x00000002000c7825 */ /* 0x001fc600078e0218 */
[----:B------:R-:W4:Y:S04]  /*21410*/  LDG.E.U16 R24, [R6.64] ;  /* 0x0000000406187981 */ /* 0x000f28000c1e1500 */
[----:B------:R3:W4:Y:S04]  /*21420*/  LDG.E.U16 R25, [R12.64] ;  /* 0x000000040c197981 */ /* 0x000728000c1e1500 */
[----:B------:R-:W4:Y:S04]  /*21430*/  LDL.64 R2, [R1+0x2038] ;  /* 0x0020380001027983 */ /* 0x000f280000100a00 */
[----:B------:R-:W4:Y:S01]  /*21440*/  LDL.64 R14, [R1+0x2040] ;  /* 0x00204000010e7983 */ /* 0x000f220000100a00 */
[----:B---3--:R-:W-:-:S04]  /*21450*/  IMAD.WIDE R12, R0, 0x2, R20 ;  /* 0x00000002000c7825 */ /* 0x008fc800078e0214 */
[C---:B--2---:R-:W-:Y:S01]  /*21460*/  IMAD.WIDE R10, R0.reuse, 0x2, R18 ;  /* 0x00000002000a7825 */ /* 0x044fe200078e0212 */
[----:B------:R-:W2:Y:S04]  /*21470*/  LDG.E.U16 R20, [R12.64] ;  /* 0x000000040c147981 */ /* 0x000ea8000c1e1500 */
[----:B----4-:R-:W-:Y:S04]  /*21480*/  STL [R1+0x5354], R24 ;  /* 0x0053541801007387 */ /* 0x010fe80000100800 */
[----:B------:R-:W-:Y:S04]  /*21490*/  STL [R1+0x5358], R22 ;  /* 0x0053581601007387 */ /* 0x000fe80000100800 */
[----:B------:R-:W-:Y:S04]  /*214a0*/  STL [R1+0x38], R29 ;  /* 0x0000381d01007387 */ /* 0x000fe80000100800 */
[----:B------:R0:W-:Y:S04]  /*214b0*/  STL [R1+0x3c], R28 ;  /* 0x00003c1c01007387 */ /* 0x0001e80000100800 */
[----:B0-----:R-:W3:Y:S04]  /*214c0*/  LDL.64 R28, [R1+0x2030] ;  /* 0x00203000011c7983 */ /* 0x001ee80000100a00 */
[----:B------:R-:W-:Y:S04]  /*214d0*/  STL [R1+0x30], R27 ;  /* 0x0000301b01007387 */ /* 0x000fe80000100800 */
[----:B------:R0:W-:Y:S01]  /*214e0*/  STL [R1+0x34], R26 ;  /* 0x0000341a01007387 */ /* 0x0001e20000100800 */
[----:B------:R-:W-:-:S03]  /*214f0*/  IMAD.WIDE R4, R0, 0x2, R2 ;  /* 0x0000000200047825 */ /* 0x000fc600078e0202 */
[----:B------:R-:W4:Y:S01]  /*21500*/  LDG.E.U16 R3, [R10.64] ;  /* 0x000000040a037981 */ /* 0x000f22000c1e1500 */
[----:B------:R-:W-:-:S03]  /*21510*/  IMAD.WIDE R6, R0, 0x2, R14 ;  /* 0x0000000200067825 */ /* 0x000fc600078e020e */
[----:B------:R1:W4:Y:S04]  /*21520*/  LDG.E.U16 R21, [R4.64] ;  /* 0x0000000404157981 */ /* 0x000328000c1e1500 */
[----:B0-----:R-:W4:Y:S04]  /*21530*/  LDL.64 R26, [R1+0x2028] ;  /* 0x00202800011a7983 */ /* 0x001f280000100a00 */
[----:B------:R0:W-:Y:S04]  /*21540*/  STL [R1+0x2c], R25 ;  /* 0x00002c1901007387 */ /* 0x0001e80000100800 */
[----:B0-----:R-:W4:Y:S04]  /*21550*/  LDL.64 R24, [R1+0x2020] ;  /* 0x0020200001187983 */ /* 0x001f280000100a00 */
[----:B------:R0:W-:Y:S04]  /*21560*/  STL [R1+0x28], R23 ;  /* 0x0000281701007387 */ /* 0x0001e80000100800 */
[----:B0-----:R-:W4:Y:S04]  /*21570*/  LDL.64 R22, [R1+0x2018] ;  /* 0x0020180001167983 */ /* 0x001f280000100a00 */
[----:B------:R0:W-:Y:S04]  /*21580*/  STL [R1+0x24], R9 ;  /* 0x0000240901007387 */ /* 0x0001e80000100800 */
[----:B------:R-:W1:Y:S01]  /*21590*/  LDL.64 R18, [R1+0x1f90] ;  /* 0x001f900001127983 */ /* 0x000e620000100a00 */
[----:B0-----:R-:W-:-:S05]  /*215a0*/  IMAD.WIDE R8, R0, 0x2, R16 ;  /* 0x0000000200087825 */ /* 0x001fca00078e0210 */
[----:B------:R0:W4:Y:S04]  /*215b0*/  LDG.E.U16 R2, [R8.64] ;  /* 0x0000000408027981 */ /* 0x000128000c1e1500 */
[----:B--2---:R2:W-:Y:S04]  /*215c0*/  STL [R1+0x535c], R20 ;  /* 0x00535c1401007387 */ /* 0x0045e80000100800 */
[----:B--2---:R3:W2:Y:S02]  /*215d0*/  LDG.E.U16 R20, [R6.64] ;  /* 0x0000000406147981 */ /* 0x0046a4000c1e1500 */
[----:B---3--:R-:W-:-:S02]  /*215e0*/  IMAD.WIDE R12, R0, 0x2, R28 ;  /* 0x00000002000c7825 */ /* 0x008fc400078e021c */
[----:B----4-:R3:W-:Y:S04]  /*215f0*/  STL [R1+0x5360], R3 ;  /* 0x0053600301007387 */ /* 0x0107e80000100800 */
[----:B------:R-:W4:Y:S01]  /*21600*/  LDL.64 R14, [R1+0x1f88] ;  /* 0x001f8800010e7983 */ /* 0x000f220000100a00 */
[----:B------:R-:W-:-:S03]  /*21610*/  IMAD.WIDE R10, R0, 0x2, R26 ;  /* 0x00000002000a7825 */ /* 0x000fc600078e021a */
[----:B------:R-:W2:Y:S04]  /*21620*/  LDL.64 R16, [R1+0x1f80] ;  /* 0x001f800001107983 */ /* 0x000ea80000100a00 */
[----:B------:R-:W2:Y:S04]  /*21630*/  LDL.64 R28, [R1+0x1f78] ;  /* 0x001f7800011c7983 */ /* 0x000ea80000100a00 */
[----:B------:R-:W2:Y:S04]  /*21640*/  LDL.64 R26, [R1+0x1f70] ;  /* 0x001f7000011a7983 */ /* 0x000ea80000100a00 */
[----:B---3--:R-:W3:Y:S01]  /*21650*/  LDG.E.U16 R3, [R12.64] ;  /* 0x000000040c037981 */ /* 0x008ee2000c1e1500 */
[----:B0-----:R-:W-:-:S03]  /*21660*/  IMAD.WIDE R8, R0, 0x2, R24 ;  /* 0x0000000200087825 */ /* 0x001fc600078e0218 */
[----:B------:R-:W2:Y:S01]  /*21670*/  LDL.64 R24, [R1+0x1f68] ;  /* 0x001f680001187983 */ /* 0x000ea20000100a00 */
[----:B-1----:R-:W-:-:S06]  /*21680*/  IMAD.WIDE R4, R0, 0x2, R18 ;  /* 0x0000000200047825 */ /* 0x002fcc00078e0212 */
[----:B------:R-:W2:Y:S04]  /*21690*/  LDG.E.U16 R4, [R4.64] ;  /* 0x0000000404047981 */ /* 0x000ea8000c1e1500 */
[----:B------:R0:W-:Y:S04]  /*216a0*/  STL [R1+0x20], R2 ;  /* 0x0000200201007387 */ /* 0x0001e80000100800 */
[----:B0-----:R0:W2:Y:S01]  /*216b0*/  LDG.E.U16 R2, [R10.64] ;  /* 0x000000040a027981 */ /* 0x0010a2000c1e1500 */
[----:B------:R-:W-:-:S05]  /*216c0*/  IMAD.WIDE R6, R0, 0x2, R22 ;  /* 0x0000000200067825 */ /* 0x000fca00078e0216 */
[----:B0-----:R0:W3:Y:S04]  /*216d0*/  LDG.E.U16 R11, [R6.64] ;  /* 0x00000004060b7981 */ /* 0x0010e8000c1e1500 */
[----:B------:R1:W3:Y:S04]  /*216e0*/  LDG.E.U16 R10, [R8.64] ;  /* 0x00000004080a7981 */ /* 0x0002e8000c1e1500 */
[----:B--2---:R-:W-:Y:S04]  /*216f0*/  STL [R1+0x52c8], R2 ;  /* 0x0052c80201007387 */ /* 0x004fe80000100800 */
[----:B------:R-:W-:Y:S04]  /*21700*/  STL [R1+0x5330], R4 ;  /* 0x0053300401007387 */ /* 0x000fe80000100800 */
[----:B------:R-:W2:Y:S04]  /*21710*/  LDL.64 R22, [R1+0x1f60] ;  /* 0x001f600001167983 */ /* 0x000ea80000100a00 */
[----:B------:R-:W-:Y:S04]  /*21720*/  STL [R1+0x18], R21 ;  /* 0x0000181501007387 */ /* 0x000fe80000100800 */
[----:B------:R1:W-:Y:S01]  /*21730*/  STL [R1+0x1c], R20 ;  /* 0x00001c1401007387 */ /* 0x0003e20000100800 */
[----:B0-----:R-:W-:-:S03]  /*21740*/  IMAD.WIDE R6, R0, 0x2, R16 ;  /* 0x0000000200067825 */ /* 0x001fc600078e0210 */
[----:B------:R-:W2:Y:S01]  /*21750*/  LDL.64 R18, [R1+0x1f50] ;  /* 0x001f500001127983 */ /* 0x000ea20000100a00 */
[----:B----4-:R-:W-:-:S03]  /*21760*/  IMAD.WIDE R14, R0, 0x2, R14 ;  /* 0x00000002000e7825 */ /* 0x010fc600078e020e */
[----:B------:R-:W4:Y:S04]  /*21770*/  LDL.64 R16, [R1+0x1f48] ;  /* 0x001f480001107983 */ /* 0x000f280000100a00 */
[----:B-1----:R-:W4:Y:S01]  /*21780*/  LDL.64 R20, [R1+0x1f58] ;  /* 0x001f580001147983 */ /* 0x002f220000100a00 */
[----:B------:R-:W-:-:S03]  /*21790*/  IMAD.WIDE R8, R0, 0x2, R26 ;  /* 0x0000000200087825 */ /* 0x000fc600078e021a */
[----:B---3--:R0:W-:Y:S01]  /*217a0*/  STL [R1+0x10], R3 ;  /* 0x0000100301007387 */ /* 0x0081e20000100800 */
[----:B------:R-:W-:-:S03]  /*217b0*/  IMAD.WIDE R12, R0, 0x2, R28 ;  /* 0x00000002000c7825 */ /* 0x000fc600078e021c */
[----:B------:R1:W3:Y:S04]  /*217c0*/  LDG.E.U16 R5, [R14.64] ;  /* 0x000000040e057981 */ /* 0x0002e8000c1e1500 */
[----:B------:R1:W3:Y:S04]  /*217d0*/  LDG.E.U16 R6, [R6.64] ;  /* 0x0000000406067981 */ /* 0x0002e8000c1e1500 */
[----:B0-----:R-:W3:Y:S04]  /*217e0*/  LDL.64 R2, [R1+0x1f40] ;  /* 0x001f400001027983 */ /* 0x001ee80000100a00 */
[----:B------:R-:W-:Y:S04]  /*217f0*/  STL [R1+0x4], R11 ;  /* 0x0000040b01007387 */ /* 0x000fe80000100800 */
[----:B------:R0:W-:Y:S04]  /*21800*/  STL [R1+0x8], R10 ;  /* 0x0000080a01007387 */ /* 0x0001e80000100800 */
[----:B-1----:R4:W3:Y:S04]  /*21810*/  LDG.E.U16 R7, [R12.64] ;  /* 0x000000040c077981 */ /* 0x0028e8000c1e1500 */
[----:B------:R1:W3:Y:S01]  /*21820*/  LDG.E.U16 R8, [R8.64] ;  /* 0x0000000408087981 */ /* 0x0002e2000c1e1500 */
[----:B0-----:R-:W-:-:S05]  /*21830*/  IMAD.WIDE R10, R0, 0x2, R24 ;  /* 0x00000002000a7825 */ /* 0x001fca00078e0218 */
[----:B-1----:R2:W3:Y:S02]  /*21840*/  LDG.E.U16 R9, [R10.64] ;  /* 0x000000040a097981 */ /* 0x0024e4000c1e1500 */
[----:B--2---:R-:W-:-:S04]  /*21850*/  IMAD.WIDE R10, R0, 0x2, R22 ;  /* 0x00000002000a7825 */ /* 0x004fc800078e0216 */
[C---:B----4-:R-:W-:Y:S02]  /*21860*/  IMAD.WIDE R12, R0.reuse, 0x2, R20 ;  /* 0x00000002000c7825 */ /* 0x050fe400078e0214 */
[----:B------:R0:W2:Y:S02]  /*21870*/  LDG.E.U16 R21, [R10.64] ;  /* 0x000000040a157981 */ /* 0x0000a4000c1e1500 */
[C---:B------:R-:W-:Y:S02]  /*21880*/  IMAD.WIDE R14, R0.reuse, 0x2, R18 ;  /* 0x00000002000e7825 */ /* 0x040fe400078e0212 */
[----:B------:R1:W4:Y:S04]  /*21890*/  LDG.E.U16 R23, [R12.64] ;  /* 0x000000040c177981 */ /* 0x000328000c1e1500 */
[----:B---3--:R-:W-:Y:S04]  /*218a0*/  STL [R1+0x5334], R5 ;  /* 0x0053340501007387 */ /* 0x008fe80000100800 */
[----:B------:R-:W-:Y:S01]  /*218b0*/  STL [R1+0x5338], R6 ;  /* 0x0053380601007387 */ /* 0x000fe20000100800 */
[----:B------:R-:W-:-:S03]  /*218c0*/  IMAD.WIDE R18, R0, 0x2, R2 ;  /* 0x0000000200127825 */ /* 0x000fc600078e0202 */
[----:B------:R3:W3:Y:S01]  /*218d0*/  LDG.E.U16 R25, [R14.64] ;  /* 0x000000040e197981 */ /* 0x0006e2000c1e1500 */
[----:B------:R-:W-:-:S03]  /*218e0*/  IMAD.WIDE R16, R0, 0x2, R16 ;  /* 0x0000000200107825 */ /* 0x000fc600078e0210 */
[----:B------:R0:W3:Y:S04]  /*218f0*/  LDG.E.U16 R29, [R18.64] ;  /* 0x00000004121d7981 */ /* 0x0000e8000c1e1500 */
[----:B------:R0:W3:Y:S04]  /*21900*/  LDG.E.U16 R27, [R16.64] ;  /* 0x00000004101b7981 */ /* 0x0000e8000c1e1500 */
[----:B------:R0:W-:Y:S04]  /*21910*/  STL [R1+0x533c], R7 ;  /* 0x00533c0701007387 */ /* 0x0001e80000100800 */
[----:B------:R-:W-:Y:S04]  /*21920*/  STL [R1+0x5304], R8 ;  /* 0x0053040801007387 */ /* 0x000fe80000100800 */
[----:B------:R1:W-:Y:S04]  /*21930*/  STL [R1+0x5308], R9 ;  /* 0x0053080901007387 */ /* 0x0003e80000100800 */
[----:B0-----:R-:W3:Y:S04]  /*21940*/  LDL.64 R6, [R1+0x1f20] ;  /* 0x001f200001067983 */ /* 0x001ee80000100a00 */
[----:B------:R-:W4:Y:S04]  /*21950*/  LDL.64 R4, [R1+0x1f18] ;  /* 0x001f180001047983 */ /* 0x000f280000100a00 */
[----:B-1----:R-:W4:Y:S04]  /*21960*/  LDL.64 R8, [R1+0x1f28] ;  /* 0x001f280001087983 */ /* 0x002f280000100a00 */
[----:B------:R-:W4:Y:S04]  /*21970*/  LDL.LU R3, [R1+0x7a4] ;  /* 0x0007a40001037983 */ /* 0x000f280000300800 */
[----:B------:R-:W4:Y:S04]  /*21980*/  LDL.LU R22, [R1+0x7a0] ;  /* 0x0007a00001167983 */ /* 0x000f280000300800 */
[----:B------:R-:W4:Y:S04]  /*21990*/  LDL.64 R10, [R1+0x1f38] ;  /* 0x001f3800010a7983 */ /* 0x000f280000100a00 */
[----:B--2---:R-:W-:Y:S04]  /*219a0*/  STL [R1+0x530c], R21 ;  /* 0x00530c1501007387 */ /* 0x004fe80000100800 */
[----:B------:R-:W2:Y:S01]  /*219b0*/  LDL.64 R12, [R1+0x1f30] ;  /* 0x001f3000010c7983 */ /* 0x000ea20000100a00 */
[----:B---3--:R-:W-:-:S04]  /*219c0*/  IMAD.WIDE R16, R0, 0x2, R6 ;  /* 0x0000000200107825 */ /* 0x008fc800078e0206 */
[----:B----4-:R-:W-:-:S06]  /*219d0*/  IMAD.WIDE R14, R0, 0x2, R8 ;  /* 0x00000002000e7825 */ /* 0x010fcc00078e0208 */
[----:B------:R-:W3:Y:S01]  /*219e0*/  LDG.E.U16 R14, [R14.64] ;  /* 0x000000040e0e7981 */ /* 0x000ee2000c1e1500 */
[----:B------:R-:W-:-:S06]  /*219f0*/  IMAD.WIDE R10, R0, 0x2, R10 ;  /* 0x00000002000a7825 */ /* 0x000fcc00078e020a */
[----:B------:R0:W4:Y:S01]  /*21a00*/  LDG.E.U16 R10, [R10.64] ;  /* 0x000000040a0a7981 */ /* 0x000122000c1e1500 */
[----:B--2---:R-:W-:-:S05]  /*21a10*/  IMAD.WIDE R12, R0, 0x2, R12 ;  /* 0x00000002000c7825 */ /* 0x004fca00078e020c */
[----:B0-----:R0:W2:Y:S04]  /*21a20*/  LDG.E.U16 R11, [R12.64] ;  /* 0x000000040c0b7981 */ /* 0x0010a8000c1e1500 */
[----:B0-----:R-:W3:Y:S01]  /*21a30*/  LDG.E.U16 R12, [R16.64] ;  /* 0x00000004100c7981 */ /* 0x001ee2000c1e1500 */
[----:B------:R-:W-:-:S05]  /*21a40*/  IMAD.WIDE R18, R0, 0x2, R4 ;  /* 0x0000000200127825 */ /* 0x000fca00078e0204 */
[----:B------:R0:W3:Y:S04]  /*21a50*/  LDG.E.U16 R13, [R18.64] ;  /* 0x00000004120d7981 */ /* 0x0000e8000c1e1500 */
[----:B------:R-:W-:Y:S04]  /*21a60*/  STL [R1+0x5310], R23 ;  /* 0x0053101701007387 */ /* 0x000fe80000100800 */
[----:B------:R-:W-:Y:S04]  /*21a70*/  STL [R1+0x52d8], R25 ;  /* 0x0052d81901007387 */ /* 0x000fe80000100800 */
[----:B------:R-:W-:Y:S04]  /*21a80*/  STL [R1+0x52dc], R27 ;  /* 0x0052dc1b01007387 */ /* 0x000fe80000100800 */
[----:B------:R-:W-:Y:S04]  /*21a90*/  STL [R1+0x52e0], R29 ;  /* 0x0052e01d01007387 */ /* 0x000fe80000100800 */
[----:B------:R-:W3:Y:S04]  /*21aa0*/  LDL.LU R20, [R1+0x79c] ;  /* 0x00079c0001147983 */ /* 0x000ee80000300800 */
[----:B------:R-:W1:Y:S04]  /*21ab0*/  S2R R8, SR_TID.X ;  /* 0x0000000000087919 */ /* 0x000e680000002100 */
[----:B------:R-:W3:Y:S04]  /*21ac0*/  LDL.LU R28, [R1+0x798] ;  /* 0x00079800011c7983 */ /* 0x000ee80000300800 */
[----:B------:R-:W3:Y:S04]  /*21ad0*/  LDL.LU R24, [R1+0x724] ;  /* 0x0007240001187983 */ /* 0x000ee80000300800 */
[----:B------:R-:W3:Y:S04]  /*21ae0*/  LDL.LU R4, [R1+0x71c] ;  /* 0x00071c0001047983 */ /* 0x000ee80000300800 */
[----:B------:R-:W3:Y:S04]  /*21af0*/  LDL.LU R26, [R1+0x718] ;  /* 0x00071800011a7983 */ /* 0x000ee80000300800 */
[----:B------:R0:W-:Y:S01]  /*21b00*/  STL [R1+0x2f00], R0 ;  /* 0x002f000001007387 */ /* 0x0001e20000100800 */
[----:B-1----:R-:W-:-:S03]  /*21b10*/  LOP3.LUT R2, R8, 0x7f, RZ, 0xc0, !PT ;  /* 0x0000007f08027812 */ /* 0x002fc600078ec0ff */
[----:B----4-:R-:W-:Y:S04]  /*21b20*/  STL [R1+0x52e4], R10 ;  /* 0x0052e40a01007387 */ /* 0x010fe80000100800 */
[----:B------:R-:W-:Y:S06]  /*21b30*/  BAR.SYNC.DEFER_BLOCKING 0x0 ;  /* 0x0000000000007b1d */ /* 0x000fec0000010000 */
[----:B--2---:R-:W-:Y:S04]  /*21b40*/  STL [R1+0x52cc], R11 ;  /* 0x0052cc0b01007387 */ /* 0x004fe80000100800 */
[----:B------:R-:W-:Y:S04]  /*21b50*/  STL [R1+0x5340], R8 ;  /* 0x0053400801007387 */ /* 0x000fe80000100800 */
[----:B---3--:R-:W-:Y:S04]  /*21b60*/  STL [R1+0x52d0], R14 ;  /* 0x0052d00e01007387 */ /* 0x008fe80000100800 */
[----:B------:R-:W-:Y:S04]  /*21b70*/  STL [R1+0x5314], R2 ;  /* 0x0053140201007387 */ /* 0x000fe80000100800 */
[----:B------:R1:W-:Y:S04]  /*21b80*/  STL [R1+0x52d4], R12 ;  /* 0x0052d40c01007387 */ /* 0x0003e80000100800 */
[----:B0-----:R-:W2:Y:S01]  /*21b90*/  LDL.LU R19, [R1+0x720] ;  /* 0x0007200001137983 */ /* 0x001ea20000300800 */
[----:B------:R-:W-:-:S03]  /*21ba0*/  IMAD.SHL.U32 R0, R2, 0x2, RZ ;  /* 0x0000000202007824 */ /* 0x000fc600078e00ff */
[----:B------:R-:W-:Y:S04]  /*21bb0*/  STL [R1+0x52e8], R13 ;  /* 0x0052e80d01007387 */ /* 0x000fe80000100800 */
[----:B------:R-:W-:Y:S04]  /*21bc0*/  STS.U16 [R0], R3 ;  /* 0x0000000300007388 */ /* 0x000fe80000000400 */
[----:B------:R0:W-:Y:S04]  /*21bd0*/  STS.U16 [R0+0x100], R22 ;  /* 0x0001001600007388 */ /* 0x0001e80000000400 */
[----:B-1----:R-:W3:Y:S04]  /*21be0*/  LDL.LU R12, [R1+0x6a4] ;  /* 0x0006a400010c7983 */ /* 0x002ee80000300800 */
[----:B0-----:R-:W4:Y:S04]  /*21bf0*/  LDL.LU R22, [R1+0x6a0] ;  /* 0x0006a00001167983 */ /* 0x001f280000300800 */
[----:B------:R-:W4:Y:S04]  /*21c00*/  LDL.LU R2, [R1+0x69c] ;  /* 0x00069c0001027983 */ /* 0x000f280000300800 */
[----:B------:R-:W4:Y:S04]  /*21c10*/  LDL.LU R16, [R1+0x698] ;  /* 0x0006980001107983 */ /* 0x000f280000300800 */
[----:B------:R0:W-:Y:S04]  /*21c20*/  STS.U16 [R0+0x200], R20 ;  /* 0x0002001400007388 */ /* 0x0001e80000000400 */
[----:B------:R-:W4:Y:S04]  /*21c30*/  LDL.LU R17, [R1+0x624] ;  /* 0x0006240001117983 */ /* 0x000f280000300800 */
[----:B0-----:R-:W4:Y:S04]  /*21c40*/  LDL.LU R20, [R1+0x620] ;  /* 0x0006200001147983 */ /* 0x001f280000300800 */
[----:B------:R-:W4:Y:S04]  /*21c50*/  LDL.LU R14, [R1+0x61c] ;  /* 0x00061c00010e7983 */ /* 0x000f280000300800 */
[----:B------:R-:W4:Y:S04]  /*21c60*/  LDL.LU R15, [R1+0x618] ;  /* 0x00061800010f7983 */ /* 0x000f280000300800 */
[----:B------:R-:W4:Y:S04]  /*21c70*/  LDL.LU R8, [R1+0x5a4] ;  /* 0x0005a40001087983 */ /* 0x000f280000300800 */
[----:B------:R-:W4:Y:S04]  /*21c80*/  LDL.LU R11, [R1+0x5a0] ;  /* 0x0005a000010b7983 */ /* 0x000f280000300800 */
        /* <DEDUP_REMOVED lines=15> */
[----:B--2---:R-:W-:Y:S04]  /*21d80*/  STS.U16 [R0+0x2100], R19 ;  /* 0x0021001300007388 */ /* 0x004fe80000000400 */
[----:B------:R0:W-:Y:S04]  /*21d90*/  STS.U16 [R0+0x2200], R4 ;  /* 0x0022000400007388 */ /* 0x0001e80000000400 */
[----:B------:R1:W-:Y:S04]  /*21da0*/  STS.U16 [R0+0x2300], R26 ;  /* 0x0023001a00007388 */ /* 0x0003e80000000400 */
[----:B0-----:R-:W2:Y:S04]  /*21db0*/  LDL.LU R4, [R1+0x418] ;  /* 0x0004180001047983 */ /* 0x001ea80000300800 */
[----:B-1----:R-:W2:Y:S04]  /*21dc0*/  LDL.LU R26, [R1+0x3a4] ;  /* 0x0003a400011a7983 */ /* 0x002ea80000300800 */
[----:B---3--:R-:W-:Y:S04]  /*21dd0*/  STS.U16 [R0+0x4000], R12 ;  /* 0x0040000c00007388 */ /* 0x008fe80000000400 */
[----:B----4-:R0:W-:Y:S04]  /*21de0*/  STS.U16 [R0+0x4100], R22 ;  /* 0x0041001600007388 */ /* 0x0101e80000000400 */
[----:B------:R-:W-:Y:S04]  /*21df0*/  STS.U16 [R0+0x4200], R2 ;  /* 0x0042000200007388 */ /* 0x000fe80000000400 */
[----:B0-----:R-:W3:Y:S04]  /*21e00*/  LDL.LU R22, [R1+0x3a0] ;  /* 0x0003a00001167983 */ /* 0x001ee80000300800 */
[----:B------:R-:W-:Y:S04]  /*21e10*/  STS.U16 [R0+0x4300], R16 ;  /* 0x0043001000007388 */ /* 0x000fe80000000400 */
[----:B------:R-:W-:Y:S04]  /*21e20*/  STS.U16 [R0+0x6000], R17 ;  /* 0x0060001100007388 */ /* 0x000fe80000000400 */
[----:B------:R0:W-:Y:S04]  /*21e30*/  STS.U16 [R0+0x6100], R20 ;  /* 0x0061001400007388 */ /* 0x0001e80000000400 */
[----:B0-----:R-:W4:Y:S04]  /*21e40*/  LDL.LU R20, [R1+0x39c] ;  /* 0x00039c0001147983 */ /* 0x001f280000300800 */
        /* <DEDUP_REMOVED lines=13> */
[----:B0-----:R-:W4:Y:S04]  /*21f20*/  LDL.LU R28, [R1+0x398] ;  /* 0x00039800011c7983 */ /* 0x001f280000300800 */
[----:B------:R-:W-:Y:S04]  /*21f30*/  STS.U16 [R0+0xc300], R6 ;  /* 0x00c3000600007388 */ /* 0x000fe80000000400 */
[----:B------:R-:W-:Y:S04]  /*21f40*/  STS.U16 [R0+0xe000], R5 ;  /* 0x00e0000500007388 */ /* 0x000fe80000000400 */
[----:B------:R0:W-:Y:S04]  /*21f50*/  STS.U16 [R0+0xe100], R3 ;  /* 0x00e1000300007388 */ /* 0x0001e80000000400 */
[----:B------:R-:W4:Y:S04]  /*21f60*/  LDL.LU R19, [R1+0x324] ;  /* 0x0003240001137983 */ /* 0x000f280000300800 */
[----:B------:R1:W-:Y:S04]  /*21f70*/  STS.U16 [R0+0xe200], R24 ;  /* 0x00e2001800007388 */ /* 0x0003e80000000400 */
[----:B0-----:R-:W4:Y:S04]  /*21f80*/  LDL.LU R3, [R1+0x320] ;  /* 0x0003200001037983 */ /* 0x001f280000300800 */
[----:B-1----:R-:W4:Y:S04]  /*21f90*/  LDL.LU R24, [R1+0x31c] ;  /* 0x00031c0001187983 */ /* 0x002f280000300800 */
[----:B------:R-:W4:Y:S04]  /*21fa0*/  LDL.LU R12, [R1+0x318] ;  /* 0x00031800010c7983 */ /* 0x000f280000300800 */
[----:B--2---:R-:W-:Y:S04]  /*21fb0*/  STS.U16 [R0+0xe300], R4 ;  /* 0x00e3000400007388 */ /* 0x004fe80000000400 */
[----:B------:R0:W-:Y:S04]  /*21fc0*/  STS.U16 [R0+0x10000], R26 ;  /* 0x0100001a00007388 */ /* 0x0001e80000000400 */
[----:B0-----:R-:W2:Y:S04]  /*21fd0*/  LDL.LU R26, [R1+0x2a4] ;  /* 0x0002a400011a7983 */ /* 0x001ea80000300800 */
[----:B------:R-:W2:Y:S04]  /*21fe0*/  LDL.LU R2, [R1+0x2a0] ;  /* 0x0002a00001027983 */ /* 0x000ea80000300800 */
[----:B------:R-:W2:Y:S04]  /*21ff0*/  LDL.LU R16, [R1+0x29c] ;  /* 0x00029c0001107983 */ /* 0x000ea80000300800 */
[----:B---3--:R0:W-:Y:S04]  /*22000*/  STS.U16 [R0+0x10100], R22 ;  /* 0x0101001600007388 */ /* 0x0081e80000000400 */
[----:B------:R-:W3:Y:S04]  /*22010*/  LDL.LU R17, [R1+0x298] ;  /* 0x0002980001117983 */ /* 0x000ee80000300800 */
[----:B0-----:R-:W3:Y:S04]  /*22020*/  LDL.LU R22, [R1+0x224] ;  /* 0x0002240001167983 */ /* 0x001ee80000300800 */
[----:B------:R-:W3:Y:S04]  /*22030*/  LDL.LU R14, [R1+0x220] ;  /* 0x00022000010e7983 */ /* 0x000ee80000300800 */
[----:B------:R-:W3:Y:S04]  /*22040*/  LDL.LU R15, [R1+0x21c] ;  /* 0x00021c00010f7983 */ /* 0x000ee80000300800 */
[----:B------:R-:W3:Y:S04]  /*22050*/  LDL.LU R8, [R1+0x218] ;  /* 0x0002180001087983 */ /* 0x000ee80000300800 */
[----:B------:R-:W3:Y:S04]  /*22060*/  LDL.LU R11, [R1+0x1c4] ;  /* 0x0001c400010b7983 */ /* 0x000ee80000300800 */
[----:B------:R-:W3:Y:S04]  /*22070*/  LDL.LU R10, [R1+0x1c0] ;  /* 0x0001c000010a7983 */ /* 0x000ee80000300800 */
[----:B------:R-:W3:Y:S04]  /*22080*/  LDL.LU R29, [R1+0x1bc] ;  /* 0x0001bc00011d7983 */ /* 0x000ee80000300800 */
[----:B----4-:R0:W-:Y:S04]  /*22090*/  STS.U16 [R0+0x10200], R20 ;  /* 0x0102001400007388 */ /* 0x0101e80000000400 */
        /* <DEDUP_REMOVED lines=12> */
[----:B------:R-:W-:Y:S04]  /*22160*/  STS.U16 [R0+0x12000], R19 ;  /* 0x0120001300007388 */ /* 0x000fe80000000400 */
[----:B------:R0:W-:Y:S04]  /*22170*/  STS.U16 [R0+0x12100], R3 ;  /* 0x0121000300007388 */ /* 0x0001e80000000400 */
[----:B------:R1:W-:Y:S04]  /*22180*/  STS.U16 [R0+0x12200], R24 ;  /* 0x0122001800007388 */ /* 0x0003e80000000400 */
[----:B0-----:R-:W4:Y:S04]  /*22190*/  LDL.LU R3, [R1+0x18c] ;  /* 0x00018c0001037983 */ /* 0x001f280000300800 */
[----:B-1----:R-:W4:Y:S04]  /*221a0*/  LDL.LU R24, [R1+0x188] ;  /* 0x0001880001187983 */ /* 0x002f280000300800 */
[----:B------:R-:W-:Y:S04]  /*221b0*/  STS.U16 [R0+0x12300], R12 ;  /* 0x0123000c00007388 */ /* 0x000fe80000000400 */
[----:B--2---:R0:W-:Y:S04]  /*221c0*/  STS.U16 [R0+0x14000], R26 ;  /* 0x0140001a00007388 */ /* 0x0041e80000000400 */
[----:B0-----:R-:W2:Y:S04]  /*221d0*/  LDL.LU R26, [R1+0x794] ;  /* 0x00079400011a7983 */ /* 0x001ea80000300800 */
[----:B------:R-:W-:Y:S04]  /*221e0*/  STS.U16 [R0+0x14100], R2 ;  /* 0x0141000200007388 */ /* 0x000fe80000000400 */
[----:B------:R-:W-:Y:S04]  /*221f0*/  STS.U16 [R0+0x14200], R16 ;  /* 0x0142001000007388 */ /* 0x000fe80000000400 */
[----:B---3--:R-:W-:Y:S04]  /*22200*/  STS.U16 [R0+0x14300], R17 ;  /* 0x0143001100007388 */ /* 0x008fe80000000400 */
[----:B------:R0:W-:Y:S04]  /*22210*/  STS.U16 [R0+0x16000], R22 ;  /* 0x0160001600007388 */ /* 0x0001e80000000400 */
[----:B------:R-:W-:Y:S04]  /*22220*/  STS.U16 [R0+0x16100], R14 ;  /* 0x0161000e00007388 */ /* 0x000fe80000000400 */
[----:B------:R-:W-:Y:S04]  /*22230*/  STS.U16 [R0+0x16200], R15 ;  /* 0x0162000f00007388 */ /* 0x000fe80000000400 */
[----:B------:R-:W-:Y:S04]  /*22240*/  STS.U16 [R0+0x16300], R8 ;  /* 0x0163000800007388 */ /* 0x000fe80000000400 */
[----:B------:R-:W-:Y:S04]  /*22250*/  STS.U16 [R0+0x18000], R11 ;  /* 0x0180000b00007388 */ /* 0x000fe80000000400 */
[----:B------:R-:W-:Y:S04]  /*22260*/  STS.U16 [R0+0x18100], R10 ;  /* 0x0181000a00007388 */ /* 0x000fe80000000400 */
[----:B------:R-:W-:Y:S04]  /*22270*/  STS.U16 [R0+0x18200], R29 ;  /* 0x0182001d00007388 */ /* 0x000fe80000000400 */
[----:B----4-:R-:W-:Y:S04]  /*22280*/  STS.U16 [R0+0x18300], R27 ;  /* 0x0183001b00007388 */ /* 0x010fe80000000400 */
[----:B0-----:R-:W3:Y:S04]  /*22290*/  LDL.LU R22, [R1+0x790] ;  /* 0x0007900001167983 */ /* 0x001ee80000300800 */
[----:B------:R0:W-:Y:S04]  /*222a0*/  STS.U16 [R0+0x1a000], R20 ;  /* 0x01a0001400007388 */ /* 0x0001e80000000400 */
[----:B0-----:R-:W0:Y:S04]  /*222b0*/  S2R R20, SR_TID.X ;  /* 0x0000000000147919 */ /* 0x001e280000002100 */
[----:B------:R-:W-:Y:S04]  /*222c0*/  STS.U16 [R0+0x1a100], R25 ;  /* 0x01a1001900007388 */ /* 0x000fe80000000400 */
[----:B------:R-:W-:Y:S04]  /*222d0*/  STS.U16 [R0+0x1a200], R23 ;  /* 0x01a2001700007388 */ /* 0x000fe80000000400 */
[----:B------:R-:W-:Y:S04]  /*222e0*/  STS.U16 [R0+0x1a300], R21 ;  /* 0x01a3001500007388 */ /* 0x000fe80000000400 */
[----:B------:R-:W-:Y:S04]  /*222f0*/  STS.U16 [R0+0x1c000], R9 ;  /* 0x01c0000900007388 */ /* 0x000fe80000000400 */
[----:B------:R-:W-:Y:S01]  /*22300*/  STS.U16 [R0+0x1c100], R7 ;  /* 0x01c1000700007388 */ /* 0x000fe20000000400 */
[----:B0-----:R-:W-:-:S03]  /*22310*/  LOP3.LUT R20, R20, 0x7f, RZ, 0xc0, !PT ;  /* 0x0000007f14147812 */ /* 0x001fc600078ec0ff */
[----:B------:R-:W-:Y:S01]  /*22320*/  STS.U16 [R0+0x1c200], R6 ;  /* 0x01c2000600007388 */ /* 0x000fe20000000400 */
[----:B------:R-:W-:-:S03]  /*22330*/  SHF.L.U32 R20, R20, 0x1, RZ ;  /* 0x0000000114147819 */ /* 0x000fc600000006ff */
[----:B------:R-:W-:Y:S04]  /*22340*/  STS.U16 [R0+0x1c300], R5 ;  /* 0x01c3000500007388 */ /* 0x000fe80000000400 */
[----:B------:R-:W-:Y:S04]  /*22350*/  STS.U16 [R0+0x1e000], R4 ;  /* 0x01e0000400007388 */ /* 0x000fe80000000400 */
[----:B------:R0:W-:Y:S04]  /*22360*/  STS.U16 [R0+0x1e100], R28 ;  /* 0x01e1001c00007388 */ /* 0x0001e80000000400 */
[----:B0-----:R-:W4:Y:S04]  /*22370*/  LDL.LU R28, [R1+0x78c] ;  /* 0x00078c00011c7983 */ /* 0x001f280000300800 */
[----:B------:R-:W-:Y:S04]  /*22380*/  STS.U16 [R0+0x1e200], R3 ;  /* 0x01e2000300007388 */ /* 0x000fe80000000400 */
[----:B------:R-:W-:Y:S04]  /*22390*/  STL [R1+0x5384], R20 ;  /* 0x0053841401007387 */ /* 0x000fe80000100800 */
[----:B------:R0:W-:Y:S04]  /*223a0*/  STS.U16 [R0+0x1e300], R24 ;  /* 0x01e3001800007388 */ /* 0x0001e80000000400 */
[----:B0-----:R-:W4:Y:S01]  /*223b0*/  LDL.LU R24, [R1+0x788] ;  /* 0x0007880001187983 */ /* 0x001f220000300800 */
[----:B------:R-:W-:-:S03]  /*223c0*/  LOP3.LUT R2, R20, 0x10, RZ, 0x3c, !PT ;  /* 0x0000001014027812 */ /* 0x000fc600078e3cff */
[----:B------:R0:W-:Y:S04]  /*223d0*/  STL [R1+0x5318], R0 ;  /* 0x0053180001007387 */ /* 0x0001e80000100800 */
[----:B0-----:R-:W4:Y:S04]  /*223e0*/  LDL.LU R0, [R1+0x714] ;  /* 0x0007140001007983 */ /* 0x001f280000300800 */
[----:B------:R-:W4:Y:S04]  /*223f0*/  LDL.LU R20, [R1+0x710] ;  /* 0x0007100001147983 */ /* 0x000f280000300800 */
[----:B------:R-:W4:Y:S04]  /*22400*/  LDL.LU R13, [R1+0x70c] ;  /* 0x00070c00010d7983 */ /* 0x000f280000300800 */
[----:B--2---:R0:W-:Y:S04]  /*22410*/  STS.U16 [R2+0x400], R26 ;  /* 0x0004001a02007388 */ /* 0x0041e80000000400 */
        /* <DEDUP_REMOVED lines=23> */
[----:B----4-:R0:W-:Y:S04]  /*22590*/  STS.U16 [R2+0x600], R28 ;  /* 0x0006001c02007388 */ /* 0x0101e80000000400 */
[----:B0-----:R-:W4:Y:S04]  /*225a0*/  LDL.LU R28, [R1+0x410] ;  /* 0x00041000011c7983 */ /* 0x001f280000300800 */
[----:B------:R-:W4:Y:S04]  /*225b0*/  LDL.LU R3, [R1+0x40c] ;  /* 0x00040c0001037983 */ /* 0x000f280000300800 */
[----:B------:R0:W-:Y:S04]  /*225c0*/  STS.U16 [R2+0x700], R24 ;  /* 0x0007001802007388 */ /* 0x0001e80000000400 */
[----:B0-----:R-:W4:Y:S04]  /*225d0*/  LDL.LU R24, [R1+0x408] ;  /* 0x0004080001187983 */ /* 0x001f280000300800 */
[----:B------:R-:W-:Y:S04]  /*225e0*/  STS.U16 [R2+0x2400], R0 ;  /* 0x0024000002007388 */ /* 0x000fe80000000400 */
[----:B------:R-:W-:Y:S04]  /*225f0*/  STS.U16 [R2+0x2500], R20 ;  /* 0x0025001402007388 */ /* 0x000fe80000000400 */
[----:B------:R-:W-:Y:S04]  /*22600*/  STS.U16 [R2+0x2600], R13 ;  /* 0x0026000d02007388 */ /* 0x000fe80000000400 */
[----:B--2---:R0:W-:Y:S04]  /*22610*/  STS.U16 [R2+0x2700], R26 ;  /* 0x0027001a02007388 */ /* 0x0041e80000000400 */
[----:B0-----:R-:W2:Y:S04]  /*22620*/  LDL.LU R26, [R1+0x394] ;  /* 0x00039400011a7983 */ /* 0x001ea80000300800 */
        /* <DEDUP_REMOVED lines=16> */
[----:B---3--:R-:W-:Y:S04]  /*22730*/  STS.U16 [R2+0xc400], R7 ;  /* 0x00c4000702007388 */ /* 0x008fe80000000400 */
[----:B------:R0:W-:Y:S04]  /*22740*/  STS.U16 [R2+0xc500], R22 ;  /* 0x00c5001602007388 */ /* 0x0001e80000000400 */
[----:B------:R-:W-:Y:S04]  /*22750*/  STS.U16 [R2+0xc600], R6 ;  /* 0x00c6000602007388 */ /* 0x000fe80000000400 */
[----:B------:R-:W-:Y:S04]  /*22760*/  STS.U16 [R2+0xc700], R5 ;  /* 0x00c7000502007388 */ /* 0x000fe80000000400 */
[----:B------:R-:W-:Y:S04]  /*22770*/  STS.U16 [R2+0xe400], R4 ;  /* 0x00e4000402007388 */ /* 0x000fe80000000400 */
[----:B0-----:R-:W3:Y:S04]  /*22780*/  LDL.LU R22, [R1+0x390] ;  /* 0x0003900001167983 */ /* 0x001ee80000300800 */
[----:B----4-:R0:W-:Y:S04]  /*22790*/  STS.U16 [R2+0xe500], R28 ;  /* 0x00e5001c02007388 */ /* 0x0101e80000000400 */
[----:B------:R-:W-:Y:S04]  /*227a0*/  STS.U16 [R2+0xe600], R3 ;  /* 0x00e6000302007388 */ /* 0x000fe80000000400 */
        /* <DEDUP_REMOVED lines=29> */
[----:B---3--:R0:W-:Y:S04]  /*22980*/  STS.U16 [R2+0x10500], R22 ;  /* 0x0105001602007388 */ /* 0x0081e80000000400 */
[----:B0-----:R-:W3:Y:S04]  /*22990*/  LDL.LU R22, [R1+0x104] ;  /* 0x0001040001167983 */ /* 0x001ee80000300800 */
[----:B----4-:R0:W-:Y:S04]  /*229a0*/  STS.U16 [R2+0x10600], R28 ;  /* 0x0106001c02007388 */ /* 0x0101e80000000400 */
[----:B------:R1:W-:Y:S04]  /*229b0*/  STS.U16 [R2+0x10700], R20 ;  /* 0x0107001402007388 */ /* 0x0003e80000000400 */
[----:B------:R-:W-:Y:S04]  /*229c0*/  STS.U16 [R2+0x12400], R0 ;  /* 0x0124000002007388 */ /* 0x000fe80000000400 */
[----:B0-----:R-:W4:Y:S04]  /*229d0*/  LDL.LU R28, [R1+0x100] ;  /* 0x00010000011c7983 */ /* 0x001f280000300800 */
[----:B------:R-:W-:Y:S04]  /*229e0*/  STS.U16 [R2+0x12500], R13 ;  /* 0x0125000d02007388 */ /* 0x000fe80000000400 */
[----:B-1----:R-:W3:Y:S04]  /*229f0*/  LDL.LU R20, [R1+0x5384] ;  /* 0x0053840001147983 */ /* 0x002ee80000300800 */
[----:B------:R0:W-:Y:S04]  /*22a00*/  STS.U16 [R2+0x12600], R24 ;  /* 0x0126001802007388 */ /* 0x0001e80000000400 */
        /* <DEDUP_REMOVED lines=17> */
[----:B0-----:R-:W3:Y:S04]  /*22b20*/  LDL.LU R24, [R1+0xfc] ;  /* 0x0000fc0001187983 */ /* 0x001ee80000300800 */
[----:B--2---:R0:W-:Y:S04]  /*22b30*/  STS.U16 [R2+0x1c400], R26 ;  /* 0x01c4001a02007388 */ /* 0x0041e80000000400 */
[----:B0-----:R-:W2:Y:S04]  /*22b40*/  LDL.LU R26, [R1+0x784] ;  /* 0x00078400011a7983 */ /* 0x001ea80000300800 */
[----:B------:R-:W2:Y:S04]  /*22b50*/  LDL.LU R13, [R1+0x77c] ;  /* 0x00077c00010d7983 */ /* 0x000ea80000300800 */
[----:B------:R-:W-:Y:S04]  /*22b60*/  STS.U16 [R2+0x1c500], R6 ;  /* 0x01c5000602007388 */ /* 0x000fe80000000400 */
[----:B------:R-:W-:Y:S04]  /*22b70*/  STS.U16 [R2+0x1c600], R5 ;  /* 0x01c6000502007388 */ /* 0x000fe80000000400 */
[----:B------:R-:W-:Y:S04]  /*22b80*/  STS.U16 [R2+0x1c700], R4 ;  /* 0x01c7000402007388 */ /* 0x000fe80000000400 */
[----:B------:R-:W-:Y:S04]  /*22b90*/  STS.U16 [R2+0x1e400], R3 ;  /* 0x01e4000302007388 */ /* 0x000fe80000000400 */
[----:B--2---:R0:W-:Y:S04]  /*22ba0*/  STL [R1+0x5380], R13 ;  /* 0x0053800d01007387 */ /* 0x0041e80000100800 */
[----:B0-----:R-:W2:Y:S04]  /*22bb0*/  LDL.LU R13, [R1+0x780] ;  /* 0x00078000010d7983 */ /* 0x001ea80000300800 */
[----:B---3--:R-:W-:Y:S04]  /*22bc0*/  STS.U16 [R2+0x1e500], R22 ;  /* 0x01e5001602007388 */ /* 0x008fe80000000400 */
[----:B----4-:R0:W-:Y:S04]  /*22bd0*/  STS.U16 [R2+0x1e600], R28 ;  /* 0x01e6001c02007388 */ /* 0x0101e80000000400 */
[----:B------:R1:W-:Y:S04]  /*22be0*/  STS.U16 [R2+0x1e700], R24 ;  /* 0x01e7001802007388 */ /* 0x0003e80000000400 */
[----:B0-----:R-:W3:Y:S04]  /*22bf0*/  LDL.LU R28, [R1+0x778] ;  /* 0x00077800011c7983 */ /* 0x001ee80000300800 */
[----:B------:R-:W4:Y:S04]  /*22c00*/  LDL.LU R18, [R1+0x704] ;  /* 0x0007040001127983 */ /* 0x000f280000300800 */
[----:B------:R-:W3:Y:S04]  /*22c10*/  LDL.LU R19, [R1+0x700] ;  /* 0x0007000001137983 */ /* 0x000ee80000300800 */
[----:B------:R-:W3:Y:S04]  /*22c20*/  LDL.LU R12, [R1+0x6fc] ;  /* 0x0006fc00010c7983 */ /* 0x000ee80000300800 */
        /* <DEDUP_REMOVED lines=10> */
[----:B------:R-:W-:-:S03]  /*22cd0*/  LOP3.LUT R0, R20, 0x20, RZ, 0x3c, !PT ;  /* 0x0000002014007812 */ /* 0x000fc600078e3cff */
        /* <DEDUP_REMOVED lines=13> */
[----:B0-----:R-:W3:Y:S04]  /*22db0*/  LDL.LU R26, [R1+0x400] ;  /* 0x00040000011a7983 */ /* 0x001ee80000300800 */
[----:B--2---:R0:W-:Y:S04]  /*22dc0*/  STS.U16 [R0+0x900], R13 ;  /* 0x0009000d00007388 */ /* 0x0041e80000000400 */
[----:B0-----:R-:W2:Y:S04]  /*22dd0*/  LDL.LU R13, [R1+0x5380] ;  /* 0x00538000010d7983 */ /* 0x001ea80000300800 */
[----:B--2---:R-:W-:Y:S04]  /*22de0*/  STS.U16 [R0+0xa00], R13 ;  /* 0x000a000d00007388 */ /* 0x004fe80000000400 */
[----:B---3--:R0:W-:Y:S04]  /*22df0*/  STS.U16 [R0+0xb00], R28 ;  /* 0x000b001c00007388 */ /* 0x0081e80000000400 */
[----:B----4-:R-:W-:Y:S04]  /*22e00*/  STS.U16 [R0+0x2800], R18 ;  /* 0x0028001200007388 */ /* 0x010fe80000000400 */
        /* <DEDUP_REMOVED lines=22> */
[----:B0-----:R-:W2:Y:S04]  /*22f70*/  LDL.LU R28, [R1+0x3fc] ;  /* 0x0003fc00011c7983 */ /* 0x001ea80000300800 */
[----:B------:R-:W-:Y:S04]  /*22f80*/  STS.U16 [R0+0xcb00], R22 ;  /* 0x00cb001600007388 */ /* 0x000fe80000000400 */
[----:B-1----:R-:W3:Y:S04]  /*22f90*/  LDL.LU R20, [R1+0x3f8] ;  /* 0x0003f80001147983 */ /* 0x002ee80000300800 */
[----:B------:R0:W-:Y:S04]  /*22fa0*/  STS.U16 [R0+0xe800], R24 ;  /* 0x00e8001800007388 */ /* 0x0001e80000000400 */
[----:B0-----:R-:W4:Y:S04]  /*22fb0*/  LDL.LU R24, [R1+0x380] ;  /* 0x0003800001187983 */ /* 0x001f280000300800 */
[----:B------:R-:W-:Y:S04]  /*22fc0*/  STS.U16 [R0+0xe900], R26 ;  /* 0x00e9001a00007388 */ /* 0x000fe80000000400 */
[----:B----4-:R0:W-:Y:S04]  /*22fd0*/  STL [R1+0x537c], R24 ;  /* 0x00537c1801007387 */ /* 0x0101e80000100800 */
[----:B0-----:R-:W4:Y:S04]  /*22fe0*/  LDL.LU R24, [R1+0x384] ;  /* 0x0003840001187983 */ /* 0x001f280000300800 */
[----:B--2---:R0:W-:Y:S04]  /*22ff0*/  STS.U16 [R0+0xea00], R28 ;  /* 0x00ea001c00007388 */ /* 0x0041e80000000400 */
[----:B------:R-:W2:Y:S04]  /*23000*/  LDL.LU R26, [R1+0x37c] ;  /* 0x00037c00011a7983 */ /* 0x000ea80000300800 */
        /* <DEDUP_REMOVED lines=26> */
[----:B0-----:R-:W2:Y:S04]  /*231b0*/  LDL.LU R20, [R1+0x14] ;  /* 0x0000140001147983 */ /* 0x001ea80000300800 */
[----:B----4-:R0:W-:Y:S04]  /*231c0*/  STS.U16 [R0+0x10800], R24 ;  /* 0x0108001800007388 */ /* 0x0101e80000000400 */
[----:B0-----:R-:W4:Y:S04]  /*231d0*/  LDL.LU R24, [R1+0x537c] ;  /* 0x00537c0001187983 */ /* 0x001f280000300800 */
[----:B----4-:R0:W-:Y:S04]  /*231e0*/  STS.U16 [R0+0x10900], R24 ;  /* 0x0109001800007388 */ /* 0x0101e80000000400 */
[----:B--2---:R-:W-:Y:S04]  /*231f0*/  STS.U16 [R0+0x10a00], R26 ;  /* 0x010a001a00007388 */ /* 0x004fe80000000400 */
        /* <DEDUP_REMOVED lines=17> */
[----:B0-----:R-:W2:Y:S04]  /*23310*/  LDL.LU R24, [R1] ;  /* 0x0000000001187983 */ /* 0x001ea80000300800 */
[----:B-1----:R-:W0:Y:S04]  /*23320*/  S2R R22, SR_TID.X ;  /* 0x0000000000167919 */ /* 0x002e280000002100 */
        /* <DEDUP_REMOVED lines=9> */
[----:B---3--:R-:W-:Y:S04]  /*233c0*/  STS.U16 [R0+0x1cb00], R3 ;  /* 0x01cb000300007388 */ /* 0x008fe80000000400 */
[----:B------:R0:W-:Y:S04]  /*233d0*/  STS.U16 [R0+0x1e800], R20 ;  /* 0x01e8001400007388 */ /* 0x0001e80000000400 */
[----:B------:R-:W3:Y:S04]  /*233e0*/  LDL.LU R26, [R1+0x5378] ;  /* 0x00537800011a7983 */ /* 0x000ee80000300800 */
[----:B------:R-:W4:Y:S01]  /*233f0*/  LDL.LU R28, [R1+0x5374] ;  /* 0x00537400011c7983 */ /* 0x000f220000300800 */
[----:B0-----:R-:W-:-:S05]  /*23400*/  LOP3.LUT R0, R22, 0x30, RZ, 0x3c, !PT ;  /* 0x0000003016007812 */ /* 0x001fca00078e3cff */
[----:B------:R0:W-:Y:S04]  /*23410*/  STL [R1+0x5370], R0 ;  /* 0x0053700001007387 */ /* 0x0001e80000100800 */
[----:B------:R-:W3:Y:S01]  /*23420*/  LDL.LU R13, [R1+0x768] ;  /* 0x00076800010d7983 */ /* 0x000ee20000300800 */
[----:B0-----:R-:W-:-:S05]  /*23430*/  LOP3.LUT R0, R22, 0x20, RZ, 0x3c, !PT ;  /* 0x0000002016007812 */ /* 0x001fca00078e3cff */
[----:B--2---:R-:W-:Y:S04]  /*23440*/  STS.U16 [R0+0x1e900], R24 ;  /* 0x01e9001800007388 */ /* 0x004fe80000000400 */
[----:B---3--:R0:W-:Y:S04]  /*23450*/  STL [R1+0x536c], R13 ;  /* 0x00536c0d01007387 */ /* 0x0081e80000100800 */
[----:B0-----:R-:W2:Y:S04]  /*23460*/  LDL.LU R13, [R1+0x774] ;  /* 0x00077400010d7983 */ /* 0x001ea80000300800 */
[----:B------:R-:W3:Y:S04]  /*23470*/  LDL.LU R18, [R1+0x6f4] ;  /* 0x0006f40001127983 */ /* 0x000ee80000300800 */
        /* <DEDUP_REMOVED lines=24> */
[----:B----4-:R0:W-:Y:S04]  /*23600*/  STS.U16 [R0+0x1ea00], R28 ;  /* 0x01ea001c00007388 */ /* 0x0101e80000000400 */
[----:B------:R1:W-:Y:S04]  /*23610*/  STS.U16 [R0+0x1eb00], R26 ;  /* 0x01eb001a00007388 */ /* 0x0003e80000000400 */
[----:B0-----:R-:W4:Y:S04]  /*23620*/  LDL.LU R28, [R1+0x76c] ;  /* 0x00076c00011c7983 */ /* 0x001f280000300800 */
[----:B-1----:R-:W2:Y:S04]  /*23630*/  LDL.LU R0, [R1+0x5370] ;  /* 0x0053700001007983 */ /* 0x002ea80000300800 */
[----:B------:R-:W3:Y:S04]  /*23640*/  LDL.LU R26, [R1+0x770] ;  /* 0x00077000011a7983 */ /* 0x000ee80000300800 */
[----:B--2---:R0:W-:Y:S04]  /*23650*/  STS.U16 [R0+0xc00], R13 ;  /* 0x000c000d00007388 */ /* 0x0041e80000000400 */
[----:B0-----:R-:W2:Y:S04]  /*23660*/  LDL.LU R13, [R1+0x536c] ;  /* 0x00536c00010d7983 */ /* 0x001ea80000300800 */
[----:B---3--:R-:W-:Y:S04]  /*23670*/  STS.U16 [R0+0xd00], R26 ;  /* 0x000d001a00007388 */ /* 0x008fe80000000400 */
[----:B----4-:R-:W-:Y:S04]  /*23680*/  STS.U16 [R0+0xe00], R28 ;  /* 0x000e001c00007388 */ /* 0x010fe80000000400 */
        /* <DEDUP_REMOVED lines=22> */
[----:B0-----:R-:W2:Y:S04]  /*237f0*/  LDL.LU R5, [R1+0x3f0] ;  /* 0x0003f00001057983 */ /* 0x001ea80000300800 */
[----:B------:R0:W-:Y:S04]  /*23800*/  STS.U16 [R0+0xcd00], R3 ;  /* 0x00cd000300007388 */ /* 0x0001e80000000400 */
[----:B0-----:R-:W3:Y:S04]  /*23810*/  LDL.LU R3, [R1+0x374] ;  /* 0x0003740001037983 */ /* 0x001ee80000300800 */
[----:B---3--:R0:W-:Y:S04]  /*23820*/  STL [R1+0x5364], R3 ;  /* 0x0053640301007387 */ /* 0x0081e80000100800 */
[----:B0-----:R-:W3:Y:S04]  /*23830*/  LDL.LU R3, [R1+0x3e8] ;  /* 0x0003e80001037983 */ /* 0x001ee80000300800 */
[----:B------:R-:W-:Y:S04]  /*23840*/  STS.U16 [R0+0xce00], R20 ;  /* 0x00ce001400007388 */ /* 0x000fe80000000400 */
[----:B------:R-:W-:Y:S04]  /*23850*/  STS.U16 [R0+0xcf00], R22 ;  /* 0x00cf001600007388 */ /* 0x000fe80000000400 */
[----:B------:R-:W-:Y:S04]  /*23860*/  STS.U16 [R0+0xec00], R24 ;  /* 0x00ec001800007388 */ /* 0x000fe80000000400 */
[----:B---3--:R0:W-:Y:S04]  /*23870*/  STL [R1+0x5368], R3 ;  /* 0x0053680301007387 */ /* 0x0081e80000100800 */
[----:B0-----:R-:W3:Y:S04]  /*23880*/  LDL.LU R3, [R1+0x3ec] ;  /* 0x0003ec0001037983 */ /* 0x001ee80000300800 */
        /* <DEDUP_REMOVED lines=26> */
[----:B------:R-:W2:Y:S04]  /*23a30*/  LDL.LU R6, [R1+0x4c] ;  /* 0x00004c0001067983 */ /* 0x000ea80000300800 */
[----:B0-----:R-:W2:Y:S04]  /*23a40*/  LDL.LU R5, [R1+0x48] ;  /* 0x0000480001057983 */ /* 0x001ea80000300800 */
[----:B---3--:R0:W-:Y:S04]  /*23a50*/  STS.U16 [R0+0xee00], R3 ;  /* 0x00ee000300007388 */ /* 0x0081e80000000400 */
[----:B0-----:R-:W3:Y:S04]  /*23a60*/  LDL.LU R3, [R1+0x5368] ;  /* 0x0053680001037983 */ /* 0x001ee80000300800 */
[----:B---3--:R0:W-:Y:S04]  /*23a70*/  STS.U16 [R0+0xef00], R3 ;  /* 0x00ef000300007388 */ /* 0x0081e80000000400 */
[----:B0-----:R-:W3:Y:S04]  /*23a80*/  LDL.LU R3, [R1+0x5364] ;  /* 0x0053640001037983 */ /* 0x001ee80000300800 */
[----:B---3--:R0:W-:Y:S04]  /*23a90*/  STS.U16 [R0+0x10c00], R3 ;  /* 0x010c000300007388 */ /* 0x0081e80000000400 */
[----:B----4-:R1:W-:Y:S04]  /*23aa0*/  STS.U16 [R0+0x10d00], R20 ;  /* 0x010d001400007388 */ /* 0x0103e80000000400 */
[----:B------:R3:W-:Y:S04]  /*23ab0*/  STS.U16 [R0+0x10e00], R22 ;  /* 0x010e001600007388 */ /* 0x0007e80000000400 */
[----:B0-----:R-:W4:Y:S04]  /*23ac0*/  LDL.LU R3, [R1+0x5360] ;  /* 0x0053600001037983 */ /* 0x001f280000300800 */
[----:B-1----:R-:W4:Y:S04]  /*23ad0*/  LDL.LU R20, [R1+0x535c] ;  /* 0x00535c0001147983 */ /* 0x002f280000300800 */
[----:B---3--:R-:W3:Y:S04]  /*23ae0*/  LDL.LU R22, [R1+0x5358] ;  /* 0x0053580001167983 */ /* 0x008ee80000300800 */
[----:B------:R0:W-:Y:S04]  /*23af0*/  STS.U16 [R0+0x10f00], R24 ;  /* 0x010f001800007388 */ /* 0x0001e80000000400 */
[----:B0-----:R-:W3:Y:S04]  /*23b00*/  LDL.LU R24, [R1+0x5354] ;  /* 0x0053540001187983 */ /* 0x001ee80000300800 */
        /* <DEDUP_REMOVED lines=16> */
[----:B0-----:R-:W0:Y:S04]  /*23c10*/  S2R R4, SR_TID.X ;  /* 0x0000000000047919 */ /* 0x001e280000002100 */
[----:B------:R-:W-:Y:S04]  /*23c20*/  STS.U16 [R0+0x1ac00], R27 ;  /* 0x01ac001b00007388 */ /* 0x000fe80000000400 */
[----:B------:R-:W-:Y:S04]  /*23c30*/  STS.U16 [R0+0x1ad00], R25 ;  /* 0x01ad001900007388 */ /* 0x000fe80000000400 */
[----:B------:R-:W-:Y:S04]  /*23c40*/  STS.U16 [R0+0x1ae00], R23 ;  /* 0x01ae001700007388 */ /* 0x000fe80000000400 */
[----:B------:R-:W-:Y:S01]  /*23c50*/  STS.U16 [R0+0x1af00], R21 ;  /* 0x01af001500007388 */ /* 0x000fe20000000400 */
[----:B0-----:R-:W-:-:S03]  /*23c60*/  LOP3.LUT R4, R4, 0x7f, RZ, 0xc0, !PT ;  /* 0x0000007f04047812 */ /* 0x001fc600078ec0ff */
[----:B------:R-:W-:Y:S02]  /*23c70*/  STS.U16 [R0+0x1cc00], R9 ;  /* 0x01cc000900007388 */ /* 0x000fe40000000400 */
[----:B------:R-:W-:Y:S02]  /*23c80*/  IMAD.SHL.U32 R4, R4, 0x2, RZ ;  /* 0x0000000204047824 */ /* 0x000fe400078e00ff */
[----:B------:R-:W-:Y:S04]  /*23c90*/  STS.U16 [R0+0x1cd00], R7 ;  /* 0x01cd000700007388 */ /* 0x000fe80000000400 */
[----:B--2---:R-:W-:Y:S04]  /*23ca0*/  STS.U16 [R0+0x1ce00], R6 ;  /* 0x01ce000600007388 */ /* 0x004fe80000000400 */
[----:B------:R-:W-:Y:S04]  /*23cb0*/  STS.U16 [R0+0x1cf00], R5 ;  /* 0x01cf000500007388 */ /* 0x000fe80000000400 */
[----:B---3--:R0:W-:Y:S02]  /*23cc0*/  STS.U16 [R0+0x1ec00], R24 ;  /* 0x01ec001800007388 */ /* 0x0081e40000000400 */
[----:B0-----:R-:W-:-:S05]  /*23cd0*/  LOP3.LUT R0, R4, 0x40, RZ, 0x3c, !PT ;  /* 0x0000004004007812 */ /* 0x001fca00078e3cff */
[----:B------:R0:W-:Y:S04]  /*23ce0*/  STL [R1+0x5350], R0 ;  /* 0x0053500001007387 */ /* 0x0001e80000100800 */
[----:B------:R-:W2:Y:S01]  /*23cf0*/  LDL.LU R24, [R1+0x6e4] ;  /* 0x0006e40001187983 */ /* 0x000ea20000300800 */
[----:B0-----:R-:W-:-:S05]  /*23d00*/  LOP3.LUT R0, R4, 0x30, RZ, 0x3c, !PT ;  /* 0x0000003004007812 */ /* 0x001fca00078e3cff */
[----:B------:R-:W-:Y:S04]  /*23d10*/  STS.U16 [R0+0x1ed00], R22 ;  /* 0x01ed001600007388 */ /* 0x000fe80000000400 */
[----:B----4-:R-:W-:Y:S04]  /*23d20*/  STS.U16 [R0+0x1ee00], R20 ;  /* 0x01ee001400007388 */ /* 0x010fe80000000400 */
[----:B------:R-:W-:Y:S04]  /*23d30*/  STS.U16 [R0+0x1ef00], R3 ;  /* 0x01ef000300007388 */ /* 0x000fe80000000400 */
[----:B--2---:R0:W-:Y:S04]  /*23d40*/  STL [R1+0x534c], R24 ;  /* 0x00534c1801007387 */ /* 0x0041e80000100800 */
[----:B0-----:R-:W2:Y:S04]  /*23d50*/  LDL.LU R24, [R1+0x764] ;  /* 0x0007640001187983 */ /* 0x001ea80000300800 */
[----:B------:R-:W3:Y:S04]  /*23d60*/  LDL.LU R26, [R1+0x6e0] ;  /* 0x0006e000011a7983 */ /* 0x000ee80000300800 */
[----:B------:R-:W4:Y:S04]  /*23d70*/  LDL.LU R28, [R1+0x6dc] ;  /* 0x0006dc00011c7983 */ /* 0x000f280000300800 */
        /* <DEDUP_REMOVED lines=25> */
[----:B------:R-:W3:Y:S04]  /*23f10*/  LDL.LU R3, [R1+0x760] ;  /* 0x0007600001037983 */ /* 0x000ee80000300800 */
[----:B--2---:R0:W-:Y:S04]  /*23f20*/  STS.U16 [R0+0x1000], R24 ;  /* 0x0010001800007388 */ /* 0x0041e80000000400 */
[----:B0-----:R-:W2:Y:S04]  /*23f30*/  LDL.LU R24, [R1+0x534c] ;  /* 0x00534c0001187983 */ /* 0x001ea80000300800 */
[----:B---3--:R-:W-:Y:S04]  /*23f40*/  STS.U16 [R0+0x1100], R3 ;  /* 0x0011000300007388 */ /* 0x008fe80000000400 */
[----:B------:R-:W-:Y:S04]  /*23f50*/  STS.U16 [R0+0x1200], R20 ;  /* 0x0012001400007388 */ /* 0x000fe80000000400 */
[----:B------:R-:W-:Y:S04]  /*23f60*/  STS.U16 [R0+0x1300], R22 ;  /* 0x0013001600007388 */ /* 0x000fe80000000400 */
[----:B--2---:R-:W-:Y:S04]  /*23f70*/  STS.U16 [R0+0x3000], R24 ;  /* 0x0030001800007388 */ /* 0x004fe80000000400 */
[----:B------:R-:W-:Y:S04]  /*23f80*/  STS.U16 [R0+0x3100], R26 ;  /* 0x0031001a00007388 */ /* 0x000fe80000000400 */
        /* <DEDUP_REMOVED lines=19> */
[----:B0-----:R-:W2:Y:S04]  /*240c0*/  LDL.LU R9, [R1+0x3e0] ;  /* 0x0003e00001097983 */ /* 0x001ea80000300800 */
[----:B------:R-:W3:Y:S04]  /*240d0*/  LDL.LU R8, [R1+0x364] ;  /* 0x0003640001087983 */ /* 0x000ee80000300800 */
[----:B---3--:R0:W-:Y:S04]  /*240e0*/  STL [R1+0x5344], R8 ;  /* 0x0053440801007387 */ /* 0x0081e80000100800 */
[----:B0-----:R-:W3:Y:S04]  /*240f0*/  LDL.LU R8, [R1+0x3d8] ;  /* 0x0003d80001087983 */ /* 0x001ee80000300800 */
[----:B------:R-:W-:Y:S04]  /*24100*/  STS.U16 [R0+0xd100], R7 ;  /* 0x00d1000700007388 */ /* 0x000fe80000000400 */
        /* <DEDUP_REMOVED lines=38> */
[----:B0-----:R-:W3:Y:S04]  /*24370*/  LDL.LU R8, [R1+0x5340] ;  /* 0x0053400001087983 */ /* 0x001ee80000300800 */
[----:B----4-:R0:W-:Y:S04]  /*24380*/  STS.U16 [R0+0x11100], R7 ;  /* 0x0111000700007388 */ /* 0x0101e80000000400 */
[----:B------:R1:W-:Y:S04]  /*24390*/  STS.U16 [R0+0x11200], R6 ;  /* 0x0112000600007388 */ /* 0x0003e80000000400 */
[----:B------:R4:W-:Y:S04]  /*243a0*/  STS.U16 [R0+0x11300], R5 ;  /* 0x0113000500007388 */ /* 0x0009e80000000400 */
[----:B0-----:R-:W3:Y:S04]  /*243b0*/  LDL.LU R7, [R1+0x533c] ;  /* 0x00533c0001077983 */ /* 0x001ee80000300800 */
[----:B-1----:R-:W3:Y:S04]  /*243c0*/  LDL.LU R6, [R1+0x5338] ;  /* 0x0053380001067983 */ /* 0x002ee80000300800 */
[----:B----4-:R-:W4:Y:S04]  /*243d0*/  LDL.LU R5, [R1+0x5334] ;  /* 0x0053340001057983 */ /* 0x010f280000300800 */
[----:B------:R0:W-:Y:S04]  /*243e0*/  STS.U16 [R0+0x13000], R4 ;  /* 0x0130000400007388 */ /* 0x0001e80000000400 */
[----:B0-----:R-:W4:Y:S04]  /*243f0*/  LDL.LU R4, [R1+0x5330] ;  /* 0x0053300001047983 */ /* 0x001f280000300800 */
        /* <DEDUP_REMOVED lines=22> */
[----:B------:R-:W-:Y:S01]  /*24560*/  STS.U16 [R0+0x1d300], R9 ;  /* 0x01d3000900007388 */ /* 0x000fe20000000400 */
[----:B---3--:R-:W-:-:S04]  /*24570*/  LOP3.LUT R8, R8, 0x7f, RZ, 0xc0, !PT ;  /* 0x0000007f08087812 */ /* 0x008fc800078ec0ff */
[----:B------:R-:W-:-:S04]  /*24580*/  SHF.L.U32 R8, R8, 0x1, RZ ;  /* 0x0000000108087819 */ /* 0x000fc800000006ff */
[----:B0-----:R-:W-:-:S05]  /*24590*/  LOP3.LUT R3, R8, 0x50, RZ, 0x3c, !PT ;  /* 0x0000005008037812 */ /* 0x001fca00078e3cff */
[----:B------:R-:W-:Y:S04]  /*245a0*/  STL [R1+0x532c], R3 ;  /* 0x00532c0301007387 */ /* 0x000fe80000100800 */
[----:B----4-:R0:W-:Y:S04]  /*245b0*/  STS.U16 [R0+0x1f000], R4 ;  /* 0x01f0000400007388 */ /* 0x0101e80000000400 */
[----:B0-----:R-:W2:Y:S01]  /*245c0*/  LDL.LU R4, [R1+0x6d4] ;  /* 0x0006d40001047983 */ /* 0x001ea20000300800 */
[----:B------:R-:W-:-:S05]  /*245d0*/  LOP3.LUT R3, R8, 0x40, RZ, 0x3c, !PT ;  /* 0x0000004008037812 */ /* 0x000fca00078e3cff */
[----:B------:R-:W-:Y:S04]  /*245e0*/  STS.U16 [R3+0x1f100], R5 ;  /* 0x01f1000503007388 */ /* 0x000fe80000000400 */
[----:B------:R-:W-:Y:S04]  /*245f0*/  STS.U16 [R3+0x1f200], R6 ;  /* 0x01f2000603007388 */ /* 0x000fe80000000400 */
        /* <DEDUP_REMOVED lines=42> */
[----:B------:R0:W-:Y:S04]  /*248a0*/  STS.U16 [R3+0x5600], R0 ;  /* 0x0056000003007388 */ /* 0x0001e80000000400 */
        /* <DEDUP_REMOVED lines=21> */
[----:B------:R0:W-:Y:S04]  /*24a00*/  STS.U16 [R3+0xd500], R23 ;  /* 0x00d5001703007388 */ /* 0x0001e80000000400 */
[----:B------:R-:W3:Y:S04]  /*24a10*/  LDL.LU R2, [R1+0x350] ;  /* 0x0003500001027983 */ /* 0x000ee80000300800 */
[----:B------:R1:W-:Y:S04]  /*24a20*/  STS.U16 [R3+0xd600], R21 ;  /* 0x00d6001503007388 */ /* 0x0003e80000000400 */
[----:B0-----:R-:W4:Y:S04]  /*24a30*/  LDL.LU R23, [R1+0x34c] ;  /* 0x00034c0001177983 */ /* 0x001f280000300800 */
[----:B------:R0:W-:Y:S04]  /*24a40*/  STS.U16 [R3+0xd700], R9 ;  /* 0x00d7000903007388 */ /* 0x0001e80000000400 */
[----:B-1----:R-:W3:Y:S04]  /*24a50*/  LDL.LU R21, [R1+0x348] ;  /* 0x0003480001157983 */ /* 0x002ee80000300800 */
[----:B------:R1:W-:Y:S04]  /*24a60*/  STS.U16 [R3+0xf400], R8 ;  /* 0x00f4000803007388 */ /* 0x0003e80000000400 */
[----:B0-----:R-:W3:Y:S04]  /*24a70*/  LDL.LU R9, [R1+0x2d4] ;  /* 0x0002d40001097983 */ /* 0x001ee80000300800 */
        /* <DEDUP_REMOVED lines=29> */
[----:B--2---:R0:W-:Y:S04]  /*24c50*/  STS.U16 [R3+0x11400], R0 ;  /* 0x0114000003007388 */ /* 0x0041e80000000400 */
[----:B---3--:R1:W-:Y:S04]  /*24c60*/  STS.U16 [R3+0x11500], R2 ;  /* 0x0115000203007388 */ /* 0x0083e80000000400 */
[----:B----4-:R2:W-:Y:S04]  /*24c70*/  STS.U16 [R3+0x11600], R23 ;  /* 0x0116001703007388 */ /* 0x0105e80000000400 */
[----:B0-----:R-:W3:Y:S04]  /*24c80*/  LDL.LU R0, [R1+0x5318] ;  /* 0x0053180001007983 */ /* 0x001ee80000300800 */
[----:B-1----:R-:W4:Y:S04]  /*24c90*/  LDL.LU R2, [R1+0x5314] ;  /* 0x0053140001027983 */ /* 0x002f280000300800 */
[----:B--2---:R-:W2:Y:S04]  /*24ca0*/  LDL.LU R23, [R1+0x5310] ;  /* 0x0053100001177983 */ /* 0x004ea80000300800 */
[----:B------:R0:W-:Y:S04]  /*24cb0*/  STS.U16 [R3+0x11700], R21 ;  /* 0x0117001503007388 */ /* 0x0001e80000000400 */
[----:B------:R1:W-:Y:S04]  /*24cc0*/  STS.U16 [R3+0x13400], R9 ;  /* 0x0134000903007388 */ /* 0x0003e80000000400 */
[----:B------:R1:W-:Y:S04]  /*24cd0*/  STS.U16 [R3+0x13500], R8 ;  /* 0x0135000803007388 */ /* 0x0003e80000000400 */
[----:B0-----:R-:W2:Y:S04]  /*24ce0*/  LDL.LU R21, [R1+0x530c] ;  /* 0x00530c0001157983 */ /* 0x001ea80000300800 */
[----:B-1----:R-:W2:Y:S04]  /*24cf0*/  LDL.LU R9, [R1+0x5308] ;  /* 0x0053080001097983 */ /* 0x002ea80000300800 */
[----:B------:R-:W2:Y:S04]  /*24d00*/  LDL.LU R8, [R1+0x5304] ;  /* 0x0053040001087983 */ /* 0x000ea80000300800 */
[----:B------:R0:W-:Y:S04]  /*24d10*/  STS.U16 [R3+0x13600], R7 ;  /* 0x0136000703007388 */ /* 0x0001e80000000400 */
[----:B0-----:R-:W2:Y:S04]  /*24d20*/  LDL.LU R7, [R1+0x6bc] ;  /* 0x0006bc0001077983 */ /* 0x001ea80000300800 */
        /* <DEDUP_REMOVED lines=22> */
[----:B------:R0:W-:Y:S01]  /*24e90*/  STS.U16 [R3+0x1d700], R25 ;  /* 0x01d7001903007388 */ /* 0x0001e20000000400 */
[----:B----4-:R-:W-:-:S02]  /*24ea0*/  SHF.L.U32 R2, R2, 0x1, RZ ;  /* 0x0000000102027819 */ /* 0x010fc400000006ff */
[----:B---3--:R-:W-:Y:S01]  /*24eb0*/  LOP3.LUT R15, R0, 0x60, RZ, 0x3c, !PT ;  /* 0x00000060000f7812 */ /* 0x008fe200078e3cff */
[----:B--2---:R1:W-:Y:S04]  /*24ec0*/  STL [R1+0x5300], R7 ;  /* 0x0053000701007387 */ /* 0x0043e80000100800 */
[----:B------:R-:W2:Y:S04]  /*24ed0*/  LDL.LU R6, [R1+0x6b8] ;  /* 0x0006b80001067983 */ /* 0x000ea80000300800 */
[----:B------:R-:W3:Y:S04]  /*24ee0*/  LDL.LU R5, [R1+0x644] ;  /* 0x0006440001057983 */ /* 0x000ee80000300800 */
[----:B------:R-:W4:Y:S04]  /*24ef0*/  LDL.LU R4, [R1+0x640] ;  /* 0x0006400001047983 */ /* 0x000f280000300800 */
        /* <DEDUP_REMOVED lines=9> */
[----:B------:R-:W2:Y:S01]  /*24f90*/  LDL.LU R12, [R1+0x538] ;  /* 0x00053800010c7983 */ /* 0x000ea20000300800 */
[----:B-1----:R-:W-:-:S03]  /*24fa0*/  LOP3.LUT R7, R2, 0x50, RZ, 0x3c, !PT ;  /* 0x0000005002077812 */ /* 0x002fc600078e3cff */
        /* <DEDUP_REMOVED lines=10> */
[----:B------:R-:W-:Y:S04]  /*25050*/  STS.U16 [R7+0x1f500], R9 ;  /* 0x01f5000907007388 */ /* 0x000fe80000000400 */
[----:B0-----:R-:W2:Y:S04]  /*25060*/  LDL.LU R8, [R1+0x6c0] ;  /* 0x0006c00001087983 */ /* 0x001ea80000300800 */
[----:B------:R0:W-:Y:S04]  /*25070*/  STL [R1+0x52ec], R0 ;  /* 0x0052ec0001007387 */ /* 0x0001e80000100800 */
[----:B------:R1:W-:Y:S04]  /*25080*/  STS.U16 [R7+0x1f600], R21 ;  /* 0x01f6001507007388 */ /* 0x0003e80000000400 */
[----:B------:R1:W-:Y:S04]  /*25090*/  STS.U16 [R7+0x1f700], R23 ;  /* 0x01f7001707007388 */ /* 0x0003e80000000400 */
[----:B0-----:R-:W2:Y:S04]  /*250a0*/  LDL.LU R0, [R1+0x6c4] ;  /* 0x0006c40001007983 */ /* 0x001ea80000300800 */
[----:B------:R-:W2:Y:S04]  /*250b0*/  LDL.LU R9, [R1+0x738] ;  /* 0x0007380001097983 */ /* 0x000ea80000300800 */
[----:B-1----:R-:W2:Y:S04]  /*250c0*/  LDL.LU R21, [R1+0x73c] ;  /* 0x00073c0001157983 */ /* 0x002ea80000300800 */
[----:B------:R-:W2:Y:S04]  /*250d0*/  LDL.LU R7, [R1+0x5300] ;  /* 0x0053000001077983 */ /* 0x000ea80000300800 */
[----:B------:R-:W3:Y:S04]  /*250e0*/  LDL.LU R23, [R1+0x740] ;  /* 0x0007400001177983 */ /* 0x000ee80000300800 */
[----:B--2---:R0:W-:Y:S04]  /*250f0*/  STS.U16 [R15+0x1800], R7 ;  /* 0x001800070f007388 */ /* 0x0041e80000000400 */
[----:B---3--:R-:W-:Y:S04]  /*25100*/  STS.U16 [R15+0x1900], R23 ;  /* 0x001900170f007388 */ /* 0x008fe80000000400 */
[----:B------:R-:W-:Y:S04]  /*25110*/  STS.U16 [R15+0x1a00], R21 ;  /* 0x001a00150f007388 */ /* 0x000fe80000000400 */
[----:B------:R-:W-:Y:S04]  /*25120*/  STS.U16 [R15+0x1b00], R9 ;  /* 0x001b00090f007388 */ /* 0x000fe80000000400 */
[----:B0-----:R-:W2:Y:S04]  /*25130*/  LDL.LU R7, [R1+0x52fc] ;  /* 0x0052fc0001077983 */ /* 0x001ea80000300800 */
[----:B------:R0:W-:Y:S04]  /*25140*/  STS.U16 [R15+0x3800], R0 ;  /* 0x003800000f007388 */ /* 0x0001e80000000400 */
[----:B0-----:R-:W3:Y:S04]  /*25150*/  LDL.LU R0, [R1+0x344] ;  /* 0x0003440001007983 */ /* 0x001ee80000300800 */
[----:B---3--:R0:W-:Y:S04]  /*25160*/  STL [R1+0x52f0], R0 ;  /* 0x0052f00001007387 */ /* 0x0081e80000100800 */
[----:B0-----:R-:W3:Y:S04]  /*25170*/  LDL.LU R0, [R1+0x3b8] ;  /* 0x0003b80001007983 */ /* 0x001ee80000300800 */
[----:B---3--:R0:W-:Y:S04]  /*25180*/  STL [R1+0x52f4], R0 ;  /* 0x0052f40001007387 */ /* 0x0081e80000100800 */
[----:B0-----:R-:W3:Y:S04]  /*25190*/  LDL.LU R0, [R1+0x3bc] ;  /* 0x0003bc0001007983 */ /* 0x001ee80000300800 */
[----:B------:R-:W-:Y:S04]  /*251a0*/  STS.U16 [R15+0x3900], R8 ;  /* 0x003900080f007388 */ /* 0x000fe80000000400 */
[----:B--2---:R-:W-:Y:S04]  /*251b0*/  STS.U16 [R15+0x3a00], R7 ;  /* 0x003a00070f007388 */ /* 0x004fe80000000400 */
[----:B------:R-:W-:Y:S04]  /*251c0*/  STS.U16 [R15+0x3b00], R6 ;  /* 0x003b00060f007388 */ /* 0x000fe80000000400 */
[----:B------:R-:W-:Y:S04]  /*251d0*/  STS.U16 [R15+0x5800], R5 ;  /* 0x005800050f007388 */ /* 0x000fe80000000400 */
[----:B----4-:R-:W-:Y:S04]  /*251e0*/  STS.U16 [R15+0x5900], R4 ;  /* 0x005900040f007388 */ /* 0x010fe80000000400 */
[----:B------:R-:W-:Y:S04]  /*251f0*/  STS.U16 [R15+0x5a00], R3 ;  /* 0x005a00030f007388 */ /* 0x000fe80000000400 */
[----:B------:R-:W-:Y:S04]  /*25200*/  STS.U16 [R15+0x5b00], R20 ;  /* 0x005b00140f007388 */ /* 0x000fe80000000400 */
[----:B------:R-:W-:Y:S04]  /*25210*/  STS.U16 [R15+0x7800], R22 ;  /* 0x007800160f007388 */ /* 0x000fe80000000400 */
[----:B------:R-:W-:Y:S04]  /*25220*/  STS.U16 [R15+0x7900], R24 ;  /* 0x007900180f007388 */ /* 0x000fe80000000400 */
[----:B---3--:R0:W-:Y:S04]  /*25230*/  STL [R1+0x52f8], R0 ;  /* 0x0052f80001007387 */ /* 0x0081e80000100800 */
[----:B0-----:R-:W2:Y:S04]  /*25240*/  LDL.LU R0, [R1+0x3c0] ;  /* 0x0003c00001007983 */ /* 0x001ea80000300800 */
        /* <DEDUP_REMOVED lines=11> */
[----:B0-----:R-:W3:Y:S04]  /*25300*/  LDL.LU R13, [R1+0x340] ;  /* 0x00034000010d7983 */ /* 0x001ee80000300800 */
[----:B------:R0:W-:Y:S04]  /*25310*/  STS.U16 [R15+0xd900], R29 ;  /* 0x00d9001d0f007388 */ /* 0x0001e80000000400 */
[----:B-1----:R-:W4:Y:S04]  /*25320*/  LDL.LU R10, [R1+0x33c] ;  /* 0x00033c00010a7983 */ /* 0x002f280000300800 */
        /* <DEDUP_REMOVED lines=68> */
[----:B0-----:R-:W4:Y:S04]  /*25770*/  LDL.LU R11, [R1+0x730] ;  /* 0x00073000010b7983 */ /* 0x001f280000300800 */
[----:B-1----:R-:W4:Y:S01]  /*25780*/  LDL.LU R2, [R1+0x72c] ;  /* 0x00072c0001027983 */ /* 0x002f220000300800 */
[----:B---3--:R-:W-:-:S03]  /*25790*/  LOP3.LUT R4, R0, 0x70, RZ, 0x3c, !PT ;  /* 0x0000007000047812 */ /* 0x008fc600078e3cff */
[----:B--2---:R0:W-:Y:S04]  /*257a0*/  STS.U16 [R15+0x1f800], R25 ;  /* 0x01f800190f007388 */ /* 0x0041e80000000400 */
        /* <DEDUP_REMOVED lines=22> */
[----:B------:R1:W-:Y:S04]  /*25910*/  STS.U16 [R15+0x1fa00], R29 ;  /* 0x01fa001d0f007388 */ /* 0x0003e80000000400 */
[----:B0-----:R-:W2:Y:S04]  /*25920*/  LDL.LU R27, [R1+0x728] ;  /* 0x00072800011b7983 */ /* 0x001ea80000300800 */
[----:B-1----:R-:W2:Y:S04]  /*25930*/  LDL.LU R29, [R1+0x734] ;  /* 0x00073400011d7983 */ /* 0x002ea80000300800 */
[----:B------:R0:W-:Y:S04]  /*25940*/  STS.U16 [R15+0x1fb00], R10 ;  /* 0x01fb000a0f007388 */ /* 0x0001e80000000400 */
[----:B0-----:R-:W3:Y:S04]  /*25950*/  LDL.LU R15, [R1+0x430] ;  /* 0x00043000010f7983 */ /* 0x001ee80000300800 */
[----:B--2---:R-:W-:Y:S04]  /*25960*/  STS.U16 [R4+0x1c00], R29 ;  /* 0x001c001d04007388 */ /* 0x004fe80000000400 */
[----:B----4-:R0:W-:Y:S04]  /*25970*/  STS.U16 [R4+0x1d00], R11 ;  /* 0x001d000b04007388 */ /* 0x0101e80000000400 */
[----:B------:R1:W-:Y:S04]  /*25980*/  STS.U16 [R4+0x1e00], R2 ;  /* 0x001e000204007388 */ /* 0x0003e80000000400 */
[----:B0-----:R-:W2:Y:S04]  /*25990*/  LDL.LU R11, [R1+0x42c] ;  /* 0x00042c00010b7983 */ /* 0x001ea80000300800 */
[----:B-1----:R-:W4:Y:S04]  /*259a0*/  LDL.LU R2, [R1+0x428] ;  /* 0x0004280001027983 */ /* 0x002f280000300800 */
[----:B------:R-:W-:Y:S04]  /*259b0*/  STS.U16 [R4+0x1f00], R27 ;  /* 0x001f001b04007388 */ /* 0x000fe80000000400 */
[----:B------:R-:W-:Y:S04]  /*259c0*/  STS.U16 [R4+0x3c00], R25 ;  /* 0x003c001904007388 */ /* 0x000fe80000000400 */
[----:B---3--:R-:W-:Y:S04]  /*259d0*/  STS.U16 [R4+0x3d00], R23 ;  /* 0x003d001704007388 */ /* 0x008fe80000000400 */
        /* <DEDUP_REMOVED lines=15> */
[----:B------:R1:W-:Y:S04]  /*25ad0*/  STS.U16 [R4+0xbd00], R12 ;  /* 0x00bd000c04007388 */ /* 0x0003e80000000400 */
[----:B------:R-:W-:Y:S04]  /*25ae0*/  STS.U16 [R4+0xbe00], R17 ;  /* 0x00be001104007388 */ /* 0x000fe80000000400 */
[----:B0-----:R-:W3:Y:S04]  /*25af0*/  LDL.LU R16, [R1+0x3b4] ;  /* 0x0003b40001107983 */ /* 0x001ee80000300800 */
[----:B------:R-:W-:Y:S04]  /*25b00*/  STS.U16 [R4+0xbf00], R14 ;  /* 0x00bf000e04007388 */ /* 0x000fe80000000400 */
[----:B------:R0:W-:Y:S04]  /*25b10*/  STS.U16 [R4+0xdc00], R0 ;  /* 0x00dc000004007388 */ /* 0x0001e80000000400 */
[----:B-1----:R-:W3:Y:S04]  /*25b20*/  LDL.LU R12, [R1+0x3b0] ;  /* 0x0003b000010c7983 */ /* 0x002ee80000300800 */
[----:B------:R1:W-:Y:S04]  /*25b30*/  STS.U16 [R4+0xdd00], R15 ;  /* 0x00dd000f04007388 */ /* 0x0003e80000000400 */
[----:B0-----:R-:W3:Y:S04]  /*25b40*/  LDL.LU R0, [R1+0x3ac] ;  /* 0x0003ac0001007983 */ /* 0x001ee80000300800 */
[----:B------:R-:W3:Y:S04]  /*25b50*/  LDL.LU R14, [R1+0x3a8] ;  /* 0x0003a800010e7983 */ /* 0x000ee80000300800 */
[----:B------:R-:W3:Y:S04]  /*25b60*/  LDL.LU R17, [R1+0x334] ;  /* 0x0003340001117983 */ /* 0x000ee80000300800 */
[----:B-1----:R-:W3:Y:S04]  /*25b70*/  LDL.LU R15, [R1+0x330] ;  /* 0x00033000010f7983 */ /* 0x002ee80000300800 */
[----:B--2---:R0:W-:Y:S04]  /*25b80*/  STS.U16 [R4+0xde00], R11 ;  /* 0x00de000b04007388 */ /* 0x0041e80000000400 */
[----:B----4-:R1:W-:Y:S04]  /*25b90*/  STS.U16 [R4+0xdf00], R2 ;  /* 0x00df000204007388 */ /* 0x0103e80000000400 */
[----:B0-----:R-:W2:Y:S04]  /*25ba0*/  LDL.LU R11, [R1+0x32c] ;  /* 0x00032c00010b7983 */ /* 0x001ea80000300800 */
[----:B-1----:R-:W4:Y:S04]  /*25bb0*/  LDL.LU R2, [R1+0x328] ;  /* 0x0003280001027983 */ /* 0x002f280000300800 */
        /* <DEDUP_REMOVED lines=18> */
[----:B---3--:R0:W-:Y:S04]  /*25ce0*/  STS.U16 [R4+0xfc00], R16 ;  /* 0x00fc001004007388 */ /* 0x0081e80000000400 */
[----:B------:R-:W3:Y:S04]  /*25cf0*/  LDL.LU R19, [R1+0x5c] ;  /* 0x00005c0001137983 */ /* 0x000ee80000300800 */
[----:B0-----:R-:W3:Y:S04]  /*25d00*/  LDL.LU R16, [R1+0x58] ;  /* 0x0000580001107983 */ /* 0x001ee80000300800 */
[----:B------:R0:W-:Y:S04]  /*25d10*/  STS.U16 [R4+0xfd00], R12 ;  /* 0x00fd000c04007388 */ /* 0x0001e80000000400 */
[----:B------:R1:W-:Y:S04]  /*25d20*/  STS.U16 [R4+0xfe00], R0 ;  /* 0x00fe000004007388 */ /* 0x0003e80000000400 */
[----:B------:R1:W-:Y:S04]  /*25d30*/  STS.U16 [R4+0xff00], R14 ;  /* 0x00ff000e04007388 */ /* 0x0003e80000000400 */
[----:B0-----:R-:W3:Y:S04]  /*25d40*/  LDL.LU R12, [R1+0x52d4] ;  /* 0x0052d400010c7983 */ /* 0x001ee80000300800 */
[----:B-1----:R-:W3:Y:S04]  /*25d50*/  LDL.LU R0, [R1+0x10] ;  /* 0x0000100001007983 */ /* 0x002ee80000300800 */
[----:B------:R-:W3:Y:S04]  /*25d60*/  LDL.LU R14, [R1+0x52d0] ;  /* 0x0052d000010e7983 */ /* 0x000ee80000300800 */
[----:B------:R0:W-:Y:S04]  /*25d70*/  STS.U16 [R4+0x11c00], R17 ;  /* 0x011c001104007388 */ /* 0x0001e80000000400 */
[----:B------:R1:W-:Y:S04]  /*25d80*/  STS.U16 [R4+0x11d00], R15 ;  /* 0x011d000f04007388 */ /* 0x0003e80000000400 */
[----:B0-----:R-:W3:Y:S04]  /*25d90*/  LDL.LU R17, [R1+0x8] ;  /* 0x0000080001117983 */ /* 0x001ee80000300800 */
[----:B-1----:R-:W3:Y:S04]  /*25da0*/  LDL.LU R15, [R1+0x4] ;  /* 0x00000400010f7983 */ /* 0x002ee80000300800 */
[----:B--2---:R0:W-:Y:S04]  /*25db0*/  STS.U16 [R4+0x11e00], R11 ;  /* 0x011e000b04007388 */ /* 0x0041e80000000400 */
[----:B----4-:R1:W-:Y:S04]  /*25dc0*/  STS.U16 [R4+0x11f00], R2 ;  /* 0x011f000204007388 */ /* 0x0103e80000000400 */
[----:B0-----:R-:W2:Y:S04]  /*25dd0*/  LDL.LU R11, [R1+0x52cc] ;  /* 0x0052cc00010b7983 */ /* 0x001ea80000300800 */
[----:B-1----:R-:W4:Y:S04]  /*25de0*/  LDL.LU R2, [R1+0x52c8] ;  /* 0x0052c80001027983 */ /* 0x002f280000300800 */
        /* <DEDUP_REMOVED lines=10> */
[----:B0-----:R-:W2:Y:S04]  /*25e90*/  LDL R29, [R1+0x1efc] ;  /* 0x001efc00011d7983 */ /* 0x001ea80000100800 */
[----:B-1----:R-:W2:Y:S04]  /*25ea0*/  LDL R6, [R1+0x854] ;  /* 0x0008540001067983 */ /* 0x002ea80000100800 */
[----:B------:R-:W-:Y:S04]  /*25eb0*/  STS.U16 [R4+0x17e00], R5 ;  /* 0x017e000504007388 */ /* 0x000fe80000000400 */
[----:B------:R0:W-:Y:S04]  /*25ec0*/  STS.U16 [R4+0x17f00], R3 ;  /* 0x017f000304007388 */ /* 0x0001e80000000400 */
        /* <DEDUP_REMOVED lines=8> */
[----:B---3--:R-:W-:Y:S04]  /*25f50*/  STS.U16 [R4+0x1be00], R19 ;  /* 0x01be001304007388 */ /* 0x008fe80000000400 */
[----:B------:R-:W-:Y:S04]  /*25f60*/  STS.U16 [R4+0x1bf00], R16 ;  /* 0x01bf001004007388 */ /* 0x000fe80000000400 */
[----:B------:R0:W-:Y:S04]  /*25f70*/  STS.U16 [R4+0x1dc00], R0 ;  /* 0x01dc000004007388 */ /* 0x0001e80000000400 */
[----:B0-----:R-:W3:Y:S04]  /*25f80*/  LDL R0, [R1+0x1ef8] ;  /* 0x001ef80001007983 */ /* 0x001ee80000100800 */
[----:B----4-:R0:W-:Y:S04]  /*25f90*/  STS.U16 [R4+0x1dd00], R2 ;  /* 0x01dd000204007388 */ /* 0x0101e80000000400 */
[----:B------:R-:W-:Y:S04]  /*25fa0*/  STS.U16 [R4+0x1de00], R17 ;  /* 0x01de001104007388 */ /* 0x000fe80000000400 */
[----:B------:R-:W-:Y:S04]  /*25fb0*/  STS.U16 [R4+0x1df00], R15 ;  /* 0x01df000f04007388 */ /* 0x000fe80000000400 */
[----:B--2---:R-:W-:Y:S04]  /*25fc0*/  STS.U16 [R4+0x1fc00], R11 ;  /* 0x01fc000b04007388 */ /* 0x004fe80000000400 */
[----:B------:R-:W-:Y:S04]  /*25fd0*/  STS.U16 [R4+0x1fd00], R14 ;  /* 0x01fd000e04007388 */ /* 0x000fe80000000400 */
[----:B------:R-:W-:Y:S04]  /*25fe0*/  STS.U16 [R4+0x1fe00], R12 ;  /* 0x01fe000c04007388 */ /* 0x000fe80000000400 */
[----:B------:R-:W-:Y:S04]  /*25ff0*/  STS.U16 [R4+0x1ff00], R13 ;  /* 0x01ff000d04007388 */ /* 0x000fe80000000400 */
[----:B------:R-:W-:Y:S06]  /*26000*/  BAR.SYNC.DEFER_BLOCKING 0x0 ;  /* 0x0000000000007b1d */ /* 0x000fec0000010000 */
[----:B0-----:R-:W2:Y:S04]  /*26010*/  LDL R2, [R1+0x1ef4] ;  /* 0x001ef40001027983 */ /* 0x001ea80000100800 */
[----:B------:R-:W0:Y:S04]  /*26020*/  LDSM.16.M88.4 R8, [R6+0x10000] ;  /* 0x010000000608783b */ /* 0x000e280000000200 */
[----:B------:R-:W-:Y:S04]  /*26030*/  LDSM.16.M88.4 R16, [R6] ;  /* 0x000000000610783b */ /* 0x000fe80000000200 */
[----:B------:R-:W-:Y:S04]  /*26040*/  LDSM.16.M88.4 R24, [R6+0x8000] ;  /* 0x008000000618783b */ /* 0x000fe80000000200 */
[----:B------:R-:W-:Y:S04]  /*26050*/  LDSM.16.MT88.4 R20, [R29+0x20000] ;  /* 0x020000001d14783b */ /* 0x000fe80000004200 */
[----:B------:R-:W-:Y:S04]  /*26060*/  LDSM.16.MT88.4 R12, [R3+0x20000] ;  /* 0x02000000030c783b */ /* 0x000fe80000004200 */
[----:B------:R-:W-:Y:S04]  /*26070*/  STL [R1+0x524c], R28 ;  /* 0x00524c1c01007387 */ /* 0x000fe80000100800 */
[----:B0-----:R-:W-:Y:S01]  /*26080*/  STL.64 [R1+0x20], R8 ;  /* 0x0000200801007387 */ /* 0x001fe20000100a00 */
[----:B------:R-:W-:Y:S01]  /*26090*/  IMAD.MOV.U32 R5, RZ, RZ, R8 ;  /* 0x000000ffff057224 */ /* 0x000fe200078e0008 */
[----:B------:R-:W-:-:S02]  /*260a0*/  MOV R4, R9 ;  /* 0x0000000900047202 */ /* 0x000fc40000000f00 */
[----:B------:R-:W-:Y:S04]  /*260b0*/  STL.64 [R1+0x28], R10 ;  /* 0x0000280a01007387 */ /* 0x000fe80000100a00 */
[----:B------:R-:W0:Y:S04]  /*260c0*/  LDSM.16.M88.4 R8, [R6+0x18000] ;  /* 0x018000000608783b */ /* 0x000e280000000200 */
[----:B0-----:R-:W-:Y:S01]  /*260d0*/  STL.64 [R1+0x40], R8 ;  /* 0x0000400801007387 */ /* 0x001fe20000100a00 */
[----:B------:R-:W-:Y:S01]  /*260e0*/  IMAD.MOV.U32 R6, RZ, RZ, R9 ;  /* 0x000000ffff067224 */ /* 0x000fe200078e0009 */
[----:B------:R-:W-:-:S02]  /*260f0*/  MOV R7, R8 ;  /* 0x0000000800077202 */ /* 0x000fc40000000f00 */
[----:B------:R-:W-:Y:S04]  /*26100*/  STL.64 [R1+0x48], R10 ;  /* 0x0000480a01007387 */ /* 0x000fe80000100a00 */
[----:B------:R-:W-:Y:S04]  /*26110*/  STL.64 [R1+0x8], R18 ;  /* 0x0000081201007387 */ /* 0x000fe80000100a00 */
[----:B------:R-:W-:Y:S04]  /*26120*/  STL.64 [R1+0x18], R26 ;  /* 0x0000181a01007387 */ /* 0x000fe80000100a00 */
[----:B------:R-:W-:Y:S04]  /*26130*/  STL.64 [R1+0x52b0], R22 ;  /* 0x0052b01601007387 */ /* 0x000fe80000100a00 */
[----:B------:R0:W-:Y:S02]  /*26140*/  STL.64 [R1+0x52a8], R20 ;  /* 0x0052a81401007387 */ /* 0x0001e40000100a00 */
[----:B0-----:R-:W-:-:S02]  /*26150*/  MOV R20, R7 ;  /* 0x0000000700147202 */ /* 0x001fc40000000f00 */
[----:B------:R-:W-:-:S05]  /*26160*/  MOV R21, R6 ;  /* 0x0000000600157202 */ /* 0x000fca0000000f00 */
[----:B------:R0:W-:Y:S02]  /*26170*/  STL.64 [R1+0x52b8], R20 ;  /* 0x0052b81401007387 */ /* 0x0001e40000100a00 */
[----:B0-----:R-:W-:Y:S01]  /*26180*/  IMAD.MOV.U32 R20, RZ, RZ, R5 ;  /* 0x000000ffff147224 */ /* 0x001fe200078e0005 */
[----:B------:R-:W-:Y:S01]  /*26190*/  MOV R21, R4 ;  /* 0x0000000400157202 */ /* 0x000fe20000000f00 */
[----:B------:R-:W-:Y:S01]  /*261a0*/  IMAD.MOV.U32 R18, RZ, RZ, R25 ;  /* 0x000000ffff127224 */ /* 0x000fe200078e0019 */
[----:B------:R-:W-:Y:S01]  /*261b0*/  MOV R19, R24 ;  /* 0x0000001800137202 */ /* 0x000fe20000000f00 */
[----:B---3--:R-:W-:Y:S04]  /*261c0*/  LDSM.16.MT88.4 R4, [R0+0x20000] ;  /* 0x020000000004783b */ /* 0x008fe80000004200 */
[----:B------:R0:W-:Y:S02]  /*261d0*/  STL.64 [R1+0x52c0], R20 ;  /* 0x0052c01401007387 */ /* 0x0001e40000100a00 */
[C---:B0-----:R-:W-:Y:S11]  /*261e0*/  HMMA.16816.F32.BF16 R20, R12.reuse, R16, RZ ;  /* 0x000000100c14723c */ /* 0x041ff600000418ff */
[----:B------:R-:W-:Y:S11]  /*261f0*/  @!UPT UIADD3 URZ, URZ, URZ, URZ ;  /* 0x0000003f3f3ff290 */ /* 0x000ff6000fffe03f */
[----:B------:R-:W-:Y:S01]  /*26200*/  @!UPT UIADD3 URZ, URZ, URZ, URZ ;  /* 0x0000003f3f3ff290 */ /* 0x000fe2000fffe03f */
[----:B------:R-:W-:Y:S04]  /*26210*/  STL.64 [R1+0x80], R20 ;  /* 0x0000801401007387 */ /* 0x000fe80000100a00 */
[----:B------:R0:W-:Y:S02]  /*26220*/  STL.64 [R1+0x88], R22 ;  /* 0x0000881601007387 */ /* 0x0001e40000100a00 */
[C---:B0-----:R-:W-:Y:S02]  /*26230*/  HMMA.16816.F32.BF16 R20, R12.reuse, R24, RZ ;  /* 0x000000180c14723c */ /* 0x041fe400000418ff */
[----:B------:R-:W0:Y:S11]  /*26240*/  LDSM.16.MT88.4 R24, [R3+0x20800] ;  /* 0x020800000318783b */ /* 0x000e360000004200 */
[----:B------:R-:W-:Y:S10]  /*26250*/  @!UPT UIADD3 URZ, URZ, URZ, URZ ;  /* 0x0000003f3f3ff290 */ /* 0x000ff4000fffe03f */
[----:B------:R1:W-:Y:S04]  /*26260*/  STL.64 [R1+0x70], R20 ;  /* 0x0000701401007387 */ /* 0x0003e80000100a00 */
[----:B------:R3:W-:Y:S04]  /*26270*/  STL.64 [R1+0x78], R22 ;  /* 0x0000781601007387 */ /* 0x0007e80000100a00 */
[----:B-1----:R-:W3:Y:S04]  /*26280*/  LDL.LU.64 R20, [R1+0x52c0] ;  /* 0x0052c00001147983 */ /* 0x002ee80000300a00 */
[----:B0-----:R-:W-:Y:S04]  /*26290*/  STL [R1+0x5290], R25 ;  /* 0x0052901901007387 */ /* 0x001fe80000100800 */
[----:B------:R-:W-:Y:S04]  /*262a0*/  STL [R1+0x528c], R26 ;  /* 0x00528c1a01007387 */ /* 0x000fe80000100800 */
[----:B------:R-:W-:Y:S04]  /*262b0*/  STL [R1+0x5288], R27 ;  /* 0x0052881b01007387 */ /* 0x000fe80000100800 */
[----:B------:R-:W-:Y:S04]  /*262c0*/  STL [R1+0x5250], R3 ;  /* 0x0052500301007387 */ /* 0x000fe80000100800 */
[----:B--2---:R-:W-:Y:S01]  /*262d0*/  LDSM.16.MT88.4 R8, [R2+0x20000] ;  /* 0x020000000208783b */ /* 0x004fe20000004200 */
[C---:B---3--:R-:W-:Y:S11]  /*262e0*/  HMMA.16816.F32.BF16 R20, R12.reuse, R20, RZ ;  /* 0x000000140c14723c */ /* 0x048ff600000418ff */
[----:B------:R-:W-:Y:S11]  /*262f0*/  @!UPT UIADD3 URZ, URZ, URZ, URZ ;  /* 0x0000003f3f3ff290 */ /* 0x000ff6000fffe03f */
[----:B------:R-:W-:Y:S01]  /*26300*/  @!UPT UIADD3 URZ, URZ, URZ, URZ ;  /* 0x0000003f3f3ff290 */ /* 0x000fe2000fffe03f */
[----:B------:R0:W-:Y:S04]  /*26310*/  STL.64 [R1+0x60], R20 ;  /* 0x0000601401007387 */ /* 0x0001e80000100a00 */
[----:B------:R1:W-:Y:S04]  /*26320*/  STL.64 [R1+0x68], R22 ;  /* 0x0000681601007387 */ /* 0x0003e80000100a00 */
[----:B0-----:R-:W2:Y:S04]  /*26330*/  LDL.LU.64 R20, [R1+0x52b8] ;  /* 0x0052b80001147983 */ /* 0x001ea80000300a00 */
[----:B-1----:R-:W3:Y:S01]  /*26340*/  LDL.LU.64 R22, [R1+0x52b0] ;  /* 0x0052b00001167983 */ /* 0x002ee20000300a00 */
[----:B--2---:R-:W-:Y:S03]  /*26350*/  HMMA.16816.F32.BF16 R12, R12, R20, RZ ;  /* 0x000000140c0c723c */ /* 0x004fe600000418ff */
[----:B------:R-:W3:Y:S11]  /*26360*/  LDL.LU.64 R20, [R1+0x52a8] ;  /* 0x0052a80001147983 */ /* 0x000ef60000300a00 */
[----:B------:R-:W-:Y:S10]  /*26370*/  @!UPT UIADD3 URZ, URZ, URZ, URZ ;  /* 0x0000003f3f3ff290 */ /* 0x000ff4000fffe03f */
[----:B------:R-:W-:Y:S01]  /*26380*/  MOV R3, R12 ;  /* 0x0000000c00037202 */ /* 0x000fe20000000f00 */
[----:B------:R-:W-:Y:S01]  /*26390*/  IMAD.MOV.U32 R26, RZ, RZ, R14 ;  /* 0x000000ffff1a7224 */ /* 0x000fe200078e000e */
[----:B------:R-:W-:Y:S02]  /*263a0*/  MOV R25, R13 ;  /* 0x0000000d00197202 */ /* 0x000fe40000000f00 */
[----:B------:R-:W-:Y:S02]  /*263b0*/  MOV R27, R15 ;  /* 0x0000000f001b7202 */ /* 0x000fe40000000f00 */
[----:B------:R-:W0:Y:S04]  /*263c0*/  LDSM.16.MT88.4 R12, [R29+0x20800] ;  /* 0x020800001d0c783b */ /* 0x000e280000004200 */
[----:B------:R-:W-:Y:S04]  /*263d0*/  STL.64 [R1+0x52a0], R26 ;  /* 0x0052a01a01007387 */ /* 0x000fe80000100a00 */
[----:B------:R1:W-:Y:S04]  /*263e0*/  STL.64 [R1+0x5298], R24 ;  /* 0x0052981801007387 */ /* 0x0003e80000100a00 */
[----:B------:R-:W-:Y:S04]  /*263f0*/  STL [R1+0x5248], R29 ;  /* 0x0052481d01007387 */ /* 0x000fe80000100800 */
[----:B0-----:R-:W-:Y:S04]  /*26400*/  STL.64 [R1+0x5240], R14 ;  /* 0x0052400e01007387 */ /* 0x001fe80000100a00 */
[----:B------:R3:W-:Y:S01]  /*26410*/  STL.64 [R1+0x5238], R12 ;  /* 0x0052380c01007387 */ /* 0x0007e20000100a00 */
[----:B-1----:R-:W-:Y:S01]  /*26420*/  MOV R24, R19 ;  /* 0x0000001300187202 */ /* 0x002fe20000000f00 */
[----:B------:R-:W-:Y:S01]  /*26430*/  IMAD.MOV.U32 R25, RZ, RZ, R18 ;  /* 0x000000ffff197224 */ /* 0x000fe200078e0012 */
[-C--:B---3--:R-:W-:Y:S11]  /*26440*/  HMMA.16816.F32.BF16 R12, R20, R16.reuse, RZ ;  /* 0x00000010140c723c */ /* 0x088ff600000418ff */
[----:B------:R-:W-:Y:S11]  /*26450*/  @!UPT UIADD3 URZ, URZ, URZ, URZ ;  /* 0x0000003f3f3ff290 */ /* 0x000ff6000fffe03f */
[----:B------:R-:W-:Y:S01]  /*26460*/  @!UPT UIADD3 URZ, URZ, URZ, URZ ;  /* 0x0000003f3f3ff290 */ /* 0x000fe2000fffe03f */
[----:B------:R-:W-:Y:S04]  /*26470*/  STL.64 [R1+0xb0], R12 ;  /* 0x0000b00c01007387 */ /* 0x000fe80000100a00 */
[----:B------:R0:W-:Y:S02]  /*26480*/  STL.64 [R1+0xb8], R14 ;  /* 0x0000b80e01007387 */ /* 0x0001e40000100a00 */
[-C--:B0-----:R-:W-:Y:S08]  /*26490*/  HMMA.16816.F32.BF16 R12, R4, R16.reuse, RZ ;  /* 0x00000010040c723c */ /* 0x081ff000000418ff */
[----:B------:R-:W-:Y:S11]  /*264a0*/  HMMA.16816.F32.BF16 R16, R8, R16, RZ ;  /* 0x000000100810723c */ /* 0x000ff600000418ff */
[----:B------:R-:W-:Y:S04]  /*264b0*/  @!UPT UIADD3 URZ, URZ, URZ, URZ ;  /* 0x0000003f3f3ff290 */ /* 0x000fe8000fffe03f */
[----:B------:R-:W-:Y:S04]  /*264c0*/  STL.64 [R1+0xf0], R12 ;  /* 0x0000f00c01007387 */ /* 0x000fe80000100a00 */
[----:B------:R0:W-:Y:S04]  /*264d0*/  STL.64 [R1+0xf8], R14 ;  /* 0x0000f80e01007387 */ /* 0x0001e80000100a00 */
[----:B------:R-:W-:Y:S04]  /*264e0*/  STL.64 [R1+0xc0], R16 ;  /* 0x0000c01001007387 */ /* 0x000fe80000100a00 */
[----:B------:R-:W-:Y:S04]  /*264f0*/  STL.64 [R1+0xc8], R18 ;  /* 0x0000c81201007387 */ /* 0x000fe80000100a00 */
[----:B------:R-:W1:Y:S01]  /*26500*/  LDSM.16.MT88.4 R16, [R0+0x20800] ;  /* 0x020800000010783b */ /* 0x000e620000004200 */
[----:B0-----:R-:W-:Y:S11]  /*26510*/  HMMA.16816.F32.BF16 R12, R20, R24, RZ ;  /* 0x00000018140c723c */ /* 0x001ff600000418ff */
[----:B------:R-:W-:Y:S11]  /*26520*/  @!UPT UIADD3 URZ, URZ, URZ, URZ ;  /* 0x0000003f3f3ff290 */ /* 0x000ff6000fffe03f */
[----:B------:R-:W-:Y:S02]  /*26530*/  @!UPT UIADD3 URZ, URZ, URZ, URZ ;  /* 0x0000003f3f3ff290 */ /* 0x000fe4000fffe03f */
[----:B------:R-:W-:Y:S01]  /*26540*/  MOV R29, R15 ;  /* 0x0000000f001d7202 */ /* 0x000fe20000000f00 */
[----:B------:R-:W-:Y:S04]  /*26550*/  STL [R1+0x114], R13 ;  /* 0x0001140d01007387 */ /* 0x000fe80000100800 */
[----:B------:R-:W-:Y:S04]  /*26560*/  STL [R1+0x118], R14 ;  /* 0x0001180e01007387 */ /* 0x000fe80000100800 */
[----:B------:R-:W-:Y:S04]  /*26570*/  STL [R1+0x5254], R29 ;  /* 0x0052541d01007387 */ /* 0x000fe80000100800 */
[----:B-1----:R-:W-:Y:S04]  /*26580*/  STL.64 [R1+0x5210], R18 ;  /* 0x0052101201007387 */ /* 0x002fe80000100a00 */
[----:B------:R0:W-:Y:S04]  /*26590*/  STL.64 [R1+0x5208], R16 ;  /* 0x0052081001007387 */ /* 0x0001e80000100a00 */
[----:B0-----:R-:W2:Y:S04]  /*265a0*/  LDL.LU R16, [R1+0x20] ;  /* 0x0000200001107983 */ /* 0x001ea80000300800 */
[----:B------:R-:W2:Y:S01]  /*265b0*/  LDL.LU R17, [R1+0x24] ;  /* 0x0000240001117983 */ /* 0x000ea20000300800 */
[----:B------:R-:W-:-:S02]  /*265c0*/  MOV R28, R12 ;  /* 0x0000000c001c7202 */ /* 0x000fc40000000f00 */
[-C--:B------:R-:W-:Y:S01]  /*265d0*/  HMMA.16816.F32.BF16 R12, R4, R24.reuse, RZ ;  /* 0x00000018040c723c */ /* 0x080fe200000418ff */
[----:B------:R-:W-:Y:S11]  /*265e0*/  STL [R1+0x51d0], R0 ;  /* 0x0051d00001007387 */ /* 0x000ff60000100800 */
[----:B------:R-:W-:Y:S11]  /*265f0*/  @!UPT UIADD3 URZ, URZ, URZ, URZ ;  /* 0x0000003f3f3ff290 */ /* 0x000ff6000fffe03f */
[----:B------:R-:W-:Y:S04]  /*26600*/  STL.64 [R1+0xe0], R12 ;  /* 0x0000e00c01007387 */ /* 0x000fe80000100a00 */
[----:B------:R-:W-:Y:S04]  /*26610*/  STL.64 [R1+0xe8], R14 ;  /* 0x0000e80e01007387 */ /* 0x000fe80000100a00 */
[----:B------:R-:W0:Y:S01]  /*26620*/  LDSM.16.MT88.4 R12, [R2+0x20800] ;  /* 0x02080000020c783b */ /* 0x000e220000004200 */
[----:B------:R-:W-:Y:S03]  /*26630*/  HMMA.16816.F32.BF16 R24, R8, R24, RZ ;  /* 0x000000180818723c */ /* 0x000fe600000418ff */
[----:B------:R1:W-:Y:S02]  /*26640*/  STL [R1+0x51c4], R2 ;  /* 0x0051c40201007387 */ /* 0x0003e40000100800 */
[----:B-1----:R-:W-:-:S02]  /*26650*/  IMAD.MOV.U32 R2, RZ, RZ, R3 ;  /* 0x000000ffff027224 */ /* 0x002fc400078e0003 */
[----:B0-----:R-:W-:Y:S04]  /*26660*/  STL.64 [R1+0x30], R12 ;  /* 0x0000300c01007387 */ /* 0x001fe80000100a00 */
[----:B------:R2:W-:Y:S11]  /*26670*/  STL.64 [R1+0x38], R14 ;  /* 0x0000380e01007387 */ /* 0x0005f60000100a00 */
[----:B------:R-:W-:Y:S01]  /*26680*/  @!UPT UIADD3 URZ, URZ, URZ, URZ ;  /* 0x0000003f3f3ff290 */ /* 0x000fe2000fffe03f */
[----:B------:R-:W-:Y:S04]  /*26690*/  STL.64 [R1+0x120], R24 ;  /* 0x0001201801007387 */ /* 0x000fe80000100a00 */
[----:B------:R0:W-:Y:S01]  /*266a0*/  STL.64 [R1+0x128], R26 ;  /* 0x0001281a01007387 */ /* 0x0001e20000100a00 */
[-C--:B--2---:R-:W-:Y:S08]  /*266b0*/  HMMA.16816.F32.BF16 R12, R20, R16.reuse, RZ ;  /* 0x00000010140c723c */ /* 0x084ff000000418ff */
[----:B0-----:R-:W-:Y:S11]  /*266c0*/  HMMA.16816.F32.BF16 R24, R4, R16, RZ ;  /* 0x000000100418723c */ /* 0x001ff600000418ff */
[----:B------:R-:W-:Y:S04]  /*266d0*/  @!UPT UIADD3 URZ, URZ, URZ, URZ ;  /* 0x0000003f3f3ff290 */ /* 0x000fe8000fffe03f */
[----:B------:R0:W-:Y:S01]  /*266e0*/  STL.64 [R1+0x100], R12 ;  /* 0x0001000c01007387 */ /* 0x0001e20000100a00 */
[----:B------:R-:W-:Y:S02]  /*266f0*/  MOV R29, R14 ;  /* 0x0000000e001d7202 */ /* 0x000fe40000000f00 */
[----:B------:R-:W-:-:S06]  /*26700*/  MOV R3, R15 ;  /* 0x0000000f00037202 */ /* 0x000fcc0000000f00 */
[----:B------:R-:W-:Y:S01]  /*26710*/  IMAD.MOV.U32 R15, RZ, RZ, R24 ;  /* 0x000000ffff0f7224 */ /* 0x000fe200078e0018 */
[----:B------:R-:W-:Y:S02]  /*26720*/  MOV R14, R25 ;  /* 0x00000019000e7202 */ /* 0x000fe40000000f00 */
[----:B0-----:R-:W-:Y:S01]  /*26730*/  MOV R13, R26 ;  /* 0x0000001a000d7202 */ /* 0x001fe20000000f00 */
[----:B------:R-:W-:Y:S02]  /*26740*/  IMAD.MOV.U32 R12, RZ, RZ, R27 ;  /* 0x000000ffff0c7224 */ /* 0x000fe400078e001b */
[----:B------:R-:W2:Y:S04]  /*26750*/  LDL.LU.64 R26, [R1+0x52a0] ;  /* 0x0052a000011a7983 */ /* 0x000ea80000300a00 */
[----:B------:R-:W3:Y:S04]  /*26760*/  LDL.LU.64 R24, [R1+0x5298] ;  /* 0x0052980001187983 */ /* 0x000ee80000300a00 */
[----:B------:R-:W-:Y:S04]  /*26770*/  STL.64 [R1+0x5260], R14 ;  /* 0x0052600e01007387 */ /* 0x000fe80000100a00 */
[----:B------:R0:W-:Y:S04]  /*26780*/  STL.64 [R1+0x5258], R12 ;  /* 0x0052580c01007387 */ /* 0x0001e80000100a00 */
[----:B0-----:R-:W4:Y:S01]  /*26790*/  LDL.LU.64 R12, [R1+0x40] ;  /* 0x00004000010c7983 */ /* 0x001f220000300a00 */
[----:B------:R-:W-:Y:S03]  /*267a0*/  HMMA.16816.F32.BF16 R16, R8, R16, RZ ;  /* 0x000000100810723c */ /* 0x000fe600000418ff */
[----:B------:R-:W2:Y:S11]  /*267b0*/  LDL.LU.64 R14, [R1+0x48] ;  /* 0x00004800010e7983 */ /* 0x000eb60000300a00 */
[----:B------:R-:W-:Y:S09]  /*267c0*/  @!UPT UIADD3 URZ, URZ, URZ, URZ ;  /* 0x0000003f3f3ff290 */ /* 0x000ff2000fffe03f */
[----:B------:R-:W-:Y:S01]  /*267d0*/  STL [R1+0x1e0], R16 ;  /* 0x0001e01001007387 */ /* 0x000fe20000100800 */
[----:B------:R-:W-:-:S03]  /*267e0*/  MOV R0, R17 ;  /* 0x0000001100007202 */ /* 0x000fc60000000f00 */
[----:B------:R4:W-:Y:S02]  /*267f0*/  STL.64 [R1+0x1e8], R18 ;  /* 0x0001e81201007387 */ /* 0x0009e40000100a00 */
[----:B----4-:R-:W-:Y:S07]  /*26800*/  HMMA.16816.F32.BF16 R16, R20, R12, RZ ;  /* 0x0000000c1410723c */ /* 0x010fee00000418ff */
[----:B--2---:R-:W-:Y:S01]  /*26810*/  MOV R22, R26 ;  /* 0x0000001a00167202 */ /* 0x004fe20000000f00 */
[----:B---3--:R-:W-:Y:S01]  /*26820*/  IMAD.MOV.U32 R21, RZ, RZ, R25 ;  /* 0x000000ffff157224 */ /* 0x008fe200078e0019 */
[----:B------:R-:W-:Y:S01]  /*26830*/  MOV R23, R27 ;  /* 0x0000001b00177202 */ /* 0x000fe20000000f00 */
[----:B------:R-:W2:Y:S01]  /*26840*/  LDL.LU R25, [R1+0x5290] ;  /* 0x0052900001197983 */ /* 0x000ea20000300800 */
[----:B------:R-:W-:-:S03]  /*26850*/  MOV R20, R2 ;  /* 0x0000000200147202 */ /* 0x000fc60000000f00 */
[----:B------:R-:W2:Y:S04]  /*26860*/  LDL.LU R26, [R1+0x528c] ;  /* 0x00528c00011a7983 */ /* 0x000ea80000300800 */
[----:B------:R-:W2:Y:S04]  /*26870*/  LDL.LU R27, [R1+0x5288] ;  /* 0x00528800011b7983 */ /* 0x000ea80000300800 */
[----:B------:R0:W-:Y:S04]  /*26880*/  STL.64 [R1+0x5270], R22 ;  /* 0x0052701601007387 */ /* 0x0001e80000100a00 */
[----:B------:R1:W-:Y:S04]  /*26890*/  STL.64 [R1+0x5268], R20 ;  /* 0x0052681401007387 */ /* 0x0003e80000100a00 */
[----:B0-----:R-:W3:Y:S04]  /*268a0*/  LDL R22, [R1+0x18] ;  /* 0x0000180001167983 */ /* 0x001ee80000100800 */
[----:B------:R-:W3:Y:S01]  /*268b0*/  LDL R23, [R1+0x1c] ;  /* 0x00001c0001177983 */ /* 0x000ee20000100800 */
[-C--:B------:R-:W-:Y:S03]  /*268c0*/  HMMA.16816.F32.BF16 R4, R4, R12.reuse, RZ ;  /* 0x0000000c0404723c */ /* 0x080fe600000418ff */
[----:B---3--:R0:W-:Y:S04]  /*268d0*/  STL.64 [R1+0x5280], R22 ;  /* 0x0052801601007387 */ /* 0x0081e80000100a00 */
[----:B-1----:R-:W2:Y:S04]  /*268e0*/  LDL.LU R20, [R1+0x80] ;  /* 0x0000800001147983 */ /* 0x002ea80000300800 */
[----:B------:R-:W2:Y:S04]  /*268f0*/  LDL.LU R21, [R1+0x84] ;  /* 0x0000840001157983 */ /* 0x000ea80000300800 */
[----:B0-----:R-:W2:Y:S04]  /*26900*/  LDL.LU R22, [R1+0x88] ;  /* 0x0000880001167983 */ /* 0x001ea80000300800 */
[----:B------:R-:W2:Y:S04]  /*26910*/  LDL.LU R23, [R1+0x8c] ;  /* 0x00008c0001177983 */ /* 0x000ea80000300800 */
[----:B------:R0:W-:Y:S04]  /*26920*/  STL.64 [R1+0x5220], R18 ;  /* 0x0052201201007387 */ /* 0x0001e80000100a00 */
[----:B------:R1:W-:Y:S04]  /*26930*/  STL.64 [R1+0x5218], R16 ;  /* 0x0052181001007387 */ /* 0x0003e80000100a00 */
[----:B0-----:R-:W3:Y:S04]  /*26940*/  LDL R18, [R1+0x28] ;  /* 0x0000280001127983 */ /* 0x001ee80000100800 */
[----:B------:R-:W3:Y:S01]  /*26950*/  LDL R19, [R1+0x2c] ;  /* 0x00002c0001137983 */ /* 0x000ee20000100800 */
[----:B------:R-:W-:Y:S03]  /*26960*/  HMMA.16816.F32.BF16 R8, R8, R12, RZ ;  /* 0x0000000c0808723c */ /* 0x000fe600000418ff */
[----:B---3--:R0:W-:Y:S04]  /*26970*/  STL.64 [R1+0x5278], R18 ;  /* 0x0052781201007387 */ /* 0x0081e80000100a00 */
[----:B-1----:R-:W3:Y:S04]  /*26980*/  LDL.LU R16, [R1+0x70] ;  /* 0x0000700001107983 */ /* 0x002ee80000300800 */
[----:B------:R-:W3:Y:S04]  /*26990*/  LDL.LU R17, [R1+0x74] ;  /* 0x0000740001117983 */ /* 0x000ee80000300800 */
[----:B0-----:R-:W3:Y:S04]  /*269a0*/  LDL.LU R18, [R1+0x78] ;  /* 0x0000780001127983 */ /* 0x001ee80000300800 */
[----:B------:R-:W3:Y:S04]  /*269b0*/  LDL.LU R19, [R1+0x7c] ;  /* 0x00007c0001137983 */ /* 0x000ee80000300800 */
[----:B------:R-:W-:Y:S04]  /*269c0*/  STL.64 [R1+0x51e0], R6 ;  /* 0x0051e00601007387 */ /* 0x000fe80000100a00 */
[----:B------:R0:W-:Y:S04]  /*269d0*/  STL.64 [R1+0x51d8], R4 ;  /* 0x0051d80401007387 */ /* 0x0001e80000100a00 */
[----:B0-----:R-:W4:Y:S04]  /*269e0*/  LDL.LU R4, [R1+0x60] ;  /* 0x0000600001047983 */ /* 0x001f280000300800 */
[----:B------:R-:W4:Y:S04]  /*269f0*/  LDL.LU R5, [R1+0x64] ;  /* 0x0000640001057983 */ /* 0x000f280000300800 */
[----:B------:R-:W4:Y:S04]  /*26a00*/  LDL.LU R6, [R1+0x68] ;  /* 0x0000680001067983 */ /* 0x000f280000300800 */
[----:B------:R-:W4:Y:S04]  /*26a10*/  LDL.LU R7, [R1+0x6c] ;  /* 0x00006c0001077983 */ /* 0x000f280000300800 */
[----:B------:R-:W-:Y:S04]  /*26a20*/  STL.64 [R1+0x1d0], R8 ;  /* 0x0001d00801007387 */ /* 0x000fe80000100a00 */
[----:B------:R0:W-:Y:S04]  /*26a30*/  STL.64 [R1+0x1d8], R10 ;  /* 0x0001d80a01007387 */ /* 0x0001e80000100a00 */
[----:B0-----:R-:W2:Y:S04]  /*26a40*/  LDL.LU R10, [R1+0x8] ;  /* 0x00000800010a7983 */ /* 0x001ea80000300800 */
[----:B------:R-:W2:Y:S02]  /*26a50*/  LDL.LU R11, [R1+0xc] ;  /* 0x00000c00010b7983 */ /* 0x000ea40000300800 */
[C---:B--2---:R-:W-:Y:S11]  /*26a60*/  HMMA.16816.F32.BF16 R20, R24.reuse, R10, R20 ;  /* 0x0000000a1814723c */ /* 0x044ff60000041814 */
[----:B------:R-:W-:Y:S11]  /*26a70*/  @!UPT UIADD3 URZ, URZ, URZ, URZ ;  /* 0x0000003f3f3ff290 */ /* 0x000ff6000fffe03f */
[----:B------:R-:W-:Y:S01]  /*26a80*/  @!UPT UIADD3 URZ, URZ, URZ, URZ ;  /* 0x0000003f3f3ff290 */ /* 0x000fe2000fffe03f */
[----:B------:R-:W-:Y:S04]  /*26a90*/  STL.64 [R1+0x1c0], R20 ;  /* 0x0001c01401007387 */ /* 0x000fe80000100a00 */
[----:B------:R0:W-:Y:S04]  /*26aa0*/  STL.64 [R1+0x1c8], R22 ;  /* 0x0001c81601007387 */ /* 0x0001e80000100a00 */
[----:B0-----:R-:W3:Y:S02]  /*26ab0*/  LDL.LU.64 R22, [R1+0x5280] ;  /* 0x0052800001167983 */ /* 0x001ee40000300a00 */
[C---:B---3--:R-:W-:Y:S02]  /*26ac0*/  HMMA.16816.F32.BF16 R20, R24.reuse, R22, R16 ;  /* 0x000000161814723c */ /* 0x048fe40000041810 */
[----:B------:R-:W4:Y:S11]  /*26ad0*/  LDL.LU.64 R18, [R1+0x5278] ;  /* 0x0052780001127983 */ /* 0x000f360000300a00 */
[----:B------:R-:W-:Y:S10]  /*26ae0*/  @!UPT UIADD3 URZ, URZ, URZ, URZ ;  /* 0x0000003f3f3ff290 */ /* 0x000ff4000fffe03f */
[----:B------:R-:W-:Y:S04]  /*26af0*/  STL.64 [R1+0x1b0], R20 ;  /* 0x0001b01401007387 */ /* 0x000fe80000100a00 */
[----:B------:R0:W-:Y:S04]  /*26b00*/  STL.64 [R1+0x1b8], R22 ;  /* 0x0001b81601007387 */ /* 0x0001e80000100a00 */
[----:B0-----:R-:W2:Y:S04]  /*26b10*/  LDL.LU.64 R22, [R1+0x5270] ;  /* 0x0052700001167983 */ /* 0x001ea80000300a00 */
[----:B------:R-:W2:Y:S01]  /*26b20*/  LDL.LU.64 R20, [R1+0x5268] ;  /* 0x0052680001147983 */ /* 0x000ea20000300a00 */
[----:B------:R-:W-:Y:S01]  /*26b30*/  MOV R2, R15 ;  /* 0x0000000f00027202 */ /* 0x000fe20000000f00 */
[C---:B----4-:R-:W-:Y:S08]  /*26b40*/  HMMA.16816.F32.BF16 R4, R24.reuse, R18, R4 ;  /* 0x000000121804723c */ /* 0x050ff00000041804 */
[----:B--2---:R-:W-:Y:S11]  /*26b50*/  HMMA.16816.F32.BF16 R16, R24, R14, R20 ;  /* 0x0000000e1810723c */ /* 0x004ff60000041814 */
[----:B------:R-:W-:Y:S04]  /*26b60*/  @!UPT UIADD3 URZ, URZ, URZ, URZ ;  /* 0x0000003f3f3ff290 */ /* 0x000fe8000fffe03f */
[----:B------:R0:W-:Y:S04]  /*26b70*/  STL.64 [R1+0x1a0], R4 ;  /* 0x0001a00401007387 */ /* 0x0001e80000100a00 */
[----:B------:R-:W-:Y:S01]  /*26b80*/  STL.64 [R1+0x1a8], R6 ;  /* 0x0001a80601007387 */ /* 0x000fe20000100a00 */
[----:B0-----:R-:W-:-:S03]  /*26b90*/  IMAD.MOV.U32 R4, RZ, RZ, R14 ;  /* 0x000000ffff047224 */ /* 0x001fc600078e000e */
[----:B------:R0:W-:Y:S04]  /*26ba0*/  STL.64 [R1+0x190], R16 ;  /* 0x0001901001007387 */ /* 0x0001e80000100a00 */
[----:B------:R1:W-:Y:S04]  /*26bb0*/  STL.64 [R1+0x198], R18 ;  /* 0x0001981201007387 */ /* 0x0003e80000100a00 */
[----:B------:R-:W2:Y:S04]  /*26bc0*/  LDL.LU.64 R14, [R1+0x5260] ;  /* 0x00526000010e7983 */ /* 0x000ea80000300a00 */
[----:B------:R-:W3:Y:S04]  /*26bd0*/  LDL.LU.64 R12, [R1+0x5258] ;  /* 0x00525800010c7983 */ /* 0x000ee80000300a00 */
[----:B------:R-:W4:Y:S04]  /*26be0*/  LDL.LU R20, [R1+0xb0] ;  /* 0x0000b00001147983 */ /* 0x000f280000300800 */
[----:B------:R-:W4:Y:S04]  /*26bf0*/  LDL.LU R21, [R1+0xb4] ;  /* 0x0000b40001157983 */ /* 0x000f280000300800 */
[----:B------:R-:W4:Y:S04]  /*26c00*/  LDL.LU R22, [R1+0xb8] ;  /* 0x0000b80001167983 */ /* 0x000f280000300800 */
[----:B------:R-:W4:Y:S04]  /*26c10*/  LDL.LU R23, [R1+0xbc] ;  /* 0x0000bc0001177983 */ /* 0x000f280000300800 */
[----:B0-----:R-:W2:Y:S04]  /*26c20*/  LDL.LU R16, [R1+0x100] ;  /* 0x0001000001107983 */ /* 0x001ea80000300800 */
[----:B------:R-:W2:Y:S01]  /*26c30*/  LDL.LU R17, [R1+0x104] ;  /* 0x0001040001117983 */ /* 0x000ea20000300800 */
[----:B-1----:R-:W-:Y:S01]  /*26c40*/  MOV R18, R29 ;  /* 0x0000001d00127202 */ /* 0x002fe20000000f00 */
[----:B------:R-:W-:-:S02]  /*26c50*/  IMAD.MOV.U32 R19, RZ, RZ, R3 ;  /* 0x000000ffff137224 */ /* 0x000fc400078e0003 */
[----:B------:R-:W3:Y:S04]  /*26c60*/  LDL.LU R29, [R1+0x5254] ;  /* 0x00525400011d7983 */ /* 0x000ee80000300800 */
[----:B------:R-:W3:Y:S04]  /*26c70*/  LDL.LU R3, [R1+0x5250] ;  /* 0x0052500001037983 */ /* 0x000ee80000300800 */
[----:B------:R-:W-:Y:S04]  /*26c80*/  STL.64 [R1+0x5230], R18 ;  /* 0x0052301201007387 */ /* 0x000fe80000100a00 */
[----:B--2---:R0:W-:Y:S04]  /*26c90*/  STL.64 [R1+0x5228], R16 ;  /* 0x0052281001007387 */ /* 0x0041e80000100a00 */
[----:B---3--:R-:W1:Y:S01]  /*26ca0*/  LDSM.16.MT88.4 R24, [R3+0x21000] ;  /* 0x021000000318783b */ /* 0x008e620000004200 */
[----:B0-----:R-:W-:-:S03]  /*26cb0*/  MOV R16, R28 ;  /* 0x0000001c00107202 */ /* 0x001fc60000000f00 */
[----:B------:R-:W2:Y:S01]  /*26cc0*/  LDL.LU R28, [R1+0x524c] ;  /* 0x00524c00011c7983 */ /* 0x000ea20000300800 */
[----:B------:R-:W-:-:S03]  /*26cd0*/  MOV R19, R29 ;  /* 0x0000001d00137202 */ /* 0x000fc60000000f00 */
[----:B------:R-:W3:Y:S04]  /*26ce0*/  LDL.LU R17, [R1+0x114] ;  /* 0x0001140001117983 */ /* 0x000ee80000300800 */
[----:B------:R-:W3:Y:S04]  /*26cf0*/  LDL.LU R18, [R1+0x118] ;  /* 0x0001180001127983 */ /* 0x000ee80000300800 */
[----:B------:R-:W3:Y:S04]  /*26d00*/  LDL.LU R29, [R1+0x5248] ;  /* 0x00524800011d7983 */ /* 0x000ee80000300800 */
[----:B-1----:R0:W-:Y:S02]  /*26d10*/  STL.64 [R1+0x51b0], R26 ;  /* 0x0051b01a01007387 */ /* 0x0021e40000100a00 */
[----:B0-----:R-:W-:-:S02]  /*26d20*/  IMAD.MOV.U32 R26, RZ, RZ, R4 ;  /* 0x000000ffff1a7224 */ /* 0x001fc400078e0004 */
[----:B------:R-:W-:Y:S01]  /*26d30*/  STL.64 [R1+0x51a8], R24 ;  /* 0x0051a81801007387 */ /* 0x000fe20000100a00 */
[----:B------:R-:W-:-:S03]  /*26d40*/  MOV R27, R2 ;  /* 0x00000002001b7202 */ /* 0x000fc60000000f00 */
[----:B--2---:R-:W0:Y:S04]  /*26d50*/  LDSM.16.M88.4 R4, [R28] ;  /* 0x000000001c04783b */ /* 0x004e280000000200 */
[----:B0-----:R0:W-:Y:S01]  /*26d60*/  STL.64 [R1+0x90], R4 ;  /* 0x0000900401007387 */ /* 0x0011e20000100a00 */
[----:B------:R-:W-:-:S03]  /*26d70*/  MOV R2, R5 ;  /* 0x0000000500027202 */ /* 0x000fc60000000f00 */
[----:B------:R1:W-:Y:S01]  /*26d80*/  STL.64 [R1+0x98], R6 ;  /* 0x0000980601007387 */ /* 0x0003e20000100a00 */
[----:B0-----:R-:W-:Y:S01]  /*26d90*/  IMAD.MOV.U32 R4, RZ, RZ, R15 ;  /* 0x000000ffff047224 */ /* 0x001fe200078e000f */
[----:B------:R-:W-:Y:S02]  /*26da0*/  MOV R5, R14 ;  /* 0x0000000e00057202 */ /* 0x000fe40000000f00 */
[----:B-1----:R-:W-:Y:S01]  /*26db0*/  MOV R6, R13 ;  /* 0x0000000d00067202 */ /* 0x002fe20000000f00 */
[----:B------:R-:W-:Y:S02]  /*26dc0*/  IMAD.MOV.U32 R7, RZ, RZ, R12 ;  /* 0x000000ffff077224 */ /* 0x000fe400078e000c */
[----:B------:R-:W0:Y:S04]  /*26dd0*/  LDSM.16.M88.4 R12, [R28+0x8000] ;  /* 0x008000001c0c783b */ /* 0x000e280000000200 */
[----:B------:R1:W-:Y:S04]  /*26de0*/  STL.64 [R1+0x51f0], R6 ;  /* 0x0051f00601007387 */ /* 0x0003e80000100a00 */
[----:B------:R-:W-:Y:S04]  /*26df0*/  STL.64 [R1+0x51e8], R4 ;  /* 0x0051e80401007387 */ /* 0x000fe80000100a00 */
[----:B-1----:R-:W2:Y:S04]  /*26e00*/  LDL.LU.64 R6, [R1+0x18] ;  /* 0x0000180001067983 */ /* 0x002ea80000300a00 */
[----:B0-----:R-:W-:Y:S04]  /*26e10*/  STL.64 [R1+0x80], R12 ;  /* 0x0000800c01007387 */ /* 0x001fe80000100a00 */
[----:B------:R-:W-:Y:S04]  /*26e20*/  STL.64 [R1+0x88], R14 ;  /* 0x0000880e01007387 */ /* 0x000fe80000100a00 */
[----:B------:R-:W0:Y:S04]  /*26e30*/  LDSM.16.M88.4 R12, [R28+0x10000] ;  /* 0x010000001c0c783b */ /* 0x000e280000000200 */
[----:B0-----:R-:W-:Y:S04]  /*26e40*/  STL.64 [R1+0x70], R12 ;  /* 0x0000700c01007387 */ /* 0x001fe80000100a00 */
[----:B------:R-:W-:Y:S04]  /*26e50*/  STL.64 [R1+0x78], R14 ;  /* 0x0000780e01007387 */ /* 0x000fe80000100a00 */
[----:B------:R-:W0:Y:S04]  /*26e60*/  LDSM.16.M88.4 R12, [R28+0x18000] ;  /* 0x018000001c0c783b */ /* 0x000e280000000200 */
[----:B0-----:R-:W-:Y:S01]  /*26e70*/  STL.64 [R1+0x60], R12 ;  /* 0x0000600c01007387 */ /* 0x001fe20000100a00 */
[----:B------:R-:W-:-:S02]  /*26e80*/  MOV R25, R14 ;  /* 0x0000000e00197202 */ /* 0x000fc40000000f00 */
[----:B------:R-:W-:Y:S01]  /*26e90*/  MOV R24, R15 ;  /* 0x0000000f00187202 */ /* 0x000fe20000000f00 */
[----:B------:R0:W-:Y:S04]  /*26ea0*/  STL.64 [R1+0x68], R14 ;  /* 0x0000680e01007387 */ /* 0x0001e80000100a00 */
[----:B0-----:R-:W4:Y:S04]  /*26eb0*/  LDL.LU.64 R14, [R1+0x5240] ;  /* 0x00524000010e7983 */ /* 0x001f280000300a00 */
[----:B------:R-:W4:Y:S04]  /*26ec0*/  LDL.LU.64 R12, [R1+0x5238] ;  /* 0x00523800010c7983 */ /* 0x000f280000300a00 */
[----:B------:R-:W-:Y:S04]  /*26ed0*/  STL [R1+0x51c0], R25 ;  /* 0x0051c01901007387 */ /* 0x000fe80000100800 */
[----:B------:R-:W-:Y:S01]  /*26ee0*/  STL [R1+0x4e18], R28 ;  /* 0x004e181c01007387 */ /* 0x000fe20000100800 */
[C---:B----4-:R-:W-:Y:S11]  /*26ef0*/  HMMA.16816.F32.BF16 R20, R12.reuse, R10, R20 ;  /* 0x0000000a0c14723c */ /* 0x050ff60000041814 */
[----:B------:R-:W-:Y:S11]  /*26f00*/  @!UPT UIADD3 URZ, URZ, URZ, URZ ;  /* 0x0000003f3f3ff290 */ /* 0x000ff6000fffe03f */
[----:B------:R-:W-:Y:S01]  /*26f10*/  @!UPT UIADD3 URZ, URZ, URZ, URZ ;  /* 0x0000003f3f3ff290 */ /* 0x000fe2000fffe03f */
[----:B------:R-:W-:Y:S04]  /*26f20*/  STL.64 [R1+0x180], R20 ;  /* 0x0001801401007387 */ /* 0x000fe80000100a00 */
[----:B------:R-:W-:Y:S04]  /*26f30*/  STL.64 [R1+0x188], R22 ;  /* 0x0001881601007387 */ /* 0x000fe80000100a00 */
[----:B---3--:R-:W0:Y:S01]  /*26f40*/  LDSM.16.MT88.4 R20, [R29+0x21000] ;  /* 0x021000001d14783b */ /* 0x008e220000004200 */
[C---:B--2---:R-:W-:Y:S03]  /*26f50*/  HMMA.16816.F32.BF16 R16, R12.reuse, R6, R16 ;  /* 0x000000060c10723c */ /* 0x044fe60000041810 */
[----:B0-----:R-:W-:Y:S04]  /*26f60*/  STL [R1+0x5188], R20 ;  /* 0x0051881401007387 */ /* 0x001fe80000100800 */
[----:B------:R-:W-:Y:S04]  /*26f70*/  STL [R1+0x5184], R21 ;  /* 0x0051841501007387 */ /* 0x000fe80000100800 */
[----:B------:R-:W-:Y:S04]  /*26f80*/  STL [R1+0x5180], R22 ;  /* 0x0051801601007387 */ /* 0x000fe80000100800 */
[----:B------:R0:W-:Y:S04]  /*26f90*/  STL [R1+0x517c], R23 ;  /* 0x00517c1701007387 */ /* 0x0001e80000100800 */
[----:B0-----:R-:W2:Y:S04]  /*26fa0*/  LDL.LU.64 R22, [R1+0x28] ;  /* 0x0000280001167983 */ /* 0x001ea80000300a00 */
[----:B------:R-:W-:Y:S04]  /*26fb0*/  STL.64 [R1+0x170], R16 ;  /* 0x0001701001007387 */ /* 0x000fe80000100a00 */
[----:B------:R0:W-:Y:S04]  /*26fc0*/  STL.64 [R1+0x178], R18 ;  /* 0x0001781201007387 */ /* 0x0001e80000100a00 */
[----:B0-----:R-:W3:Y:S04]  /*26fd0*/  LDL.LU.64 R18, [R1+0x5230] ;  /* 0x0052300001127983 */ /* 0x001ee80000300a00 */
[----:B------:R-:W3:Y:S04]  /*26fe0*/  LDL.LU.64 R16, [R1+0x5228] ;  /* 0x0052280001107983 */ /* 0x000ee80000300a00 */
[----:B------:R0:W-:Y:S04]  /*26ff0*/  STL.64 [R1+0x5200], R6 ;  /* 0x0052000601007387 */ /* 0x0001e80000100a00 */
[----:B------:R-:W4:Y:S04]  /*27000*/  LDL.LU R4, [R1+0xf0] ;  /* 0x0000f00001047983 */ /* 0x000f280000300800 */
[----:B------:R-:W4:Y:S04]  /*27010*/  LDL.LU R5, [R1+0xf4] ;  /* 0x0000f40001057983 */ /* 0x000f280000300800 */
[----:B0-----:R-:W4:Y:S04]  /*27020*/  LDL.LU R6, [R1+0xf8] ;  /* 0x0000f80001067983 */ /* 0x001f280000300800 */
[----:B------:R-:W4:Y:S01]  /*27030*/  LDL.LU R7, [R1+0xfc] ;  /* 0x0000fc0001077983 */ /* 0x000f220000300800 */
[----:B--2---:R-:W-:Y:S01]  /*27040*/  IMAD.MOV.U32 R9, RZ, RZ, R22 ;  /* 0x000000ffff097224 */ /* 0x004fe200078e0016 */
[----:B------:R-:W-:Y:S01]  /*27050*/  MOV R8, R23 ;  /* 0x0000001700087202 */ /* 0x000fe20000000f00 */
[----:B---3--:R-:W-:Y:S11]  /*27060*/  HMMA.16816.F32.BF16 R16, R12, R22, R16 ;  /* 0x000000160c10723c */ /* 0x008ff60000041810 */
[----:B------:R-:W-:Y:S11]  /*27070*/  @!UPT UIADD3 URZ, URZ, URZ, URZ ;  /* 0x0000003f3f3ff290 */ /* 0x000ff6000fffe03f */
[----:B------:R-:W-:Y:S02]  /*27080*/  @!UPT UIADD3 URZ, URZ, URZ, URZ ;  /* 0x0000003f3f3ff290 */ /* 0x000fe4000fffe03f */
[----:B------:R-:W-:Y:S01]  /*27090*/  MOV R22, R18 ;  /* 0x0000001200167202 */ /* 0x000fe20000000f00 */
[----:B------:R-:W-:Y:S01]  /*270a0*/  IMAD.MOV.U32 R21, RZ, RZ, R17 ;  /* 0x000000ffff157224 */ /* 0x000fe200078e0011 */
[----:B------:R-:W-:Y:S02]  /*270b0*/  MOV R23, R19 ;  /* 0x0000001300177202 */ /* 0x000fe40000000f00 */
[----:B------:R-:W-:Y:S01]  /*270c0*/  MOV R20, R16 ;  /* 0x0000001000147202 */ /* 0x000fe20000000f00 */
[----:B------:R-:W2:Y:S04]  /*270d0*/  LDL.LU.64 R18, [R1+0x5220] ;  /* 0x0052200001127983 */ /* 0x000ea80000300a00 */
[----:B------:R-:W2:Y:S04]  /*270e0*/  LDL.LU.64 R16, [R1+0x5218] ;  /* 0x0052180001107983 */ /* 0x000ea80000300a00 */
[----:B------:R0:W-:Y:S04]  /*270f0*/  STL.64 [R1+0x5198], R22 ;  /* 0x0051981601007387 */ /* 0x0001e80000100a00 */
[----:B------:R1:W-:Y:S01]  /*27100*/  STL.64 [R1+0x5190], R20 ;  /* 0x0051901401007387 */ /* 0x0003e20000100a00 */
[----:B0-----:R-:W-:Y:S01]  /*27110*/  IMAD.MOV.U32 R22, RZ, RZ, R9 ;  /* 0x000000ffff167224 */ /* 0x001fe200078e0009 */
[----:B------:R-:W-:-:S05]  /*27120*/  MOV R23, R8 ;  /* 0x0000000800177202 */ /* 0x000fca0000000f00 */
[----:B------:R0:W-:Y:S04]  /*27130*/  STL.64 [R1+0x51f8], R22 ;  /* 0x0051f81601007387 */ /* 0x0001e80000100a00 */
[----:B-1----:R-:W3:Y:S04]  /*27140*/  LDL.LU R20, [R1+0xe0] ;  /* 0x0000e00001147983 */ /* 0x002ee80000300800 */
[----:B------:R-:W3:Y:S04]  /*27150*/  LDL.LU R21, [R1+0xe4] ;  /* 0x0000e40001157983 */ /* 0x000ee80000300800 */
[----:B0-----:R-:W3:Y:S04]  /*27160*/  LDL.LU R22, [R1+0xe8] ;  /* 0x0000e80001167983 */ /* 0x001ee80000300800 */
[----:B------:R-:W3:Y:S01]  /*27170*/  LDL.LU R23, [R1+0xec] ;  /* 0x0000ec0001177983 */ /* 0x000ee20000300800 */
[----:B--2---:R-:W-:Y:S03]  /*27180*/  HMMA.16816.F32.BF16 R12, R12, R26, R16 ;  /* 0x0000001a0c0c723c */ /* 0x004fe60000041810 */
[----:B------:R-:W4:Y:S04]  /*27190*/  LDL.LU.64 R18, [R1+0x5210] ;  /* 0x0052100001127983 */ /* 0x000f280000300a00 */
[----:B------:R-:W4:Y:S11]  /*271a0*/  LDL.LU.64 R16, [R1+0x5208] ;  /* 0x0052080001107983 */ /* 0x000f360000300a00 */
[----:B------:R-:W-:Y:S05]  /*271b0*/  @!UPT UIADD3 URZ, URZ, URZ, URZ ;  /* 0x0000003f3f3ff290 */ /* 0x000fea000fffe03f */
[----:B------:R0:W-:Y:S04]  /*271c0*/  STL.64 [R1+0x150], R12 ;  /* 0x0001500c01007387 */ /* 0x0001e80000100a00 */
[----:B------:R1:W-:Y:S04]  /*271d0*/  STL.64 [R1+0x158], R14 ;  /* 0x0001580e01007387 */ /* 0x0003e80000100a00 */
[----:B0-----:R-:W2:Y:S04]  /*271e0*/  LDL.LU.64 R12, [R1+0x30] ;  /* 0x00003000010c7983 */ /* 0x001ea80000300a00 */
[----:B-1----:R-:W2:Y:S01]  /*271f0*/  LDL.LU.64 R14, [R1+0x38] ;  /* 0x00003800010e7983 */ /* 0x002ea20000300a00 */
[C---:B----4-:R-:W-:Y:S11]  /*27200*/  HMMA.16816.F32.BF16 R4, R16.reuse, R10, R4 ;  /* 0x0000000a1004723c */ /* 0x050ff60000041804 */
[----:B------:R-:W-:Y:S11]  /*27210*/  @!UPT UIADD3 URZ, URZ, URZ, URZ ;  /* 0x0000003f3f3ff290 */ /* 0x000ff6000fffe03f */
[----:B------:R-:W-:Y:S01]  /*27220*/  @!UPT UIADD3 URZ, URZ, URZ, URZ ;  /* 0x0000003f3f3ff290 */ /* 0x000fe2000fffe03f */
[----:B------:R-:W-:Y:S04]  /*27230*/  STL.64 [R1+0x140], R4 ;  /* 0x0001400401007387 */ /* 0x000fe80000100a00 */
[----:B------:R0:W-:Y:S04]  /*27240*/  STL.64 [R1+0x148], R6 ;  /* 0x0001480601007387 */ /* 0x0001e80000100a00 */
[----:B0-----:R-:W3:Y:S02]  /*27250*/  LDL.LU.64 R6, [R1+0x5200] ;  /* 0x0052000001067983 */ /* 0x001ee40000300a00 */
[C---:B---3--:R-:W-:Y:S01]  /*27260*/  HMMA.16816.F32.BF16 R20, R16.reuse, R6, R20 ;  /* 0x000000061014723c */ /* 0x048fe20000041814 */
[----:B------:R-:W-:Y:S01]  /*27270*/  MOV R9, R6 ;  /* 0x0000000600097202 */ /* 0x000fe20000000f00 */
[----:B------:R-:W-:Y:S11]  /*27280*/  IMAD.MOV.U32 R8, RZ, RZ, R7 ;  /* 0x000000ffff087224 */ /* 0x000ff600078e0007 */
[----:B------:R-:W-:Y:S10]  /*27290*/  @!UPT UIADD3 URZ, URZ, URZ, URZ ;  /* 0x0000003f3f3ff290 */ /* 0x000ff4000fffe03f */
[----:B------:R-:W-:Y:S04]  /*272a0*/  STL.64 [R1+0x100], R20 ;  /* 0x0001001401007387 */ /* 0x000fe80000100a00 */
[----:B------:R0:W-:Y:S04]  /*272b0*/  STL.64 [R1+0x108], R22 ;  /* 0x0001081601007387 */ /* 0x0001e80000100a00 */
[----:B0-----:R-:W3:Y:S04]  /*272c0*/  LDL.LU.64 R22, [R1+0x51f8] ;  /* 0x0051f80001167983 */ /* 0x001ee80000300a00 */
[----:B------:R-:W3:Y:S04]  /*272d0*/  LDL.LU.64 R6, [R1+0x51f0] ;  /* 0x0051f00001067983 */ /* 0x000ee80000300a00 */
[----:B------:R-:W3:Y:S02]  /*272e0*/  LDL.LU.64 R4, [R1+0x51e8] ;  /* 0x0051e80001047983 */ /* 0x000ee40000300a00 */
[C---:B---3--:R-:W-:Y:S11]  /*272f0*/  HMMA.16816.F32.BF16 R4, R16.reuse, R22, R4 ;  /* 0x000000161004723c */ /* 0x048ff60000041804 */
[----:B------:R-:W-:Y:S11]  /*27300*/  @!UPT UIADD3 URZ, URZ, URZ, URZ ;  /* 0x0000003f3f3ff290 */ /* 0x000ff6000fffe03f */
[----:B------:R-:W-:Y:S01]  /*27310*/  @!UPT UIADD3 URZ, URZ, URZ, URZ ;  /* 0x0000003f3f3ff290 */ /* 0x000fe2000fffe03f */
[----:B------:R-:W-:Y:S04]  /*27320*/  STL.64 [R1+0x130], R4 ;  /* 0x0001300401007387 */ /* 0x000fe80000100a00 */
[----:B------:R0:W-:Y:S04]  /*27330*/  STL.64 [R1+0x138], R6 ;  /* 0x0001380601007387 */ /* 0x0001e80000100a00 */
[----:B0-----:R-:W3:Y:S04]  /*27340*/  LDL.LU.64 R6, [R1+0x51e0] ;  /* 0x0051e00001067983 */ /* 0x001ee80000300a00 */
[----:B------:R-:W3:Y:S04]  /*27350*/  LDL.LU.64 R4, [R1+0x51d8] ;  /* 0x0051d80001047983 */ /* 0x000ee80000300a00 */
[----:B------:R0:W-:Y:S04]  /*27360*/  STL.64 [R1+0x51c8], R22 ;  /* 0x0051c81601007387 */ /* 0x0001e80000100a00 */
[----:B------:R-:W2:Y:S04]  /*27370*/  LDL.LU R20, [R1+0xc0] ;  /* 0x0000c00001147983 */ /* 0x000ea80000300800 */
[----:B------:R-:W2:Y:S04]  /*27380*/  LDL.LU R21, [R1+0xc4] ;  /* 0x0000c40001157983 */ /* 0x000ea80000300800 */
[----:B0-----:R-:W2:Y:S04]  /*27390*/  LDL.LU R22, [R1+0xc8] ;  /* 0x0000c80001167983 */ /* 0x001ea80000300800 */
[----:B------:R-:W2:Y:S01]  /*273a0*/  LDL.LU R23, [R1+0xcc] ;  /* 0x0000cc0001177983 */ /* 0x000ea20000300800 */
[----:B---3--:R-:W-:Y:S11]  /*273b0*/  HMMA.16816.F32.BF16 R4, R16, R26, R4 ;  /* 0x0000001a1004723c */ /* 0x008ff60000041804 */
[----:B------:R-:W-:Y:S11]  /*273c0*/  @!UPT UIADD3 URZ, URZ, URZ, URZ ;  /* 0x0000003f3f3ff290 */ /* 0x000ff6000fffe03f */
[----:B------:R-:W-:Y:S01]  /*273d0*/  @!UPT UIADD3 URZ, URZ, URZ, URZ ;  /* 0x0000003f3f3ff290 */ /* 0x000fe2000fffe03f */
[----:B------:R0:W-:Y:S04]  /*273e0*/  STL.64 [R1+0x110], R4 ;  /* 0x0001100401007387 */ /* 0x0001e80000100a00 */
[----:B------:R1:W-:Y:S04]  /*273f0*/  STL.64 [R1+0x118], R6 ;  /* 0x0001180601007387 */ /* 0x0003e80000100a00 */
[----:B0-----:R-:W3:Y:S01]  /*27400*/  LDL.LU R4, [R1+0x1e0] ;  /* 0x0001e00001047983 */ /* 0x001ee20000300800 */
[----:B------:R-:W-:-:S03]  /*27410*/  IMAD.MOV.U32 R5, RZ, RZ, R0 ;  /* 0x000000ffff057224 */ /* 0x000fc600078e0000 */
[----:B------:R-:W4:Y:S01]  /*27420*/  LDL.LU R0, [R1+0x51d0] ;  /* 0x0051d00001007983 */ /* 0x000f220000300800 */
[----:B------:R-:W-:Y:S02]  /*27430*/  MOV R18, R9 ;  /* 0x0000000900127202 */ /* 0x000fe40000000f00 */
[----:B------:R-:W-:Y:S01]  /*27440*/  MOV R19, R8 ;  /* 0x0000000800137202 */ /* 0x000fe20000000f00 */
[----:B-1----:R-:W3:Y:S01]  /*27450*/  LDL.LU R6, [R1+0x1e8] ;  /* 0x0001e80001067983 */ /* 0x002ee20000300800 */
[----:B--2---:R-:W-:Y:S03]  /*27460*/  HMMA.16816.F32.BF16 R8, R12, R10, R20 ;  /* 0x0000000a0c08723c */ /* 0x004fe60000041814 */
[----:B------:R-:W3:Y:S04]  /*27470*/  LDL.LU R7, [R1+0x1ec] ;  /* 0x0001ec0001077983 */ /* 0x000ee80000300800 */
[----:B------:R-:W3:Y:S11]  /*27480*/  LDL.LU.64 R22, [R1+0x51c8] ;  /* 0x0051c80001167983 */ /* 0x000ef60000300a00 */
[----:B------:R-:W-:Y:S05]  /*27490*/  @!UPT UIADD3 URZ, URZ, URZ, URZ ;  /* 0x0000003f3f3ff290 */ /* 0x000fea000fffe03f */
[----:B------:R-:W-:Y:S01]  /*274a0*/  STL.64 [R1+0xf0], R8 ;  /* 0x0000f00801007387 */ /* 0x000fe20000100a00 */
[----:B------:R-:W-:-:S03]  /*274b0*/  MOV R28, R11 ;  /* 0x0000000b001c7202 */ /* 0x000fc60000000f00 */
[----:B------:R-:W-:Y:S04]  /*274c0*/  STL [R1+0xf8], R10 ;  /* 0x0000f80a01007387 */ /* 0x000fe80000100800 */
[----:B------:R-:W-:Y:S04]  /*274d0*/  STL [R1+0x50e8], R28 ;  /* 0x0050e81c01007387 */ /* 0x000fe80000100800 */
[----:B----4-:R-:W0:Y:S04]  /*274e0*/  LDSM.16.MT88.4 R8, [R0+0x21000] ;  /* 0x021000000008783b */ /* 0x010e280000004200 */
[----:B0-----:R0:W-:Y:S04]  /*274f0*/  STL [R1+0x50f8], R8 ;  /* 0x0050f80801007387 */ /* 0x0011e80000100800 */
[----:B------:R1:W-:Y:S04]  /*27500*/  STL [R1+0x50f4], R9 ;  /* 0x0050f40901007387 */ /* 0x0003e80000100800 */
[----:B------:R-:W-:Y:S04]  /*27510*/  STL [R1+0x50f0], R10 ;  /* 0x0050f00a01007387 */ /* 0x000fe80000100800 */
[----:B------:R-:W-:Y:S04]  /*27520*/  STL [R1+0x50ec], R11 ;  /* 0x0050ec0b01007387 */ /* 0x000fe80000100800 */
[----:B0-----:R-:W2:Y:S01]  /*27530*/  LDL R8, [R1+0x90] ;  /* 0x0000900001087983 */ /* 0x001ea20000100800 */
[----:B-1----:R-:W-:-:S03]  /*27540*/  MOV R9, R2 ;  /* 0x0000000200097202 */ /* 0x002fc60000000f00 */
[----:B------:R-:W4:Y:S04]  /*27550*/  LDL.LU R2, [R1+0x51c4] ;  /* 0x0051c40001027983 */ /* 0x000f280000300800 */
[----:B--2---:R0:W-:Y:S04]  /*27560*/  STL.64 [R1+0x51b8], R8 ;  /* 0x0051b80801007387 */ /* 0x0041e80000100a00 */
[----:B0-----:R-:W2:Y:S04]  /*27570*/  LDL.LU R8, [R1+0x120] ;  /* 0x0001200001087983 */ /* 0x001ea80000300800 */
[----:B------:R-:W2:Y:S04]  /*27580*/  LDL.LU R9, [R1+0x124] ;  /* 0x0001240001097983 */ /* 0x000ea80000300800 */
[----:B------:R-:W2:Y:S04]  /*27590*/  LDL.LU R10, [R1+0x128] ;  /* 0x00012800010a7983 */ /* 0x000ea80000300800 */
[----:B------:R-:W2:Y:S01]  /*275a0*/  LDL.LU R11, [R1+0x12c] ;  /* 0x00012c00010b7983 */ /* 0x000ea20000300800 */
[----:B------:R-:W-:Y:S01]  /*275b0*/  IMAD.MOV.U32 R25, RZ, RZ, R12 ;  /* 0x000000ffff197224 */ /* 0x000fe200078e000c */
[----:B------:R-:W-:Y:S01]  /*275c0*/  MOV R28, R13 ;  /* 0x0000000d001c7202 */ /* 0x000fe20000000f00 */
[----:B------:R-:W-:Y:S01]  /*275d0*/  IMAD.MOV.U32 R20, RZ, RZ, R15 ;  /* 0x000000ffff147224 */ /* 0x000fe200078e000f */
[----:B------:R-:W-:Y:S01]  /*275e0*/  MOV R21, R14 ;  /* 0x0000000e00157202 */ /* 0x000fe20000000f00 */
[----:B--2---:R-:W-:Y:S01]  /*275f0*/  HMMA.16816.F32.BF16 R8, R12, R18, R8 ;  /* 0x000000120c08723c */ /* 0x004fe20000041808 */
[----:B----4-:R-:W0:Y:S04]  /*27600*/  LDSM.16.MT88.4 R12, [R2+0x21000] ;  /* 0x02100000020c783b */ /* 0x010e280000004200 */
[----:B------:R-:W1:Y:S11]  /*27610*/  LDSM.16.MT88.4 R16, [R3+0x21800] ;  /* 0x021800000310783b */ /* 0x000e760000004200 */
[----:B------:R-:W-:Y:S07]  /*27620*/  @!UPT UIADD3 URZ, URZ, URZ, URZ ;  /* 0x0000003f3f3ff290 */ /* 0x000fee000fffe03f */
[----:B------:R2:W-:Y:S04]  /*27630*/  STL.64 [R1+0xe0], R8 ;  /* 0x0000e00801007387 */ /* 0x0005e80000100a00 */
[----:B------:R4:W-:Y:S04]  /*27640*/  STL.64 [R1+0xe8], R10 ;  /* 0x0000e80a01007387 */ /* 0x0009e80000100a00 */
[----:B--2---:R-:W2:Y:S04]  /*27650*/  LDL.LU R8, [R1+0x1d0] ;  /* 0x0001d00001087983 */ /* 0x004ea80000300800 */
[----:B------:R-:W2:Y:S04]  /*27660*/  LDL.LU R9, [R1+0x1d4] ;  /* 0x0001d40001097983 */ /* 0x000ea80000300800 */
[----:B----4-:R-:W2:Y:S04]  /*27670*/  LDL.LU R10, [R1+0x1d8] ;  /* 0x0001d800010a7983 */ /* 0x010ea80000300800 */
[----:B------:R-:W2:Y:S04]  /*27680*/  LDL.LU R11, [R1+0x1dc] ;  /* 0x0001dc00010b7983 */ /* 0x000ea80000300800 */
[----:B0-----:R-:W-:Y:S04]  /*27690*/  STL.64 [R1+0x50b0], R14 ;  /* 0x0050b00e01007387 */ /* 0x001fe80000100a00 */
[----:B------:R-:W-:Y:S04]  /*276a0*/  STL.64 [R1+0x50a8], R12 ;  /* 0x0050a80c01007387 */ /* 0x000fe80000100a00 */
[----:B------:R-:W-:Y:S04]  /*276b0*/  STL [R1+0x5000], R2 ;  /* 0x0050000201007387 */ /* 0x000fe80000100800 */
[----:B-1----:R0:W-:Y:S04]  /*276c0*/  STL.64 [R1+0x5060], R18 ;  /* 0x0050601201007387 */ /* 0x0021e80000100a00 */
[----:B------:R1:W-:Y:S01]  /*276d0*/  STL.64 [R1+0x5058], R16 ;  /* 0x0050581001007387 */ /* 0x0003e20000100a00 */
[----:B0-----:R-:W-:Y:S01]  /*276e0*/  IMAD.MOV.U32 R18, RZ, RZ, R21 ;  /* 0x000000ffff127224 */ /* 0x001fe200078e0015 */
[----:B------:R-:W-:-:S02]  /*276f0*/  MOV R19, R20 ;  /* 0x0000001400137202 */ /* 0x000fc40000000f00 */
[----:B-1----:R-:W-:Y:S02]  /*27700*/  MOV R16, R25 ;  /* 0x0000001900107202 */ /* 0x002fe40000000f00 */
[----:B------:R-:W-:Y:S01]  /*27710*/  MOV R17, R28 ;  /* 0x0000001c00117202 */ /* 0x000fe20000000f00 */
[----:B------:R-:W4:Y:S06]  /*27720*/  LDL.LU R25, [R1+0x51c0] ;  /* 0x0051c00001197983 */ /* 0x000f2c0000300800 */
[C---:B---3--:R-:W-:Y:S01]  /*27730*/  HMMA.16816.F32.BF16 R4, R16.reuse, R22, R4 ;  /* 0x000000161004723c */ /* 0x048fe20000041804 */
[----:B------:R-:W-:Y:S04]  /*27740*/  STL [R1+0x4fd8], R3 ;  /* 0x004fd80301007387 */ /* 0x000fe80000100800 */
[----:B------:R-:W3:Y:S11]  /*27750*/  LDL R20, [R1+0x70] ;  /* 0x0000700001147983 */ /* 0x000ef60000100800 */
[----:B------:R-:W-:Y:S07]  /*27760*/  @!UPT UIADD3 URZ, URZ, URZ, URZ ;  /* 0x0000003f3f3ff290 */ /* 0x000fee000fffe03f */
[----:B------:R-:W-:Y:S04]  /*27770*/  STL.64 [R1+0xc0], R4 ;  /* 0x0000c00401007387 */ /* 0x000fe80000100a00 */
[----:B------:R-:W-:Y:S04]  /*27780*/  STL.64 [R1+0xc8], R6 ;  /* 0x0000c80601007387 */ /* 0x000fe80000100a00 */
[----:B------:R-:W3:Y:S04]  /*27790*/  LDL R21, [R1+0x74] ;  /* 0x0000740001157983 */ /* 0x000ee80000100800 */
[----:B------:R-:W0:Y:S01]  /*277a0*/  LDSM.16.MT88.4 R4, [R29+0x21800] ;  /* 0x021800001d04783b */ /* 0x000e220000004200 */
[----:B--2---:R-:W-:Y:S03]  /*277b0*/  HMMA.16816.F32.BF16 R16, R16, R26, R8 ;  /* 0x0000001a1010723c */ /* 0x004fe60000041808 */
[----:B---3--:R1:W-:Y:S04]  /*277c0*/  STL.64 [R1+0x51a0], R20 ;  /* 0x0051a01401007387 */ /* 0x0083e80000100a00 */
[----:B-1----:R-:W2:Y:S04]  /*277d0*/  LDL R20, [R1+0x80] ;  /* 0x0000800001147983 */ /* 0x002ea80000100800 */
[----:B------:R-:W2:Y:S04]  /*277e0*/  LDL R21, [R1+0x84] ;  /* 0x0000840001157983 */ /* 0x000ea80000100800 */
[----:B------:R-:W3:Y:S04]  /*277f0*/  LDL.LU R12, [R1+0x1a0] ;  /* 0x0001a000010c7983 */ /* 0x000ee80000300800 */
[----:B------:R-:W3:Y:S04]  /*27800*/  LDL.LU R13, [R1+0x1a4] ;  /* 0x0001a400010d7983 */ /* 0x000ee80000300800 */
[----:B------:R-:W3:Y:S04]  /*27810*/  LDL.LU R14, [R1+0x1a8] ;  /* 0x0001a800010e7983 */ /* 0x000ee80000300800 */
[----:B------:R-:W3:Y:S04]  /*27820*/  LDL.LU R15, [R1+0x1ac] ;  /* 0x0001ac00010f7983 */ /* 0x000ee80000300800 */
[----:B0-----:R4:W-:Y:S04]  /*27830*/  STL.64 [R1+0x5010], R6 ;  /* 0x0050100601007387 */ /* 0x0019e80000100a00 */
[----:B------:R0:W-:Y:S01]  /*27840*/  STL.64 [R1+0x5008], R4 ;  /* 0x0050080401007387 */ /* 0x0001e20000100a00 */
[----:B----4-:R-:W-:-:S03]  /*27850*/  MOV R6, R25 ;  /* 0x0000001900067202 */ /* 0x010fc60000000f00 */
[----:B0-----:R-:W4:Y:S01]  /*27860*/  LDL.LU R4, [R1+0x60] ;  /* 0x0000600001047983 */ /* 0x001f220000300800 */
[----:B------:R-:W-:-:S03]  /*27870*/  IMAD.MOV.U32 R7, RZ, RZ, R24 ;  /* 0x000000ffff077224 */ /* 0x000fc600078e0018 */
[----:B------:R-:W4:Y:S04]  /*27880*/  LDL.LU R5, [R1+0x64] ;  /* 0x0000640001057983 */ /* 0x000f280000300800 */
[----:B------:R-:W-:Y:S04]  /*27890*/  STL [R1+0x4fc0], R29 ;  /* 0x004fc01d01007387 */ /* 0x000fe80000100800 */
[----:B------:R-:W2:Y:S04]  /*278a0*/  LDL.LU.64 R8, [R1+0x51b8] ;  /* 0x0051b80001087983 */ /* 0x000ea80000300a00 */
[----:B------:R-:W2:Y:S04]  /*278b0*/  LDL.LU.64 R26, [R1+0x51b0] ;  /* 0x0051b000011a7983 */ /* 0x000ea80000300a00 */
[----:B------:R-:W2:Y:S04]  /*278c0*/  LDL.LU.64 R24, [R1+0x51a8] ;  /* 0x0051a80001187983 */ /* 0x000ea80000300a00 */
[----:B------:R-:W-:Y:S04]  /*278d0*/  STL.64 [R1+0x5070], R18 ;  /* 0x0050701201007387 */ /* 0x000fe80000100a00 */
[----:B------:R0:W-:Y:S04]  /*278e0*/  STL.64 [R1+0x5068], R16 ;  /* 0x0050681001007387 */ /* 0x0001e80000100a00 */
[----:B0-----:R-:W2:Y:S04]  /*278f0*/  LDL.LU R16, [R1+0x1c0] ;  /* 0x0001c00001107983 */ /* 0x001ea80000300800 */
[----:B------:R-:W2:Y:S04]  /*27900*/  LDL.LU R17, [R1+0x1c4] ;  /* 0x0001c40001117983 */ /* 0x000ea80000300800 */
[----:B------:R-:W2:Y:S04]  /*27910*/  LDL.LU R18, [R1+0x1c8] ;  /* 0x0001c80001127983 */ /* 0x000ea80000300800 */
[----:B------:R-:W2:Y:S02]  /*27920*/  LDL.LU R19, [R1+0x1cc] ;  /* 0x0001cc0001137983 */ /* 0x000ea40000300800 */
[----:B--2---:R-:W-:Y:S11]  /*27930*/  HMMA.16816.F32.BF16 R16, R24, R8, R16 ;  /* 0x000000081810723c */ /* 0x004ff60000041810 */
[----:B------:R-:W-:Y:S11]  /*27940*/  @!UPT UIADD3 URZ, URZ, URZ, URZ ;  /* 0x0000003f3f3ff290 */ /* 0x000ff6000fffe03f */
[----:B------:R-:W-:Y:S02]  /*27950*/  @!UPT UIADD3 URZ, URZ, URZ, URZ ;  /* 0x0000003f3f3ff290 */ /* 0x000fe4000fffe03f */
[----:B------:R-:W-:Y:S01]  /*27960*/  MOV R11, R16 ;  /* 0x00000010000b7202 */ /* 0x000fe20000000f00 */
[----:B------:R-:W-:Y:S01]  /*27970*/  IMAD.MOV.U32 R29, RZ, RZ, R18 ;  /* 0x000000ffff1d7224 */ /* 0x000fe200078e0012 */
[----:B------:R-:W-:Y:S01]  /*27980*/  MOV R3, R19 ;  /* 0x0000001300037202 */ /* 0x000fe20000000f00 */
[----:B------:R-:W4:Y:S01]  /*27990*/  LDL.LU R16, [R1+0x190] ;  /* 0x0001900001107983 */ /* 0x000f220000300800 */
[----:B------:R-:W-:-:S03]  /*279a0*/  MOV R28, R17 ;  /* 0x00000011001c7202 */ /* 0x000fc60000000f00 */
[----:B------:R-:W4:Y:S04]  /*279b0*/  LDL.LU R17, [R1+0x194] ;  /* 0x0001940001117983 */ /* 0x000f280000300800 */
[----:B------:R-:W4:Y:S04]  /*279c0*/  LDL.LU R18, [R1+0x198] ;  /* 0x0001980001127983 */ /* 0x000f280000300800 */
[----:B------:R-:W4:Y:S04]  /*279d0*/  LDL.LU R19, [R1+0x19c] ;  /* 0x00019c0001137983 */ /* 0x000f280000300800 */
[----:B------:R-:W-:Y:S04]  /*279e0*/  STL [R1+0x5108], R3 ;  /* 0x0051080301007387 */ /* 0x000fe80000100800 */
[----:B------:R-:W-:Y:S04]  /*279f0*/  STL [R1+0x5104], R29 ;  /* 0x0051041d01007387 */ /* 0x000fe80000100800 */
[----:B------:R-:W-:Y:S04]  /*27a00*/  STL [R1+0x5100], R28 ;  /* 0x0051001c01007387 */ /* 0x000fe80000100800 */
[----:B------:R0:W-:Y:S04]  /*27a10*/  STL [R1+0x50fc], R11 ;  /* 0x0050fc0b01007387 */ /* 0x0001e80000100800 */
[----:B------:R-:W2:Y:S04]  /*27a20*/  LDL.LU R8, [R1+0x1b0] ;  /* 0x0001b00001087983 */ /* 0x000ea80000300800 */
[----:B------:R-:W2:Y:S04]  /*27a30*/  LDL.LU R9, [R1+0x1b4] ;  /* 0x0001b40001097983 */ /* 0x000ea80000300800 */
[----:B------:R-:W2:Y:S04]  /*27a40*/  LDL.LU R10, [R1+0x1b8] ;  /* 0x0001b800010a7983 */ /* 0x000ea80000300800 */
[----:B0-----:R-:W2:Y:S02]  /*27a50*/  LDL.LU R11, [R1+0x1bc] ;  /* 0x0001bc00010b7983 */ /* 0x001ea40000300800 */
[----:B--2---:R-:W-:Y:S11]  /*27a60*/  HMMA.16816.F32.BF16 R20, R24, R20, R8 ;  /* 0x000000141814723c */ /* 0x004ff60000041808 */
[----:B------:R-:W-:Y:S11]  /*27a70*/  @!UPT UIADD3 URZ, URZ, URZ, URZ ;  /* 0x0000003f3f3ff290 */ /* 0x000ff6000fffe03f */
[----:B------:R-:W-:Y:S01]  /*27a80*/  @!UPT UIADD3 URZ, URZ, URZ, URZ ;  /* 0x0000003f3f3ff290 */ /* 0x000fe2000fffe03f */
[----:B------:R0:W-:Y:S01]  /*27a90*/  STL [R1+0x50], R20 ;  /* 0x0000501401007387 */ /* 0x0001e20000100800 */
[----:B------:R-:W-:-:S03]  /*27aa0*/  MOV R8, R21 ;  /* 0x0000001500087202 */ /* 0x000fc60000000f00 */
[----:B0-----:R-:W3:Y:S01]  /*27ab0*/  LDL.LU.64 R20, [R1+0x51a0] ;  /* 0x0051a00001147983 */ /* 0x001ee20000300a00 */
[----:B------:R-:W-:Y:S01]  /*27ac0*/  IMAD.MOV.U32 R9, RZ, RZ, R22 ;  /* 0x000000ffff097224 */ /* 0x000fe200078e0016 */
[----:B------:R-:W-:-:S05]  /*27ad0*/  MOV R10, R23 ;  /* 0x00000017000a7202 */ /* 0x000fca0000000f00 */
[----:B------:R-:W-:Y:S04]  /*27ae0*/  STL [R1+0x5114], R10 ;  /* 0x0051140a01007387 */ /* 0x000fe80000100800 */
[----:B------:R-:W-:Y:S04]  /*27af0*/  STL [R1+0x5110], R9 ;  /* 0x0051100901007387 */ /* 0x000fe80000100800 */
[----:B------:R0:W-:Y:S01]  /*27b00*/  STL [R1+0x510c], R8 ;  /* 0x00510c0801007387 */ /* 0x0001e20000100800 */
[C---:B---3--:R-:W-:Y:S11]  /*27b10*/  HMMA.16816.F32.BF16 R20, R24.reuse, R20, R12 ;  /* 0x000000141814723c */ /* 0x048ff6000004180c */
[----:B------:R-:W-:Y:S11]  /*27b20*/  @!UPT UIADD3 URZ, URZ, URZ, URZ ;  /* 0x0000003f3f3ff290 */ /* 0x000ff6000fffe03f */
[----:B------:R-:W-:Y:S02]  /*27b30*/  @!UPT UIADD3 URZ, URZ, URZ, URZ ;  /* 0x0000003f3f3ff290 */ /* 0x000fe4000fffe03f */
[----:B------:R-:W-:Y:S01]  /*27b40*/  IMAD.MOV.U32 R11, RZ, RZ, R21 ;  /* 0x000000ffff0b7224 */ /* 0x000fe200078e0015 */
[----:B------:R-:W-:Y:S02]  /*27b50*/  MOV R15, R22 ;  /* 0x00000016000f7202 */ /* 0x000fe40000000f00 */
[----:B------:R-:W-:Y:S02]  /*27b60*/  MOV R14, R23 ;  /* 0x00000017000e7202 */ /* 0x000fe40000000f00 */
[----:B------:R-:W-:Y:S01]  /*27b70*/  MOV R28, R20 ;  /* 0x00000014001c7202 */ /* 0x000fe20000000f00 */
[----:B------:R-:W2:Y:S04]  /*27b80*/  LDL.LU.64 R22, [R1+0x5198] ;  /* 0x0051980001167983 */ /* 0x000ea80000300a00 */
[----:B------:R-:W3:Y:S04]  /*27b90*/  LDL.LU.64 R20, [R1+0x5190] ;  /* 0x0051900001147983 */ /* 0x000ee80000300a00 */
[----:B------:R-:W-:Y:S04]  /*27ba0*/  STL [R1+0x5178], R11 ;  /* 0x0051780b01007387 */ /* 0x000fe80000100800 */
[----:B0-----:R-:W3:Y:S04]  /*27bb0*/  LDL.LU.64 R8, [R1+0x90] ;  /* 0x0000900001087983 */ /* 0x001ee80000300a00 */
[----:B------:R0:W-:Y:S04]  /*27bc0*/  STL.64 [R1+0x5150], R14 ;  /* 0x0051500e01007387 */ /* 0x0001e80000100a00 */
[----:B------:R-:W3:Y:S04]  /*27bd0*/  LDL.LU R12, [R1+0x170] ;  /* 0x00017000010c7983 */ /* 0x000ee80000300800 */
[----:B------:R-:W3:Y:S04]  /*27be0*/  LDL.LU R13, [R1+0x174] ;  /* 0x00017400010d7983 */ /* 0x000ee80000300800 */
[----:B0-----:R-:W3:Y:S04]  /*27bf0*/  LDL.LU R14, [R1+0x178] ;  /* 0x00017800010e7983 */ /* 0x001ee80000300800 */
[----:B------:R-:W3:Y:S01]  /*27c00*/  LDL.LU R15, [R1+0x17c] ;  /* 0x00017c00010f7983 */ /* 0x000ee20000300800 */
[----:B----4-:R-:W-:Y:S11]  /*27c10*/  HMMA.16816.F32.BF16 R24, R24, R4, R16 ;  /* 0x000000041818723c */ /* 0x010ff60000041810 */
[----:B------:R-:W-:Y:S11]  /*27c20*/  @!UPT UIADD3 URZ, URZ, URZ, URZ ;  /* 0x0000003f3f3ff290 */ /* 0x000ff6000fffe03f */
[----:B------:R-:W-:Y:S02]  /*27c30*/  @!UPT UIADD3 URZ, URZ, URZ, URZ ;  /* 0x0000003f3f3ff290 */ /* 0x000fe4000fffe03f */
[----:B------:R-:W-:Y:S01]  /*27c40*/  IMAD.MOV.U32 R19, RZ, RZ, R24 ;  /* 0x000000ffff137224 */ /* 0x000fe200078e0018 */
[----:B------:R-:W-:Y:S01]  /*27c50*/  MOV R18, R25 ;  /* 0x0000001900127202 */ /* 0x000fe20000000f00 */
[----:B------:R-:W-:Y:S01]  /*27c60*/  IMAD.MOV.U32 R16, RZ, RZ, R27 ;  /* 0x000000ffff107224 */ /* 0x000fe200078e001b */
[----:B------:R-:W-:Y:S01]  /*27c70*/  MOV R17, R26 ;  /* 0x0000001a00117202 */ /* 0x000fe20000000f00 */
[----:B--2---:R-:W-:Y:S01]  /*27c80*/  IMAD.MOV.U32 R26, RZ, RZ, R22 ;  /* 0x000000ffff1a7224 */ /* 0x004fe200078e0016 */
[----:B------:R-:W-:Y:S02]  /*27c90*/  MOV R27, R23 ;  /* 0x00000017001b7202 */ /* 0x000fe40000000f00 */
[----:B---3--:R-:W-:Y:S02]  /*27ca0*/  MOV R24, R20 ;  /* 0x0000001400187202 */ /* 0x008fe40000000f00 */
[----:B------:R-:W-:Y:S01]  /*27cb0*/  MOV R25, R21 ;  /* 0x0000001500197202 */ /* 0x000fe20000000f00 */
[----:B------:R-:W-:Y:S04]  /*27cc0*/  STL.64 [R1+0x5170], R14 ;  /* 0x0051700e01007387 */ /* 0x000fe80000100a00 */
[----:B------:R0:W-:Y:S04]  /*27cd0*/  STL.64 [R1+0x5168], R12 ;  /* 0x0051680c01007387 */ /* 0x0001e80000100a00 */
[----:B0-----:R-:W2:Y:S04]  /*27ce0*/  LDL.LU R12, [R1+0x180] ;  /* 0x00018000010c7983 */ /* 0x001ea80000300800 */
[----:B------:R-:W2:Y:S04]  /*27cf0*/  LDL.LU R13, [R1+0x184] ;  /* 0x00018400010d7983 */ /* 0x000ea80000300800 */
[----:B------:R-:W2:Y:S04]  /*27d00*/  LDL.LU R14, [R1+0x188] ;  /* 0x00018800010e7983 */ /* 0x000ea80000300800 */
[----:B------:R-:W2:Y:S04]  /*27d10*/  LDL.LU R15, [R1+0x18c] ;  /* 0x00018c00010f7983 */ /* 0x000ea80000300800 */
[----:B------:R-:W-:Y:S04]  /*27d20*/  STL [R1+0x5118], R28 ;  /* 0x0051181c01007387 */ /* 0x000fe80000100800 */
[----:B------:R-:W2:Y:S04]  /*27d30*/  LDL.LU R20, [R1+0x5188] ;  /* 0x0051880001147983 */ /* 0x000ea80000300800 */
[----:B------:R-:W2:Y:S04]  /*27d40*/  LDL.LU R21, [R1+0x5184] ;  /* 0x0051840001157983 */ /* 0x000ea80000300800 */
[----:B------:R-:W2:Y:S04]  /*27d50*/  LDL.LU R22, [R1+0x5180] ;  /* 0x0051800001167983 */ /* 0x000ea80000300800 */
[----:B------:R-:W2:Y:S04]  /*27d60*/  LDL.LU R23, [R1+0x517c] ;  /* 0x00517c0001177983 */ /* 0x000ea80000300800 */
[----:B------:R-:W-:Y:S04]  /*27d70*/  STL.64 [R1+0x5160], R26 ;  /* 0x0051601a01007387 */ /* 0x000fe80000100a00 */
[----:B------:R0:W-:Y:S04]  /*27d80*/  STL.64 [R1+0x5158], R24 ;  /* 0x0051581801007387 */ /* 0x0001e80000100a00 */
[----:B0-----:R-:W3:Y:S04]  /*27d90*/  LDL.LU.64 R24, [R1+0x80] ;  /* 0x0000800001187983 */ /* 0x001ee80000300a00 */
[----:B------:R-:W-:Y:S04]  /*27da0*/  STL.64 [R1+0x5138], R6 ;  /* 0x0051380601007387 */ /* 0x000fe80000100a00 */
[----:B------:R-:W-:Y:S04]  /*27db0*/  STL.64 [R1+0x5130], R4 ;  /* 0x0051300401007387 */ /* 0x000fe80000100a00 */
[----:B------:R-:W-:Y:S04]  /*27dc0*/  STL.64 [R1+0x5128], R18 ;  /* 0x0051281201007387 */ /* 0x000fe80000100a00 */
[----:B------:R0:W-:Y:S04]  /*27dd0*/  STL.64 [R1+0x5120], R16 ;  /* 0x0051201001007387 */ /* 0x0001e80000100a00 */
[----:B0-----:R-:W4:Y:S04]  /*27de0*/  LDL.LU R16, [R1+0x150] ;  /* 0x0001500001107983 */ /* 0x001f280000300800 */
[----:B------:R-:W4:Y:S04]  /*27df0*/  LDL.LU R17, [R1+0x154] ;  /* 0x0001540001117983 */ /* 0x000f280000300800 */
[----:B------:R-:W3:Y:S04]  /*27e00*/  LDL.LU R18, [R1+0x158] ;  /* 0x0001580001127983 */ /* 0x000ee80000300800 */
[----:B------:R-:W3:Y:S01]  /*27e10*/  LDL.LU R19, [R1+0x15c] ;  /* 0x00015c0001137983 */ /* 0x000ee20000300800 */
[----:B------:R-:W-:Y:S01]  /*27e20*/  MOV R5, R8 ;  /* 0x0000000800057202 */ /* 0x000fe20000000f00 */
[----:B------:R-:W-:Y:S01]  /*27e30*/  IMAD.MOV.U32 R4, RZ, RZ, R9 ;  /* 0x000000ffff047224 */ /* 0x000fe200078e0009 */
[----:B--2---:R-:W-:Y:S11]  /*27e40*/  HMMA.16816.F32.BF16 R12, R20, R8, R12 ;  /* 0x00000008140c723c */ /* 0x004ff6000004180c */
[----:B------:R-:W-:Y:S11]  /*27e50*/  @!UPT UIADD3 URZ, URZ, URZ, URZ ;  /* 0x0000003f3f3ff290 */ /* 0x000ff6000fffe03f */
[----:B------:R-:W-:Y:S02]  /*27e60*/  @!UPT UIADD3 URZ, URZ, URZ, URZ ;  /* 0x0000003f3f3ff290 */ /* 0x000fe4000fffe03f */
[----:B------:R-:W-:Y:S01]  /*27e70*/  IMAD.MOV.U32 R9, RZ, RZ, R14 ;  /* 0x000000ffff097224 */ /* 0x000fe200078e000e */
[----:B------:R-:W-:Y:S02]  /*27e80*/  MOV R8, R15 ;  /* 0x0000000f00087202 */ /* 0x000fe40000000f00 */
[----:B------:R-:W-:Y:S02]  /*27e90*/  MOV R28, R12 ;  /* 0x0000000c001c7202 */ /* 0x000fe40000000f00 */
[----:B------:R-:W-:Y:S01]  /*27ea0*/  MOV R10, R13 ;  /* 0x0000000d000a7202 */ /* 0x000fe20000000f00 */
[----:B---3--:R-:W-:Y:S04]  /*27eb0*/  STL.64 [R1+0x5148], R18 ;  /* 0x0051481201007387 */ /* 0x008fe80000100a00 */
[----:B----4-:R0:W-:Y:S04]  /*27ec0*/  STL.64 [R1+0x5140], R16 ;  /* 0x0051401001007387 */ /* 0x0101e80000100a00 */
[----:B0-----:R-:W2:Y:S04]  /*27ed0*/  LDL.64 R16, [R1+0x70] ;  /* 0x0000700001107983 */ /* 0x001ea80000100a00 */
[----:B------:R-:W3:Y:S04]  /*27ee0*/  LDL.LU R11, [R1+0x5178] ;  /* 0x00517800010b7983 */ /* 0x000ee80000300800 */
[----:B------:R-:W4:Y:S04]  /*27ef0*/  LDL.LU.64 R14, [R1+0x5170] ;  /* 0x00517000010e7983 */ /* 0x000f280000300a00 */
[----:B------:R-:W4:Y:S01]  /*27f00*/  LDL.LU.64 R12, [R1+0x5168] ;  /* 0x00516800010c7983 */ /* 0x000f220000300a00 */
[----:B------:R-:W-:Y:S01]  /*27f10*/  MOV R3, R24 ;  /* 0x0000001800037202 */ /* 0x000fe20000000f00 */
[----:B------:R-:W-:-:S02]  /*27f20*/  IMAD.MOV.U32 R29, RZ, RZ, R25 ;  /* 0x000000ffff1d7224 */ /* 0x000fc400078e0019 */
[----:B------:R-:W2:Y:S01]  /*27f30*/  LDL.LU.64 R26, [R1+0x5160] ;  /* 0x00516000011a7983 */ /* 0x000ea20000300a00 */
[----:B----4-:R-:W-:Y:S03]  /*27f40*/  HMMA.16816.F32.BF16 R12, R20, R24, R12 ;  /* 0x00000018140c723c */ /* 0x010fe6000004180c */
[----:B------:R-:W4:Y:S11]  /*27f50*/  LDL.LU.64 R24, [R1+0x5158] ;  /* 0x0051580001187983 */ /* 0x000f360000300a00 */
[----:B------:R-:W-:Y:S09]  /*27f60*/  @!UPT UIADD3 URZ, URZ, URZ, URZ ;  /* 0x0000003f3f3ff290 */ /* 0x000ff2000fffe03f */
[----:B------:R2:W-:Y:S01]  /*27f70*/  STL.64 [R1+0x10], R12 ;  /* 0x0000100c01007387 */ /* 0x0005e20000100a00 */
[----:B------:R-:W-:-:S03]  /*27f80*/  MOV R2, R15 ;  /* 0x0000000f00027202 */ /* 0x000fc60000000f00 */
[----:B------:R0:W-:Y:S01]  /*27f90*/  STL [R1+0x18], R14 ;  /* 0x0000180e01007387 */ /* 0x0001e20000100800 */
[----:B--2---:R-:W-:Y:S01]  /*27fa0*/  MOV R13, R16 ;  /* 0x00000010000d7202 */ /* 0x004fe20000000f00 */
[----:B------:R-:W-:Y:S02]  /*27fb0*/  IMAD.MOV.U32 R12, RZ, RZ, R17 ;  /* 0x000000ffff0c7224 */ /* 0x000fe400078e0011 */
[----:B0-----:R-:W2:Y:S04]  /*27fc0*/  LDL.LU.64 R14, [R1+0x5150] ;  /* 0x00515000010e7983 */ /* 0x001ea80000300a00 */
[----:B------:R-:W2:Y:S01]  /*27fd0*/  LDL.LU.64 R18, [R1+0x5148] ;  /* 0x0051480001127983 */ /* 0x000ea20000300a00 */
[----:B----4-:R-:W-:Y:S03]  /*27fe0*/  HMMA.16816.F32.BF16 R24, R20, R16, R24 ;  /* 0x000000101418723c */ /* 0x010fe60000041818 */
[----:B------:R-:W2:Y:S11]  /*27ff0*/  LDL.LU.64 R16, [R1+0x5140] ;  /* 0x0051400001107983 */ /* 0x000eb60000300a00 */
[----:B------:R-:W-:Y:S09]  /*28000*/  @!UPT UIADD3 URZ, URZ, URZ, URZ ;  /* 0x0000003f3f3ff290 */ /* 0x000ff2000fffe03f */
[----:B------:R0:W-:Y:S04]  /*28010*/  STL.64 [R1+0x4fe8], R26 ;  /* 0x004fe81a01007387 */ /* 0x0001e80000100a00 */
[----:B------:R1:W-:Y:S04]  /*28020*/  STL.64 [R1+0x4fe0], R24 ;  /* 0x004fe01801007387 */ /* 0x0003e80000100a00 */
[----:B0-----:R-:W4:Y:S01]  /*28030*/  LDL R26, [R1+0x98] ;  /* 0x00009800011a7983 */ /* 0x001f220000100800 */
[----:B-1----:R-:W-:-:S03]  /*28040*/  MOV R24, R5 ;  /* 0x0000000500187202 */ /* 0x002fc60000000f00 */
[----:B------:R-:W4:Y:S01]  /*28050*/  LDL R27, [R1+0x9c] ;  /* 0x00009c00011b7983 */ /* 0x000f220000100800 */
[----:B------:R-:W-:-:S03]  /*28060*/  MOV R25, R4 ;  /* 0x0000000400197202 */ /* 0x000fc60000000f00 */
[----:B------:R-:W0:Y:S04]  /*28070*/  LDSM.16.MT88.4 R4, [R0+0x21800] ;  /* 0x021800000004783b */ /* 0x000e280000004200 */
[----:B0-----:R-:W-:Y:S04]  /*28080*/  STL.64 [R1], R4 ;  /* 0x0000000401007387 */ /* 0x001fe80000100a00 */
[----:B------:R0:W-:Y:S04]  /*28090*/  STL.64 [R1+0x8], R6 ;  /* 0x0000080601007387 */ /* 0x0001e80000100a00 */
[----:B0-----:R-:W2:Y:S04]  /*280a0*/  LDL.LU.64 R6, [R1+0x5138] ;  /* 0x0051380001067983 */ /* 0x001ea80000300a00 */
[----:B------:R-:W2:Y:S04]  /*280b0*/  LDL.LU.64 R4, [R1+0x5130] ;  /* 0x0051300001047983 */ /* 0x000ea80000300a00 */
[----:B------:R-:W-:Y:S01]  /*280c0*/  STL [R1+0x4fc4], R0 ;  /* 0x004fc40001007387 */ /* 0x000fe20000100800 */
[----:B--2---:R-:W-:Y:S03]  /*280d0*/  HMMA.16816.F32.BF16 R20, R20, R4, R16 ;  /* 0x000000041414723c */ /* 0x004fe60000041810 */
[----:B------:R-:W2:Y:S04]  /*280e0*/  LDL.LU.64 R18, [R1+0x5128] ;  /* 0x0051280001127983 */ /* 0x000ea80000300a00 */
[----:B------:R-:W3:Y:S04]  /*280f0*/  LDL.LU.64 R16, [R1+0x5120] ;  /* 0x0051200001107983 */ /* 0x000ee80000300a00 */
[----:B------:R-:W-:Y:S04]  /*28100*/  STL.64 [R1+0x50c0], R6 ;  /* 0x0050c00601007387 */ /* 0x000fe80000100a00 */
[----:B------:R-:W-:Y:S08]  /*28110*/  STL.64 [R1+0x50b8], R4 ;  /* 0x0050b80401007387 */ /* 0x000ff00000100a00 */
[----:B------:R0:W-:Y:S04]  /*28120*/  STL.64 [R1+0x4ff8], R22 ;  /* 0x004ff81601007387 */ /* 0x0001e80000100a00 */
[----:B------:R1:W-:Y:S01]  /*28130*/  STL.64 [R1+0x4ff0], R20 ;  /* 0x004ff01401007387 */ /* 0x0003e20000100a00 */
[----:B0-----:R-:W-:Y:S01]  /*28140*/  MOV R22, R9 ;  /* 0x0000000900167202 */ /* 0x001fe20000000f00 */
[----:B------:R-:W-:-:S02]  /*28150*/  IMAD.MOV.U32 R23, RZ, RZ, R8 ;  /* 0x000000ffff177224 */ /* 0x000fc400078e0008 */
[----:B-1----:R-:W-:Y:S01]  /*28160*/  IMAD.MOV.U32 R20, RZ, RZ, R28 ;  /* 0x000000ffff147224 */ /* 0x002fe200078e001c */
[----:B------:R-:W-:Y:S01]  /*28170*/  MOV R21, R10 ;  /* 0x0000000a00157202 */ /* 0x000fe20000000f00 */
[----:B------:R-:W4:Y:S04]  /*28180*/  LDL.LU R28, [R1+0x5118] ;  /* 0x00511800011c7983 */ /* 0x000f280000300800 */
[----:B------:R-:W4:Y:S04]  /*28190*/  LDL.LU R10, [R1+0x5114] ;  /* 0x00511400010a7983 */ /* 0x000f280000300800 */
[----:B------:R-:W4:Y:S04]  /*281a0*/  LDL.LU R9, [R1+0x5110] ;  /* 0x0051100001097983 */ /* 0x000f280000300800 */
[----:B------:R-:W4:Y:S04]  /*281b0*/  LDL.LU R8, [R1+0x510c] ;  /* 0x00510c0001087983 */ /* 0x000f280000300800 */
[----:B------:R-:W-:Y:S04]  /*281c0*/  STL.64 [R1+0x5020], R22 ;  /* 0x0050201601007387 */ /* 0x000fe80000100a00 */
[----:B------:R2:W-:Y:S02]  /*281d0*/  STL.64 [R1+0x5018], R20 ;  /* 0x0050181401007387 */ /* 0x0005e40000100a00 */
[----:B--2---:R-:W-:-:S02]  /*281e0*/  MOV R21, R18 ;  /* 0x0000001200157202 */ /* 0x004fc40000000f00 */
[----:B---3--:R-:W-:Y:S01]  /*281f0*/  MOV R23, R16 ;  /* 0x0000001000177202 */ /* 0x008fe20000000f00 */
[----:B------:R-:W-:Y:S01]  /*28200*/  IMAD.MOV.U32 R22, RZ, RZ, R17 ;  /* 0x000000ffff167224 */ /* 0x000fe200078e0011 */
[----:B------:R-:W2:Y:S01]  /*28210*/  LDL.LU R16, [R1+0xc0] ;  /* 0x0000c00001107983 */ /* 0x000ea20000300800 */
[----:B------:R-:W-:-:S03]  /*28220*/  MOV R20, R19 ;  /* 0x0000001300147202 */ /* 0x000fc60000000f00 */
[----:B------:R-:W2:Y:S04]  /*28230*/  LDL.LU R17, [R1+0xc4] ;  /* 0x0000c40001117983 */ /* 0x000ea80000300800 */
[----:B------:R-:W3:Y:S04]  /*28240*/  LDL.LU R18, [R1+0xc8] ;  /* 0x0000c80001127983 */ /* 0x000ee80000300800 */
[----:B------:R-:W3:Y:S01]  /*28250*/  LDL.LU R19, [R1+0xcc] ;  /* 0x0000cc0001137983 */ /* 0x000ee20000300800 */
[----:B------:R-:W-:Y:S01]  /*28260*/  MOV R4, R13 ;  /* 0x0000000d00047202 */ /* 0x000fe20000000f00 */
[----:B------:R-:W-:-:S02]  /*28270*/  IMAD.MOV.U32 R5, RZ, RZ, R12 ;  /* 0x000000ffff057224 */ /* 0x000fc400078e000c */
[----:B---3--:R-:W-:Y:S04]  /*28280*/  STL.64 [R1+0x5080], R18 ;  /* 0x0050801201007387 */ /* 0x008fe80000100a00 */
[----:B--2---:R0:W-:Y:S02]  /*28290*/  STL.64 [R1+0x5078], R16 ;  /* 0x0050781001007387 */ /* 0x0041e40000100a00 */
[----:B0-----:R-:W-:Y:S01]  /*282a0*/  MOV R16, R3 ;  /* 0x0000000300107202 */ /* 0x001fe20000000f00 */
[----:B------:R-:W-:Y:S01]  /*282b0*/  IMAD.MOV.U32 R17, RZ, RZ, R29 ;  /* 0x000000ffff117224 */ /* 0x000fe200078e001d */
[----:B------:R-:W2:Y:S04]  /*282c0*/  LDL.LU R3, [R1+0x5108] ;  /* 0x0051080001037983 */ /* 0x000ea80000300800 */
[----:B------:R-:W3:Y:S04]  /*282d0*/  LDL.LU R29, [R1+0x5104] ;  /* 0x00510400011d7983 */ /* 0x000ee80000300800 */
[----:B------:R-:W-:Y:S04]  /*282e0*/  STL.64 [R1+0x50e0], R16 ;  /* 0x0050e01001007387 */ /* 0x000fe80000100a00 */
[----:B------:R-:W-:Y:S04]  /*282f0*/  STL.64 [R1+0x5030], R22 ;  /* 0x0050301601007387 */ /* 0x000fe80000100a00 */
[----:B------:R4:W-:Y:S02]  /*28300*/  STL.64 [R1+0x5028], R20 ;  /* 0x0050281401007387 */ /* 0x0009e40000100a00 */
[----:B----4-:R-:W-:-:S02]  /*28310*/  MOV R20, R28 ;  /* 0x0000001c00147202 */ /* 0x010fc40000000f00 */
[----:B------:R-:W4:Y:S01]  /*28320*/  LDL.LU R28, [R1+0x5100] ;  /* 0x00510000011c7983 */ /* 0x000f220000300800 */
[----:B------:R-:W-:-:S03]  /*28330*/  MOV R21, R11 ;  /* 0x0000000b00157202 */ /* 0x000fc60000000f00 */
[----:B------:R-:W2:Y:S01]  /*28340*/  LDL.LU R11, [R1+0x50fc] ;  /* 0x0050fc00010b7983 */ /* 0x000ea20000300800 */
[----:B------:R-:W-:-:S03]  /*28350*/  MOV R23, R14 ;  /* 0x0000000e00177202 */ /* 0x000fc60000000f00 */
[----:B------:R0:W-:Y:S01]  /*28360*/  STL.64 [R1+0x50d8], R4 ;  /* 0x0050d80401007387 */ /* 0x0001e20000100a00 */
[----:B------:R-:W-:-:S03]  /*28370*/  IMAD.MOV.U32 R22, RZ, RZ, R15 ;  /* 0x000000ffff167224 */ /* 0x000fc600078e000f */
[----:B------:R-:W2:Y:S04]  /*28380*/  LDL.LU R12, [R1+0x110] ;  /* 0x00011000010c7983 */ /* 0x000ea80000300800 */
[----:B------:R-:W2:Y:S04]  /*28390*/  LDL.LU R13, [R1+0x114] ;  /* 0x00011400010d7983 */ /* 0x000ea80000300800 */
[----:B------:R-:W2:Y:S04]  /*283a0*/  LDL.LU R14, [R1+0x118] ;  /* 0x00011800010e7983 */ /* 0x000ea80000300800 */
[----:B------:R-:W2:Y:S04]  /*283b0*/  LDL.LU R15, [R1+0x11c] ;  /* 0x00011c00010f7983 */ /* 0x000ea80000300800 */
        /* <DEDUP_REMOVED lines=8> */
[----:B--2---:R-:W-:Y:S04]  /*28440*/  STL.64 [R1+0x50d0], R14 ;  /* 0x0050d00e01007387 */ /* 0x004fe80000100a00 */
[----:B------:R0:W-:Y:S04]  /*28450*/  STL.64 [R1+0x50c8], R12 ;  /* 0x0050c80c01007387 */ /* 0x0001e80000100a00 */
[----:B0-----:R-:W2:Y:S04]  /*28460*/  LDL.LU R12, [R1+0x130] ;  /* 0x00013000010c7983 */ /* 0x001ea80000300800 */
[----:B------:R-:W2:Y:S04]  /*28470*/  LDL.LU R13, [R1+0x134] ;  /* 0x00013400010d7983 */ /* 0x000ea80000300800 */
[----:B------:R-:W2:Y:S04]  /*28480*/  LDL.LU R14, [R1+0x138] ;  /* 0x00013800010e7983 */ /* 0x000ea80000300800 */
[----:B------:R-:W2:Y:S04]  /*28490*/  LDL.LU R15, [R1+0x13c] ;  /* 0x00013c00010f7983 */ /* 0x000ea80000300800 */
[----:B------:R-:W-:Y:S04]  /*284a0*/  STL.64 [R1+0x5040], R22 ;  /* 0x0050401601007387 */ /* 0x000fe80000100a00 */
[----:B------:R0:W-:Y:S04]  /*284b0*/  STL.64 [R1+0x5038], R20 ;  /* 0x0050381401007387 */ /* 0x0001e80000100a00 */
[----:B0-----:R-:W2:Y:S01]  /*284c0*/  LDL.LU R20, [R1+0x50] ;  /* 0x0000500001147983 */ /* 0x001ea20000300800 */
[----:B------:R-:W-:Y:S01]  /*284d0*/  MOV R22, R9 ;  /* 0x0000000900167202 */ /* 0x000fe20000000f00 */
[----:B------:R-:W-:Y:S01]  /*284e0*/  IMAD.MOV.U32 R23, RZ, RZ, R10 ;  /* 0x000000ffff177224 */ /* 0x000fe200078e000a */
[----:B------:R-:W-:-:S02]  /*284f0*/  MOV R21, R8 ;  /* 0x0000000800157202 */ /* 0x000fc40000000f00 */
[----:B------:R-:W4:Y:S04]  /*28500*/  LDL.LU R8, [R1+0x50f8] ;  /* 0x0050f80001087983 */ /* 0x000f280000300800 */
[----:B------:R-:W4:Y:S04]  /*28510*/  LDL.LU R9, [R1+0x50f4] ;  /* 0x0050f40001097983 */ /* 0x000f280000300800 */
[----:B------:R-:W4:Y:S04]  /*28520*/  LDL.LU R10, [R1+0x50f0] ;  /* 0x0050f000010a7983 */ /* 0x000f280000300800 */
[----:B------:R3:W-:Y:S02]  /*28530*/  STL.64 [R1+0x5050], R22 ;  /* 0x0050501601007387 */ /* 0x0007e40000100a00 */
[----:B---3--:R-:W-:Y:S01]  /*28540*/  IMAD.MOV.U32 R22, RZ, RZ, R29 ;  /* 0x000000ffff167224 */ /* 0x008fe200078e001d */
[----:B------:R-:W-:Y:S01]  /*28550*/  MOV R23, R3 ;  /* 0x0000000300177202 */ /* 0x000fe20000000f00 */
[----:B--2---:R0:W-:Y:S02]  /*28560*/  STL.64 [R1+0x5048], R20 ;  /* 0x0050481401007387 */ /* 0x0041e40000100a00 */
[----:B0-----:R-:W-:-:S02]  /*28570*/  MOV R20, R11 ;  /* 0x0000000b00147202 */ /* 0x001fc40000000f00 */
[----:B------:R-:W2:Y:S01]  /*28580*/  LDL.LU R11, [R1+0x50ec] ;  /* 0x0050ec00010b7983 */ /* 0x000ea20000300800 */
[----:B----4-:R-:W-:-:S03]  /*28590*/  MOV R21, R28 ;  /* 0x0000001c00157202 */ /* 0x010fc60000000f00 */
[----:B------:R-:W3:Y:S04]  /*285a0*/  LDL.LU R28, [R1+0x50e8] ;  /* 0x0050e800011c7983 */ /* 0x000ee80000300800 */
[----:B------:R-:W-:Y:S04]  /*285b0*/  STL.64 [R1+0x5090], R22 ;  /* 0x0050901601007387 */ /* 0x000fe80000100a00 */
[----:B------:R0:W-:Y:S04]  /*285c0*/  STL.64 [R1+0x5088], R20 ;  /* 0x0050881401007387 */ /* 0x0001e80000100a00 */
[----:B0-----:R-:W4:Y:S04]  /*285d0*/  LDL.LU R20, [R1+0xe0] ;  /* 0x0000e00001147983 */ /* 0x001f280000300800 */
[----:B------:R-:W4:Y:S04]  /*285e0*/  LDL.LU R21, [R1+0xe4] ;  /* 0x0000e40001157983 */ /* 0x000f280000300800 */
[----:B------:R-:W3:Y:S04]  /*285f0*/  LDL.LU R22, [R1+0xe8] ;  /* 0x0000e80001167983 */ /* 0x000ee80000300800 */
[----:B------:R-:W3:Y:S01]  /*28600*/  LDL.LU R23, [R1+0xec] ;  /* 0x0000ec0001177983 */ /* 0x000ee20000300800 */
[C---:B--2---:R-:W-:Y:S03]  /*28610*/  HMMA.16816.F32.BF16 R16, R8.reuse, R24, R16 ;  /* 0x000000180810723c */ /* 0x044fe60000041810 */
[----:B---3--:R-:W-:Y:S04]  /*28620*/  STL.64 [R1+0x50a0], R22 ;  /* 0x0050a01601007387 */ /* 0x008fe80000100a00 */
[----:B----4-:R0:W-:Y:S04]  /*28630*/  STL.64 [R1+0x5098], R20 ;  /* 0x0050981401007387 */ /* 0x0101e80000100a00 */
[----:B0-----:R-:W2:Y:S04]  /*28640*/  LDL.LU R20, [R1+0xf0] ;  /* 0x0000f00001147983 */ /* 0x001ea80000300800 */
[----:B------:R-:W2:Y:S04]  /*28650*/  LDL.LU R21, [R1+0xf4] ;  /* 0x0000f40001157983 */ /* 0x000ea80000300800 */
[----:B------:R-:W2:Y:S04]  /*28660*/  LDL.LU R22, [R1+0xf8] ;  /* 0x0000f80001167983 */ /* 0x000ea80000300800 */
[----:B------:R0:W-:Y:S04]  /*28670*/  STL.64 [R1+0xd0], R16 ;  /* 0x0000d01001007387 */ /* 0x0001e80000100a00 */
[----:B------:R-:W-:Y:S04]  /*28680*/  STL [R1+0xd8], R18 ;  /* 0x0000d81201007387 */ /* 0x000fe80000100800 */
[----:B0-----:R-:W3:Y:S02]  /*28690*/  LDL.LU.64 R16, [R1+0x50e0] ;  /* 0x0050e00001107983 */ /* 0x001ee40000300a00 */
[----:B---3--:R-:W-:Y:S11]  /*286a0*/  HMMA.16816.F32.BF16 R4, R8, R16, R4 ;  /* 0x000000100804723c */ /* 0x008ff60000041804 */
[----:B------:R-:W-:Y:S11]  /*286b0*/  @!UPT UIADD3 URZ, URZ, URZ, URZ ;  /* 0x0000003f3f3ff290 */ /* 0x000ff6000fffe03f */
[----:B------:R-:W-:Y:S01]  /*286c0*/  @!UPT UIADD3 URZ, URZ, URZ, URZ ;  /* 0x0000003f3f3ff290 */ /* 0x000fe2000fffe03f */
[----:B------:R0:W-:Y:S04]  /*286d0*/  STL.64 [R1+0x100], R4 ;  /* 0x0001000401007387 */ /* 0x0001e80000100a00 */
[----:B------:R1:W-:Y:S04]  /*286e0*/  STL [R1+0x108], R6 ;  /* 0x0001080601007387 */ /* 0x0003e80000100800 */
[----:B0-----:R-:W1:Y:S01]  /*286f0*/  LDL.LU.64 R4, [R1+0x50d8] ;  /* 0x0050d80001047983 */ /* 0x001e620000300a00 */
[----:B------:R-:W-:Y:S02]  /*28700*/  MOV R23, R28 ;  /* 0x0000001c00177202 */ /* 0x000fe40000000f00 */
[----:B------:R-:W-:-:S02]  /*28710*/  MOV R28, R7 ;  /* 0x00000007001c7202 */ /* 0x000fc40000000f00 */
[C---:B-1----:R-:W-:Y:S01]  /*28720*/  HMMA.16816.F32.BF16 R4, R8.reuse, R4, R12 ;  /* 0x000000040804723c */ /* 0x042fe2000004180c */
[----:B------:R-:W3:Y:S04]  /*28730*/  LDL.LU.64 R14, [R1+0x50d0] ;  /* 0x0050d000010e7983 */ /* 0x000ee80000300a00 */
[----:B------:R-:W3:Y:S11]  /*28740*/  LDL.LU.64 R12, [R1+0x50c8] ;  /* 0x0050c800010c7983 */ /* 0x000ef60000300a00 */
[----:B------:R-:W-:Y:S07]  /*28750*/  @!UPT UIADD3 URZ, URZ, URZ, URZ ;  /* 0x0000003f3f3ff290 */ /* 0x000fee000fffe03f */
[----:B------:R0:W-:Y:S01]  /*28760*/  STL.64 [R1+0x130], R4 ;  /* 0x0001300401007387 */ /* 0x0001e20000100a00 */
[----:B------:R-:W-:Y:S01]  /*28770*/  MOV R0, R6 ;  /* 0x0000000600007202 */ /* 0x000fe20000000f00 */
[----:B------:R-:W-:Y:S02]  /*28780*/  IMAD.MOV.U32 R29, RZ, RZ, R7 ;  /* 0x000000ffff1d7224 */ /* 0x000fe400078e0007 */
[----:B------:R-:W4:Y:S04]  /*28790*/  LDL.LU.64 R6, [R1+0x50c0] ;  /* 0x0050c00001067983 */ /* 0x000f280000300a00 */
[----:B0-----:R-:W3:Y:S02]  /*287a0*/  LDL.LU.64 R4, [R1+0x50b8] ;  /* 0x0050b80001047983 */ /* 0x001ee40000300a00 */
[----:B---3--:R-:W-:Y:S02]  /*287b0*/  HMMA.16816.F32.BF16 R8, R8, R4, R12 ;  /* 0x000000040808723c */ /* 0x008fe4000004180c */
[----:B------:R-:W2:Y:S04]  /*287c0*/  LDL.LU.64 R14, [R1+0x50b0] ;  /* 0x0050b000010e7983 */ /* 0x000ea80000300a00 */
[----:B------:R-:W2:Y:S11]  /*287d0*/  LDL.LU.64 R12, [R1+0x50a8] ;  /* 0x0050a800010c7983 */ /* 0x000eb60000300a00 */
[----:B------:R-:W-:Y:S06]  /*287e0*/  @!UPT UIADD3 URZ, URZ, URZ, URZ ;  /* 0x0000003f3f3ff290 */ /* 0x000fec000fffe03f */
[----:B------:R0:W-:Y:S04]  /*287f0*/  STL.64 [R1+0x1a0], R8 ;  /* 0x0001a00801007387 */ /* 0x0001e80000100a00 */
[----:B------:R1:W-:Y:S04]  /*28800*/  STL.64 [R1+0x1a8], R10 ;  /* 0x0001a80a01007387 */ /* 0x0003e80000100a00 */
[----:B0-----:R-:W3:Y:S04]  /*28810*/  LDL.LU.64 R8, [R1+0x70] ;  /* 0x0000700001087983 */ /* 0x001ee80000300a00 */
[----:B-1----:R-:W3:Y:S01]  /*28820*/  LDL.LU.64 R10, [R1+0x78] ;  /* 0x00007800010a7983 */ /* 0x002ee20000300a00 */
[----:B--2---:R-:W-:Y:S11]  /*28830*/  HMMA.16816.F32.BF16 R20, R12, R24, R20 ;  /* 0x000000180c14723c */ /* 0x004ff60000041814 */
[----:B------:R-:W-:Y:S11]  /*28840*/  @!UPT UIADD3 URZ, URZ, URZ, URZ ;  /* 0x0000003f3f3ff290 */ /* 0x000ff6000fffe03f */
[----:B------:R-:W-:Y:S01]  /*28850*/  @!UPT UIADD3 URZ, URZ, URZ, URZ ;  /* 0x0000003f3f3ff290 */ /* 0x000fe2000fffe03f */
[----:B------:R-:W-:Y:S04]  /*28860*/  STL.64 [R1+0x1d0], R20 ;  /* 0x0001d01401007387 */ /* 0x000fe80000100a00 */
[----:B------:R0:W-:Y:S04]  /*28870*/  STL.64 [R1+0x1d8], R22 ;  /* 0x0001d81601007387 */ /* 0x0001e80000100a00 */
[----:B0-----:R-:W2:Y:S04]  /*28880*/  LDL.LU.64 R22, [R1+0x50a0] ;  /* 0x0050a00001167983 */ /* 0x001ea80000300a00 */
[----:B------:R-:W2:Y:S01]  /*28890*/  LDL.LU.64 R20, [R1+0x5098] ;  /* 0x0050980001147983 */ /* 0x000ea20000300a00 */
[----:B------:R-:W-:-:S02]  /*288a0*/  IMAD.MOV.U32 R3, RZ, RZ, R19 ;  /* 0x000000ffff037224 */ /* 0x000fc400078e0013 */
[C---:B--2---:R-:W-:Y:S01]  /*288b0*/  HMMA.16816.F32.BF16 R16, R12.reuse, R16, R20 ;  /* 0x000000100c10723c */ /* 0x044fe20000041814 */
[----:B------:R-:W2:Y:S04]  /*288c0*/  LDL.LU.64 R22, [R1+0x5090] ;  /* 0x0050900001167983 */ /* 0x000ea80000300a00 */
[----:B------:R-:W2:Y:S11]  /*288d0*/  LDL.LU.64 R20, [R1+0x5088] ;  /* 0x0050880001147983 */ /* 0x000eb60000300a00 */
[----:B------:R-:W-:Y:S07]  /*288e0*/  @!UPT UIADD3 URZ, URZ, URZ, URZ ;  /* 0x0000003f3f3ff290 */ /* 0x000fee000fffe03f */
[----:B------:R-:W-:Y:S04]  /*288f0*/  STL.64 [R1+0x1c0], R16 ;  /* 0x0001c01001007387 */ /* 0x000fe80000100a00 */
[----:B------:R0:W-:Y:S04]  /*28900*/  STL.64 [R1+0x1c8], R18 ;  /* 0x0001c81201007387 */ /* 0x0001e80000100a00 */
[----:B0-----:R-:W3:Y:S04]  /*28910*/  LDL.LU.64 R18, [R1+0x5080] ;  /* 0x0050800001127983 */ /* 0x001ee80000300a00 */
[----:B------:R-:W3:Y:S02]  /*28920*/  LDL.LU.64 R16, [R1+0x5078] ;  /* 0x0050780001107983 */ /* 0x000ee40000300a00 */
[C---:B---3--:R-:W-:Y:S11]  /*28930*/  HMMA.16816.F32.BF16 R16, R12.reuse, R8, R16 ;  /* 0x000000080c10723c */ /* 0x048ff60000041810 */
[----:B------:R-:W-:Y:S11]  /*28940*/  @!UPT UIADD3 URZ, URZ, URZ, URZ ;  /* 0x0000003f3f3ff290 */ /* 0x000ff6000fffe03f */
[----:B------:R-:W-:Y:S01]  /*28950*/  @!UPT UIADD3 URZ, URZ, URZ, URZ ;  /* 0x0000003f3f3ff290 */ /* 0x000fe2000fffe03f */
[----:B------:R-:W-:Y:S04]  /*28960*/  STL.64 [R1+0x1b0], R16 ;  /* 0x0001b01001007387 */ /* 0x000fe80000100a00 */
[----:B------:R0:W-:Y:S04]  /*28970*/  STL.64 [R1+0x1b8], R18 ;  /* 0x0001b81201007387 */ /* 0x0001e80000100a00 */
[----:B0-----:R-:W3:Y:S04]  /*28980*/  LDL.LU.64 R18, [R1+0x5070] ;  /* 0x0050700001127983 */ /* 0x001ee80000300a00 */
[----:B------:R-:W3:Y:S02]  /*28990*/  LDL.LU.64 R16, [R1+0x5068] ;  /* 0x0050680001107983 */ /* 0x000ee40000300a00 */
[----:B---3--:R-:W-:Y:S02]  /*289a0*/  HMMA.16816.F32.BF16 R12, R12, R4, R16 ;  /* 0x000000040c0c723c */ /* 0x008fe40000041810 */
[----:B------:R-:W2:Y:S04]  /*289b0*/  LDL.LU.64 R18, [R1+0x5060] ;  /* 0x0050600001127983 */ /* 0x000ea80000300a00 */
[----:B------:R-:W2:Y:S11]  /*289c0*/  LDL.LU.64 R16, [R1+0x5058] ;  /* 0x0050580001107983 */ /* 0x000eb60000300a00 */
[----:B------:R-:W-:Y:S06]  /*289d0*/  @!UPT UIADD3 URZ, URZ, URZ, URZ ;  /* 0x0000003f3f3ff290 */ /* 0x000fec000fffe03f */
[----:B------:R0:W-:Y:S04]  /*289e0*/  STL.64 [R1+0x190], R12 ;  /* 0x0001900c01007387 */ /* 0x0001e80000100a00 */
[----:B------:R1:W-:Y:S04]  /*289f0*/  STL.64 [R1+0x198], R14 ;  /* 0x0001980e01007387 */ /* 0x0003e80000100a00 */
[----:B0-----:R-:W3:Y:S04]  /*28a00*/  LDL R13, [R1+0x854] ;  /* 0x00085400010d7983 */ /* 0x001ee80000100800 */
[----:B-1----:R-:W3:Y:S01]  /*28a10*/  LDL.64 R14, [R1+0x88] ;  /* 0x00008800010e7983 */ /* 0x002ee20000100a00 */
[C---:B--2---:R-:W-:Y:S11]  /*28a20*/  HMMA.16816.F32.BF16 R20, R16.reuse, R26, R20 ;  /* 0x0000001a1014723c */ /* 0x044ff60000041814 */
[----:B------:R-:W-:Y:S11]  /*28a30*/  @!UPT UIADD3 URZ, URZ, URZ, URZ ;  /* 0x0000003f3f3ff290 */ /* 0x000ff6000fffe03f */
[----:B------:R-:W-:Y:S01]  /*28a40*/  @!UPT UIADD3 URZ, URZ, URZ, URZ ;  /* 0x0000003f3f3ff290 */ /* 0x000fe2000fffe03f */
        /* <DEDUP_REMOVED lines=9> */
[----:B0-----:R-:W2:Y:S04]  /*28ae0*/  LDL.LU.64 R22, [R1+0x5040] ;  /* 0x0050400001167983 */ /* 0x001ea80000300a00 */
[----:B------:R-:W2:Y:S02]  /*28af0*/  LDL.LU.64 R20, [R1+0x5038] ;  /* 0x0050380001147983 */ /* 0x000ea40000300a00 */
[C---:B--2---:R-:W-:Y:S11]  /*28b00*/  HMMA.16816.F32.BF16 R20, R16.reuse, R10, R20 ;  /* 0x0000000a1014723c */ /* 0x044ff60000041814 */
[----:B------:R-:W-:Y:S11]  /*28b10*/  @!UPT UIADD3 URZ, URZ, URZ, URZ ;  /* 0x0000003f3f3ff290 */ /* 0x000ff6000fffe03f */
[----:B------:R-:W-:Y:S01]  /*28b20*/  @!UPT UIADD3 URZ, URZ, URZ, URZ ;  /* 0x0000003f3f3ff290 */ /* 0x000fe2000fffe03f */
[----:B------:R-:W-:Y:S04]  /*28b30*/  STL.64 [R1+0x160], R20 ;  /* 0x0001601401007387 */ /* 0x000fe80000100a00 */
[----:B------:R0:W-:Y:S04]  /*28b40*/  STL.64 [R1+0x168], R22 ;  /* 0x0001681601007387 */ /* 0x0001e80000100a00 */
[----:B0-----:R-:W4:Y:S04]  /*28b50*/  LDL.LU.64 R22, [R1+0x5030] ;  /* 0x0050300001167983 */ /* 0x001f280000300a00 */
[----:B------:R-:W4:Y:S02]  /*28b60*/  LDL.LU.64 R20, [R1+0x5028] ;  /* 0x0050280001147983 */ /* 0x000f240000300a00 */
[----:B----4-:R-:W-:Y:S02]  /*28b70*/  HMMA.16816.F32.BF16 R16, R16, R6, R20 ;  /* 0x000000061010723c */ /* 0x010fe40000041814 */
[----:B------:R-:W2:Y:S04]  /*28b80*/  LDL.LU.64 R22, [R1+0x5020] ;  /* 0x0050200001167983 */ /* 0x000ea80000300a00 */
[----:B------:R-:W2:Y:S04]  /*28b90*/  LDL.LU.64 R20, [R1+0x5018] ;  /* 0x0050180001147983 */ /* 0x000ea80000300a00 */
[----:B------:R-:W2:Y:S04]  /*28ba0*/  LDL.LU.64 R6, [R1+0x5010] ;  /* 0x0050100001067983 */ /* 0x000ea80000300a00 */
[----:B------:R-:W2:Y:S09]  /*28bb0*/  LDL.LU.64 R4, [R1+0x5008] ;  /* 0x0050080001047983 */ /* 0x000eb20000300a00 */
[----:B------:R0:W-:Y:S04]  /*28bc0*/  STL.64 [R1+0x150], R16 ;  /* 0x0001501001007387 */ /* 0x0001e80000100a00 */
[----:B------:R1:W-:Y:S04]  /*28bd0*/  STL.64 [R1+0x158], R18 ;  /* 0x0001581201007387 */ /* 0x0003e80000100a00 */
[----:B0-----:R-:W3:Y:S04]  /*28be0*/  LDL.LU R16, [R1+0x10] ;  /* 0x0000100001107983 */ /* 0x001ee80000300800 */
[----:B------:R-:W3:Y:S04]  /*28bf0*/  LDL.LU R17, [R1+0x14] ;  /* 0x0000140001117983 */ /* 0x000ee80000300800 */
[----:B-1----:R-:W3:Y:S01]  /*28c00*/  LDL.LU R18, [R1+0x18] ;  /* 0x0000180001127983 */ /* 0x002ee20000300800 */
[----:B------:R-:W-:-:S03]  /*28c10*/  MOV R19, R2 ;  /* 0x0000000200137202 */ /* 0x000fc60000000f00 */
[----:B------:R-:W4:Y:S01]  /*28c20*/  LDL.LU R2, [R1+0x5000] ;  /* 0x0050000001027983 */ /* 0x000f220000300800 */
[C---:B--2---:R-:W-:Y:S03]  /*28c30*/  HMMA.16816.F32.BF16 R24, R4.reuse, R26, R20 ;  /* 0x0000001a0418723c */ /* 0x044fe60000041814 */
[----:B------:R-:W2:Y:S04]  /*28c40*/  LDL.LU.64 R22, [R1+0x4ff8] ;  /* 0x004ff80001167983 */ /* 0x000ea80000300a00 */
[----:B------:R-:W2:Y:S11]  /*28c50*/  LDL.LU.64 R20, [R1+0x4ff0] ;  /* 0x004ff00001147983 */ /* 0x000eb60000300a00 */
[----:B------:R-:W-:Y:S05]  /*28c60*/  @!UPT UIADD3 URZ, URZ, URZ, URZ ;  /* 0x0000003f3f3ff290 */ /* 0x000fea000fffe03f */
[----:B------:R-:W-:Y:S04]  /*28c70*/  STL.64 [R1+0x140], R24 ;  /* 0x0001401801007387 */ /* 0x000fe80000100a00 */
[----:B------:R0:W-:Y:S04]  /*28c80*/  STL.64 [R1+0x148], R26 ;  /* 0x0001481a01007387 */ /* 0x0001e80000100a00 */
[----:B0-----:R-:W2:Y:S04]  /*28c90*/  LDL.LU.64 R26, [R1+0x4fe8] ;  /* 0x004fe800011a7983 */ /* 0x001ea80000300a00 */
[----:B------:R-:W2:Y:S01]  /*28ca0*/  LDL.LU.64 R24, [R1+0x4fe0] ;  /* 0x004fe00001187983 */ /* 0x000ea20000300a00 */
[C---:B---3--:R-:W-:Y:S03]  /*28cb0*/  HMMA.16816.F32.BF16 R16, R4.reuse, R14, R16 ;  /* 0x0000000e0410723c */ /* 0x048fe60000041810 */
[----:B------:R-:W-:Y:S11]  /*28cc0*/  STL.64 [R1+0x4fb8], R14 ;  /* 0x004fb80e01007387 */ /* 0x000ff60000100a00 */
[----:B------:R-:W-:Y:S09]  /*28cd0*/  @!UPT UIADD3 URZ, URZ, URZ, URZ ;  /* 0x0000003f3f3ff290 */ /* 0x000ff2000fffe03f */
[----:B------:R-:W-:Y:S04]  /*28ce0*/  STL.64 [R1+0x120], R16 ;  /* 0x0001201001007387 */ /* 0x000fe80000100a00 */
[----:B------:R2:W-:Y:S02]  /*28cf0*/  STL.64 [R1+0x128], R18 ;  /* 0x0001281201007387 */ /* 0x0005e40000100a00 */
[C---:B--2---:R-:W-:Y:S02]  /*28d00*/  HMMA.16816.F32.BF16 R16, R4.reuse, R10, R24 ;  /* 0x0000000a0410723c */ /* 0x044fe40000041818 */
[----:B------:R-:W2:Y:S11]  /*28d10*/  LDL.LU.64 R26, [R1+0x68] ;  /* 0x00006800011a7983 */ /* 0x000eb60000300a00 */
[----:B------:R-:W-:Y:S10]  /*28d20*/  @!UPT UIADD3 URZ, URZ, URZ, URZ ;  /* 0x0000003f3f3ff290 */ /* 0x000ff4000fffe03f */
[----:B------:R-:W-:Y:S04]  /*28d30*/  STL.64 [R1+0x110], R16 ;  /* 0x0001101001007387 */ /* 0x000fe80000100a00 */
[----:B------:R-:W-:Y:S04]  /*28d40*/  STL.64 [R1+0x118], R18 ;  /* 0x0001181201007387 */ /* 0x000fe80000100a00 */
[----:B----4-:R-:W0:Y:S04]  /*28d50*/  LDSM.16.MT88.4 R16, [R2+0x21800] ;  /* 0x021800000210783b */ /* 0x010e280000004200 */
[----:B0-----:R-:W-:Y:S04]  /*28d60*/  STL [R1+0x4f90], R18 ;  /* 0x004f901201007387 */ /* 0x001fe80000100800 */
[----:B------:R-:W-:Y:S01]  /*28d70*/  STL [R1+0x4f8c], R19 ;  /* 0x004f8c1301007387 */ /* 0x000fe20000100800 */
[----:B--2---:R-:W-:Y:S11]  /*28d80*/  HMMA.16816.F32.BF16 R4, R4, R26, R20 ;  /* 0x0000001a0404723c */ /* 0x004ff60000041814 */
[----:B------:R-:W-:Y:S11]  /*28d90*/  @!UPT UIADD3 URZ, URZ, URZ, URZ ;  /* 0x0000003f3f3ff290 */ /* 0x000ff6000fffe03f */
[----:B------:R-:W-:Y:S01]  /*28da0*/  @!UPT UIADD3 URZ, URZ, URZ, URZ ;  /* 0x0000003f3f3ff290 */ /* 0x000fe2000fffe03f */
[----:B------:R0:W-:Y:S04]  /*28db0*/  STL.64 [R1+0xf0], R4 ;  /* 0x0000f00401007387 */ /* 0x0001e80000100a00 */
[----:B------:R1:W-:Y:S04]  /*28dc0*/  STL.64 [R1+0xf8], R6 ;  /* 0x0000f80601007387 */ /* 0x0003e80000100a00 */
[----:B0-----:R-:W2:Y:S04]  /*28dd0*/  LDL.LU R4, [R1+0xd0] ;  /* 0x0000d00001047983 */ /* 0x001ea80000300800 */
[----:B------:R-:W2:Y:S01]  /*28de0*/  LDL.LU R5, [R1+0xd4] ;  /* 0x0000d40001057983 */ /* 0x000ea20000300800 */
[----:B-1----:R-:W-:-:S03]  /*28df0*/  MOV R7, R3 ;  /* 0x0000000300077202 */ /* 0x002fc60000000f00 */
[----:B------:R-:W3:Y:S04]  /*28e00*/  LDL.LU R6, [R1+0xd8] ;  /* 0x0000d80001067983 */ /* 0x000ee80000300800 */
[----:B------:R-:W4:Y:S01]  /*28e10*/  LDL.LU R3, [R1+0x4fd8] ;  /* 0x004fd80001037983 */ /* 0x000f220000300800 */
[----:B------:R-:W-:Y:S01]  /*28e20*/  MOV R9, R26 ;  /* 0x0000001a00097202 */ /* 0x000fe20000000f00 */
[----:B------:R-:W-:Y:S02]  /*28e30*/  IMAD.MOV.U32 R8, RZ, RZ, R27 ;  /* 0x000000ffff087224 */ /* 0x000fe400078e001b */
[----:B---3--:R-:W-:Y:S04]  /*28e40*/  STL.64 [R1+0x4fd0], R6 ;  /* 0x004fd00601007387 */ /* 0x008fe80000100a00 */
[----:B----4-:R-:W0:Y:S04]  /*28e50*/  LDSM.16.MT88.4 R24, [R3+0x22000] ;  /* 0x022000000318783b */ /* 0x010e280000004200 */
[----:B--2---:R-:W-:Y:S04]  /*28e60*/  STL.64 [R1+0x4fc8], R4 ;  /* 0x004fc80401007387 */ /* 0x004fe80000100a00 */
[----:B------:R-:W1:Y:S04]  /*28e70*/  LDSM.16.M88.4 R4, [R13+0x80] ;  /* 0x000080000d04783b */ /* 0x000e680000000200 */
[----:B------:R-:W2:Y:S04]  /*28e80*/  LDL.LU.64 R22, [R1+0x98] ;  /* 0x0000980001167983 */ /* 0x000ea80000300a00 */
[----:B------:R-:W-:Y:S04]  /*28e90*/  STL.64 [R1+0x4fb0], R10 ;  /* 0x004fb00a01007387 */ /* 0x000fe80000100a00 */
[----:B------:R3:W-:Y:S04]  /*28ea0*/  STL.64 [R1+0x4fa8], R8 ;  /* 0x004fa80801007387 */ /* 0x0007e80000100a00 */
[----:B---3--:R-:W3:Y:S04]  /*28eb0*/  LDL.LU R8, [R1+0x100] ;  /* 0x0001000001087983 */ /* 0x008ee80000300800 */
[----:B------:R-:W3:Y:S01]  /*28ec0*/  LDL.LU R9, [R1+0x104] ;  /* 0x0001040001097983 */ /* 0x000ee20000300800 */
[----:B------:R-:W-:-:S03]  /*28ed0*/  MOV R11, R28 ;  /* 0x0000001c000b7202 */ /* 0x000fc60000000f00 */
[----:B------:R-:W3:Y:S04]  /*28ee0*/  LDL.LU R10, [R1+0x108] ;  /* 0x00010800010a7983 */ /* 0x000ee80000300800 */
[----:B0-----:R-:W-:Y:S04]  /*28ef0*/  STL [R1+0x4f6c], R26 ;  /* 0x004f6c1a01007387 */ /* 0x001fe80000100800 */
[----:B------:R-:W-:Y:S01]  /*28f00*/  STL [R1+0x4f68], R27 ;  /* 0x004f681b01007387 */ /* 0x000fe20000100800 */
[----:B-1----:R-:W-:-:S03]  /*28f10*/  IMAD.MOV.U32 R28, RZ, RZ, R7 ;  /* 0x000000ffff1c7224 */ /* 0x002fc600078e0007 */
[----:B------:R-:W-:Y:S04]  /*28f20*/  STL.64 [R1+0x50], R4 ;  /* 0x0000500401007387 */ /* 0x000fe80000100a00 */
[----:B------:R-:W-:Y:S04]  /*28f30*/  STL.64 [R1+0x58], R6 ;  /* 0x0000580601007387 */ /* 0x000fe80000100a00 */
[----:B------:R-:W0:Y:S04]  /*28f40*/  LDSM.16.M88.4 R4, [R13+0x8080] ;  /* 0x008080000d04783b */ /* 0x000e280000000200 */
[----:B------:R-:W-:Y:S04]  /*28f50*/  STL [R1+0x4f88], R28 ;  /* 0x004f881c01007387 */ /* 0x000fe80000100800 */
[----:B0-----:R-:W-:Y:S01]  /*28f60*/  STL.64 [R1+0x40], R4 ;  /* 0x0000400401007387 */ /* 0x001fe20000100a00 */
[----:B------:R-:W-:-:S02]  /*28f70*/  MOV R26, R4 ;  /* 0x00000004001a7202 */ /* 0x000fc40000000f00 */
[----:B------:R-:W-:Y:S01]  /*28f80*/  MOV R27, R5 ;  /* 0x00000005001b7202 */ /* 0x000fe20000000f00 */
[----:B------:R-:W-:Y:S04]  /*28f90*/  STL.64 [R1+0x48], R6 ;  /* 0x0000480601007387 */ /* 0x000fe80000100a00 */
[----:B------:R-:W0:Y:S04]  /*28fa0*/  LDSM.16.M88.4 R4, [R13+0x10080] ;  /* 0x010080000d04783b */ /* 0x000e280000000200 */
[----:B------:R-:W-:Y:S04]  /*28fb0*/  STL.64 [R1+0x4f78], R26 ;  /* 0x004f781a01007387 */ /* 0x000fe80000100a00 */
[----:B------:R1:W-:Y:S04]  /*28fc0*/  STL.64 [R1+0x4f70], R24 ;  /* 0x004f701801007387 */ /* 0x0003e80000100a00 */
[----:B------:R-:W4:Y:S04]  /*28fd0*/  LDSM.16.M88.4 R12, [R13+0x18080] ;  /* 0x018080000d0c783b */ /* 0x000f280000000200 */
[----:B-1----:R-:W2:Y:S04]  /*28fe0*/  LDL.LU R24, [R1] ;  /* 0x0000000001187983 */ /* 0x002ea80000300800 */
[----:B------:R-:W2:Y:S04]  /*28ff0*/  LDL.LU R25, [R1+0x4] ;  /* 0x0000040001197983 */ /* 0x000ea80000300800 */
[----:B------:R-:W2:Y:S04]  /*29000*/  LDL.LU R26, [R1+0x8] ;  /* 0x00000800011a7983 */ /* 0x000ea80000300800 */
[----:B------:R-:W2:Y:S04]  /*29010*/  LDL.LU R27, [R1+0xc] ;  /* 0x00000c00011b7983 */ /* 0x000ea80000300800 */
[----:B0-----:R0:W-:Y:S01]  /*29020*/  STL.64 [R1+0x38], R6 ;  /* 0x0000380601007387 */ /* 0x0011e20000100a00 */
[----:B------:R-:W-:Y:S01]  /*29030*/  IMAD.MOV.U32 R18, RZ, RZ, R4 ;  /* 0x000000ffff127224 */ /* 0x000fe200078e0004 */
[----:B------:R-:W-:-:S02]  /*29040*/  MOV R19, R5 ;  /* 0x0000000500137202 */ /* 0x000fc40000000f00 */
[----:B0-----:R-:W2:Y:S04]  /*29050*/  LDL.LU.64 R6, [R1+0x4fd0] ;  /* 0x004fd00001067983 */ /* 0x001ea80000300a00 */
[----:B------:R-:W2:Y:S04]  /*29060*/  LDL.LU.64 R4, [R1+0x4fc8] ;  /* 0x004fc80001047983 */ /* 0x000ea80000300a00 */
[----:B------:R0:W-:Y:S04]  /*29070*/  STL.64 [R1+0x4fa0], R18 ;  /* 0x004fa01201007387 */ /* 0x0001e80000100a00 */
[----:B------:R1:W-:Y:S01]  /*29080*/  STL.64 [R1+0x4f98], R16 ;  /* 0x004f981001007387 */ /* 0x0003e20000100a00 */
[----:B0-----:R-:W-:Y:S01]  /*29090*/  MOV R18, R0 ;  /* 0x0000000000127202 */ /* 0x001fe20000000f00 */
[----:B------:R-:W-:-:S02]  /*290a0*/  IMAD.MOV.U32 R19, RZ, RZ, R29 ;  /* 0x000000ffff137224 */ /* 0x000fc400078e001d */
[----:B-1----:R-:W3:Y:S04]  /*290b0*/  LDL.LU R16, [R1+0x130] ;  /* 0x0001300001107983 */ /* 0x002ee80000300800 */
[----:B------:R-:W3:Y:S04]  /*290c0*/  LDL.LU R17, [R1+0x134] ;  /* 0x0001340001117983 */ /* 0x000ee80000300800 */
[----:B------:R-:W3:Y:S04]  /*290d0*/  LDL.LU R0, [R1+0x4fc4] ;  /* 0x004fc40001007983 */ /* 0x000ee80000300800 */
[----:B------:R-:W3:Y:S01]  /*290e0*/  LDL.LU R29, [R1+0x4fc0] ;  /* 0x004fc000011d7983 */ /* 0x000ee20000300800 */
[----:B--2---:R-:W-:Y:S11]  /*290f0*/  HMMA.16816.F32.BF16 R4, R24, R22, R4 ;  /* 0x000000161804723c */ /* 0x004ff60000041804 */
[----:B------:R-:W-:Y:S11]  /*29100*/  @!UPT UIADD3 URZ, URZ, URZ, URZ ;  /* 0x0000003f3f3ff290 */ /* 0x000ff6000fffe03f */
[----:B------:R-:W-:Y:S01]  /*29110*/  @!UPT UIADD3 URZ, URZ, URZ, URZ ;  /* 0x0000003f3f3ff290 */ /* 0x000fe2000fffe03f */
[----:B------:R-:W-:Y:S04]  /*29120*/  STL.64 [R1+0xe0], R4 ;  /* 0x0000e00401007387 */ /* 0x000fe80000100a00 */
[----:B------:R-:W-:Y:S04]  /*29130*/  STL.64 [R1+0xe8], R6 ;  /* 0x0000e80601007387 */ /* 0x000fe80000100a00 */
[----:B----4-:R-:W-:Y:S04]  /*29140*/  STL.64 [R1+0x20], R12 ;  /* 0x0000200c01007387 */ /* 0x010fe80000100a00 */
[----:B------:R0:W-:Y:S04]  /*29150*/  STL.64 [R1+0x28], R14 ;  /* 0x0000280e01007387 */ /* 0x0001e80000100a00 */
[----:B0-----:R-:W3:Y:S01]  /*29160*/  LDL.LU.64 R14, [R1+0x4fb8] ;  /* 0x004fb800010e7983 */ /* 0x001ee20000300a00 */
[----:B------:R-:W-:-:S02]  /*29170*/  MOV R5, R22 ;  /* 0x0000001600057202 */ /* 0x000fc40000000f00 */
[----:B------:R-:W-:Y:S01]  /*29180*/  MOV R4, R23 ;  /* 0x0000001700047202 */ /* 0x000fe20000000f00 */
[----:B------:R-:W-:Y:S01]  /*29190*/  IMAD.MOV.U32 R23, RZ, RZ, R12 ;  /* 0x000000ffff177224 */ /* 0x000fe200078e000c */
[----:B------:R-:W-:Y:S01]  /*291a0*/  MOV R22, R13 ;  /* 0x0000000d00167202 */ /* 0x000fe20000000f00 */
[----:B---3--:R-:W-:Y:S11]  /*291b0*/  HMMA.16816.F32.BF16 R8, R24, R14, R8 ;  /* 0x0000000e1808723c */ /* 0x008ff60000041808 */
[----:B------:R-:W-:Y:S11]  /*291c0*/  @!UPT UIADD3 URZ, URZ, URZ, URZ ;  /* 0x0000003f3f3ff290 */ /* 0x000ff6000fffe03f */
[----:B------:R-:W-:Y:S01]  /*291d0*/  @!UPT UIADD3 URZ, URZ, URZ, URZ ;  /* 0x0000003f3f3ff290 */ /* 0x000fe2000fffe03f */
[----:B------:R-:W-:Y:S04]  /*291e0*/  STL.64 [R1+0xd0], R8 ;  /* 0x0000d00801007387 */ /* 0x000fe80000100a00 */
[----:B------:R0:W-:Y:S04]  /*291f0*/  STL.64 [R1+0xd8], R10 ;  /* 0x0000d80a01007387 */ /* 0x0001e80000100a00 */
[----:B0-----:R-:W2:Y:S04]  /*29200*/  LDL.LU.64 R10, [R1+0x4fb0] ;  /* 0x004fb000010a7983 */ /* 0x001ea80000300a00 */
[----:B------:R-:W3:Y:S01]  /*29210*/  LDL.LU.64 R8, [R1+0x4fa8] ;  /* 0x004fa80001087983 */ /* 0x000ee20000300a00 */
[----:B------:R-:W-:-:S03]  /*29220*/  MOV R28, R15 ;  /* 0x0000000f001c7202 */ /* 0x000fc60000000f00 */
[----:B------:R-:W0:Y:S04]  /*29230*/  LDSM.16.MT88.4 R12, [R29+0x22000] ;  /* 0x022000001d0c783b */ /* 0x000e280000004200 */
[----:B0-----:R3:W-:Y:S04]  /*29240*/  STL.64 [R1+0x4f40], R14 ;  /* 0x004f400e01007387 */ /* 0x0017e80000100a00 */
[----:B------:R-:W-:Y:S01]  /*29250*/  STL.64 [R1+0x4f38], R12 ;  /* 0x004f380c01007387 */ /* 0x000fe20000100a00 */
[----:B--2---:R-:W-:Y:S01]  /*29260*/  HMMA.16816.F32.BF16 R16, R24, R10, R16 ;  /* 0x0000000a1810723c */ /* 0x004fe20000041810 */
[----:B------:R-:W-:Y:S01]  /*29270*/  MOV R21, R10 ;  /* 0x0000000a00157202 */ /* 0x000fe20000000f00 */
[----:B------:R-:W-:-:S02]  /*29280*/  IMAD.MOV.U32 R20, RZ, RZ, R11 ;  /* 0x000000ffff147224 */ /* 0x000fc400078e000b */
[----:B---3--:R-:W-:Y:S01]  /*29290*/  IMAD.MOV.U32 R14, RZ, RZ, R9 ;  /* 0x000000ffff0e7224 */ /* 0x008fe200078e0009 */
[----:B------:R-:W-:Y:S02]  /*292a0*/  MOV R15, R8 ;  /* 0x00000008000f7202 */ /* 0x000fe40000000f00 */
[----:B------:R-:W0:Y:S11]  /*292b0*/  LDSM.16.MT88.4 R8, [R0+0x22000] ;  /* 0x022000000008783b */ /* 0x000e360000004200 */
[----:B------:R-:W-:Y:S05]  /*292c0*/  @!UPT UIADD3 URZ, URZ, URZ, URZ ;  /* 0x0000003f3f3ff290 */ /* 0x000fea000fffe03f */
[----:B------:R-:W-:Y:S04]  /*292d0*/  STL.64 [R1+0xc0], R16 ;  /* 0x0000c01001007387 */ /* 0x000fe80000100a00 */
[----:B------:R1:W-:Y:S04]  /*292e0*/  STL.64 [R1+0xc8], R18 ;  /* 0x0000c81201007387 */ /* 0x0003e80000100a00 */
[----:B-1----:R-:W2:Y:S04]  /*292f0*/  LDL.LU.64 R18, [R1+0x4fa0] ;  /* 0x004fa00001127983 */ /* 0x002ea80000300a00 */
[----:B------:R-:W3:Y:S04]  /*29300*/  LDL.LU.64 R16, [R1+0x4f98] ;  /* 0x004f980001107983 */ /* 0x000ee80000300a00 */
[----:B0-----:R-:W-:Y:S04]  /*29310*/  STL [R1+0x4ef0], R8 ;  /* 0x004ef00801007387 */ /* 0x001fe80000100800 */
[----:B------:R-:W-:Y:S04]  /*29320*/  STL [R1+0x4eec], R9 ;  /* 0x004eec0901007387 */ /* 0x000fe80000100800 */
[----:B------:R0:W-:Y:S04]  /*29330*/  STL [R1+0x4ee8], R10 ;  /* 0x004ee80a01007387 */ /* 0x0001e80000100800 */
[----:B------:R1:W-:Y:S01]  /*29340*/  STL [R1+0x4ee4], R11 ;  /* 0x004ee40b01007387 */ /* 0x0003e20000100800 */
[----:B0-----:R-:W-:-:S02]  /*29350*/  MOV R10, R5 ;  /* 0x00000005000a7202 */ /* 0x001fc40000000f00 */
[----:B-1----:R-:W-:Y:S02]  /*29360*/  MOV R11, R4 ;  /* 0x00000004000b7202 */ /* 0x002fe40000000f00 */
[----:B------:R-:W0:Y:S04]  /*29370*/  LDSM.16.MT88.4 R4, [R2+0x22000] ;  /* 0x022000000204783b */ /* 0x000e280000004200 */
[----:B------:R-:W-:Y:S04]  /*29380*/  STL [R1+0x4ee0], R0 ;  /* 0x004ee00001007387 */ /* 0x000fe80000100800 */
[----:B0-----:R-:W-:Y:S04]  /*29390*/  STL.64 [R1+0x4eb0], R6 ;  /* 0x004eb00601007387 */ /* 0x001fe80000100a00 */
[----:B------:R0:W-:Y:S02]  /*293a0*/  STL.64 [R1+0x4ea8], R4 ;  /* 0x004ea80401007387 */ /* 0x0001e40000100a00 */
[----:B0-----:R-:W-:Y:S01]  /*293b0*/  IMAD.MOV.U32 R4, RZ, RZ, R23 ;  /* 0x000000ffff047224 */ /* 0x001fe200078e0017 */
[----:B------:R-:W-:-:S05]  /*293c0*/  MOV R5, R22 ;  /* 0x0000001600057202 */ /* 0x000fca0000000f00 */
[----:B------:R0:W-:Y:S04]  /*293d0*/  STL.64 [R1+0x4f48], R4 ;  /* 0x004f480401007387 */ /* 0x0001e80000100a00 */
[----:B0-----:R-:W4:Y:S04]  /*293e0*/  LDL.LU R4, [R1+0x1a0] ;  /* 0x0001a00001047983 */ /* 0x001f280000300800 */
[----:B------:R-:W4:Y:S04]  /*293f0*/  LDL.LU R5, [R1+0x1a4] ;  /* 0x0001a40001057983 */ /* 0x000f280000300800 */
[----:B------:R-:W4:Y:S04]  /*29400*/  LDL.LU R6, [R1+0x1a8] ;  /* 0x0001a80001067983 */ /* 0x000f280000300800 */
[----:B------:R-:W4:Y:S04]  /*29410*/  LDL.LU R7, [R1+0x1ac] ;  /* 0x0001ac0001077983 */ /* 0x000f280000300800 */
[----:B------:R-:W-:Y:S04]  /*29420*/  STL [R1+0x4e1c], R2 ;  /* 0x004e1c0201007387 */ /* 0x000fe80000100800 */
[----:B------:R0:W-:Y:S04]  /*29430*/  STL.64 [R1+0x4f80], R14 ;  /* 0x004f800e01007387 */ /* 0x0001e80000100a00 */
[----:B------:R-:W2:Y:S01]  /*29440*/  LDL.LU R12, [R1+0x1c0] ;  /* 0x0001c000010c7983 */ /* 0x000ea20000300800 */
[----:B----4-:R-:W-:Y:S11]  /*29450*/  HMMA.16816.F32.BF16 R4, R24, R14, R4 ;  /* 0x0000000e1804723c */ /* 0x010ff60000041804 */
[----:B------:R-:W-:Y:S11]  /*29460*/  @!UPT UIADD3 URZ, URZ, URZ, URZ ;  /* 0x0000003f3f3ff290 */ /* 0x000ff6000fffe03f */
[----:B------:R-:W-:Y:S01]  /*29470*/  @!UPT UIADD3 URZ, URZ, URZ, URZ ;  /* 0x0000003f3f3ff290 */ /* 0x000fe2000fffe03f */
[----:B------:R-:W-:Y:S04]  /*29480*/  STL.64 [R1+0xb0], R4 ;  /* 0x0000b00401007387 */ /* 0x000fe80000100a00 */
[----:B------:R1:W-:Y:S04]  /*29490*/  STL.64 [R1+0xb8], R6 ;  /* 0x0000b80601007387 */ /* 0x0003e80000100a00 */
[----:B------:R-:W4:Y:S04]  /*294a0*/  LDL.LU R13, [R1+0x1c4] ;  /* 0x0001c400010d7983 */ /* 0x000f280000300800 */
[----:B0-----:R-:W4:Y:S01]  /*294b0*/  LDL.LU R14, [R1+0x1c8] ;  /* 0x0001c800010e7983 */ /* 0x001f220000300800 */
[----:B-1----:R-:W-:Y:S01]  /*294c0*/  MOV R6, R21 ;  /* 0x0000001500067202 */ /* 0x002fe20000000f00 */
[----:B------:R-:W-:-:S02]  /*294d0*/  IMAD.MOV.U32 R7, RZ, RZ, R20 ;  /* 0x000000ffff077224 */ /* 0x000fc400078e0014 */
[----:B------:R-:W4:Y:S04]  /*294e0*/  LDL.LU R15, [R1+0x1cc] ;  /* 0x0001cc00010f7983 */ /* 0x000f280000300800 */
[----:B------:R-:W0:Y:S04]  /*294f0*/  LDSM.16.MT88.4 R20, [R3+0x22800] ;  /* 0x022800000314783b */ /* 0x000e280000004200 */
[----:B------:R-:W3:Y:S04]  /*29500*/  LDL.LU R24, [R1+0x1b0] ;  /* 0x0001b00001187983 */ /* 0x000ee80000300800 */
[----:B------:R-:W3:Y:S04]  /*29510*/  LDL.LU R25, [R1+0x1b4] ;  /* 0x0001b40001197983 */ /* 0x000ee80000300800 */
[----:B------:R-:W3:Y:S04]  /*29520*/  LDL.LU R26, [R1+0x1b8] ;  /* 0x0001b800011a7983 */ /* 0x000ee80000300800 */
[----:B------:R-:W3:Y:S04]  /*29530*/  LDL.LU R27, [R1+0x1bc] ;  /* 0x0001bc00011b7983 */ /* 0x000ee80000300800 */
[----:B0-----:R-:W-:Y:S04]  /*29540*/  STL.64 [R1+0x4e60], R22 ;  /* 0x004e601601007387 */ /* 0x001fe80000100a00 */
[----:B------:R2:W-:Y:S02]  /*29550*/  STL.64 [R1+0x4e58], R20 ;  /* 0x004e581401007387 */ /* 0x0005e40000100a00 */
[----:B--2---:R-:W-:-:S02]  /*29560*/  MOV R20, R18 ;  /* 0x0000001200147202 */ /* 0x004fc40000000f00 */
[----:B------:R-:W-:Y:S01]  /*29570*/  MOV R21, R19 ;  /* 0x0000001300157202 */ /* 0x000fe20000000f00 */
[----:B------:R-:W3:Y:S04]  /*29580*/  LDL.LU R18, [R1+0x4f90] ;  /* 0x004f900001127983 */ /* 0x000ee80000300800 */
[----:B------:R-:W3:Y:S04]  /*29590*/  LDL.LU R19, [R1+0x4f8c] ;  /* 0x004f8c0001137983 */ /* 0x000ee80000300800 */
[----:B------:R0:W-:Y:S04]  /*295a0*/  STL.64 [R1+0x4f50], R20 ;  /* 0x004f501401007387 */ /* 0x0001e80000100a00 */
[----:B0-----:R-:W3:Y:S04]  /*295b0*/  LDL.LU R20, [R1+0x1d0] ;  /* 0x0001d00001147983 */ /* 0x001ee80000300800 */
[----:B------:R-:W3:Y:S04]  /*295c0*/  LDL.LU R21, [R1+0x1d4] ;  /* 0x0001d40001157983 */ /* 0x000ee80000300800 */
[----:B------:R-:W3:Y:S04]  /*295d0*/  LDL.LU R22, [R1+0x1d8] ;  /* 0x0001d80001167983 */ /* 0x000ee80000300800 */
[----:B------:R-:W3:Y:S04]  /*295e0*/  LDL.LU R23, [R1+0x1dc] ;  /* 0x0001dc0001177983 */ /* 0x000ee80000300800 */
[----:B------:R-:W-:Y:S01]  /*295f0*/  STL [R1+0x4e20], R3 ;  /* 0x004e200301007387 */ /* 0x000fe20000100800 */
[----:B---3--:R-:W-:Y:S11]  /*29600*/  HMMA.16816.F32.BF16 R20, R16, R10, R20 ;  /* 0x0000000a1014723c */ /* 0x008ff60000041814 */
[----:B------:R-:W-:Y:S11]  /*29610*/  @!UPT UIADD3 URZ, URZ, URZ, URZ ;  /* 0x0000003f3f3ff290 */ /* 0x000ff6000fffe03f */
[----:B------:R-:W-:Y:S02]  /*29620*/  @!UPT UIADD3 URZ, URZ, URZ, URZ ;  /* 0x0000003f3f3ff290 */ /* 0x000fe4000fffe03f */
[----:B------:R-:W-:Y:S01]  /*29630*/  IMAD.MOV.U32 R9, RZ, RZ, R20 ;  /* 0x000000ffff097224 */ /* 0x000fe200078e0014 */
[----:B------:R-:W-:Y:S01]  /*29640*/  MOV R10, R21 ;  /* 0x00000015000a7202 */ /* 0x000fe20000000f00 */
[----:B------:R-:W2:Y:S01]  /*29650*/  LDL.LU R20, [R1+0x170] ;  /* 0x0001700001147983 */ /* 0x000ea20000300800 */
[----:B------:R-:W-:Y:S01]  /*29660*/  MOV R11, R22 ;  /* 0x00000016000b7202 */ /* 0x000fe20000000f00 */
[----:B------:R-:W-:Y:S02]  /*29670*/  IMAD.MOV.U32 R0, RZ, RZ, R23 ;  /* 0x000000ffff007224 */ /* 0x000fe400078e0017 */
[----:B------:R-:W2:Y:S04]  /*29680*/  LDL.LU R21, [R1+0x174] ;  /* 0x0001740001157983 */ /* 0x000ea80000300800 */
[----:B------:R-:W3:Y:S04]  /*29690*/  LDL.LU R22, [R1+0x178] ;  /* 0x0001780001167983 */ /* 0x000ee80000300800 */
[----:B------:R-:W3:Y:S04]  /*296a0*/  LDL.LU R23, [R1+0x17c] ;  /* 0x00017c0001177983 */ /* 0x000ee80000300800 */
[----:B---3--:R-:W-:Y:S04]  /*296b0*/  STL.64 [R1+0x4f60], R22 ;  /* 0x004f601601007387 */ /* 0x008fe80000100a00 */
[----:B--2---:R0:W-:Y:S04]  /*296c0*/  STL.64 [R1+0x4f58], R20 ;  /* 0x004f581401007387 */ /* 0x0041e80000100a00 */
[----:B0-----:R-:W2:Y:S04]  /*296d0*/  LDL.LU.64 R20, [R1+0x50] ;  /* 0x0000500001147983 */ /* 0x001ea80000300a00 */
[----:B------:R-:W-:Y:S04]  /*296e0*/  STL [R1+0x4f00], R0 ;  /* 0x004f000001007387 */ /* 0x000fe80000100800 */
[----:B------:R-:W-:Y:S04]  /*296f0*/  STL [R1+0x4efc], R11 ;  /* 0x004efc0b01007387 */ /* 0x000fe80000100800 */
[----:B------:R0:W-:Y:S04]  /*29700*/  STL [R1+0x4ef8], R10 ;  /* 0x004ef80a01007387 */ /* 0x0001e80000100800 */
[----:B------:R4:W-:Y:S04]  /*29710*/  STL [R1+0x4ef4], R9 ;  /* 0x004ef40901007387 */ /* 0x0009e80000100800 */
[----:B0-----:R-:W4:Y:S01]  /*29720*/  LDL.LU R10, [R1+0x88] ;  /* 0x00008800010a7983 */ /* 0x001f220000300800 */
[----:B------:R-:W-:-:S03]  /*29730*/  MOV R11, R28 ;  /* 0x0000001c000b7202 */ /* 0x000fc60000000f00 */
[----:B------:R-:W3:Y:S01]  /*29740*/  LDL.LU R28, [R1+0x4f88] ;  /* 0x004f8800011c7983 */ /* 0x000ee20000300800 */
[C---:B------:R-:W-:Y:S08]  /*29750*/  HMMA.16816.F32.BF16 R4, R16.reuse, R6, R24 ;  /* 0x000000061004723c */ /* 0x040ff00000041818 */
[----:B----4-:R-:W-:Y:S01]  /*29760*/  HMMA.16816.F32.BF16 R8, R16, R10, R12 ;  /* 0x0000000a1008723c */ /* 0x010fe2000004180c */
[----:B------:R-:W4:Y:S11]  /*29770*/  LDL.LU.64 R14, [R1+0x4f80] ;  /* 0x004f8000010e7983 */ /* 0x000f360000300a00 */
[----:B------:R-:W-:Y:S11]  /*29780*/  @!UPT UIADD3 URZ, URZ, URZ, URZ ;  /* 0x0000003f3f3ff290 */ /* 0x000ff6000fffe03f */
[----:B------:R0:W-:Y:S04]  /*29790*/  STL.64 [R1+0x90], R8 ;  /* 0x0000900801007387 */ /* 0x0001e80000100a00 */
[----:B------:R-:W-:Y:S01]  /*297a0*/  STL [R1+0x98], R10 ;  /* 0x0000980a01007387 */ /* 0x000fe20000100800 */
[----:B0-----:R-:W-:-:S05]  /*297b0*/  MOV R8, R11 ;  /* 0x0000000b00087202 */ /* 0x001fca0000000f00 */
[----:B------:R0:W-:Y:S04]  /*297c0*/  STL [R1+0x4f04], R8 ;  /* 0x004f040801007387 */ /* 0x0001e80000100800 */
[----:B0-----:R-:W4:Y:S04]  /*297d0*/  LDL.LU R8, [R1+0x190] ;  /* 0x0001900001087983 */ /* 0x001f280000300800 */
[----:B------:R-:W4:Y:S04]  /*297e0*/  LDL.LU R9, [R1+0x194] ;  /* 0x0001940001097983 */ /* 0x000f280000300800 */
[----:B------:R-:W4:Y:S04]  /*297f0*/  LDL.LU R10, [R1+0x198] ;  /* 0x00019800010a7983 */ /* 0x000f280000300800 */
[----:B------:R-:W4:Y:S04]  /*29800*/  LDL.LU R11, [R1+0x19c] ;  /* 0x00019c00010b7983 */ /* 0x000f280000300800 */
[----:B------:R-:W2:Y:S04]  /*29810*/  LDL.LU.64 R26, [R1+0x4f78] ;  /* 0x004f7800011a7983 */ /* 0x000ea80000300a00 */
[----:B------:R-:W3:Y:S04]  /*29820*/  LDL.LU.64 R24, [R1+0x4f70] ;  /* 0x004f700001187983 */ /* 0x000ee80000300a00 */
[----:B------:R0:W-:Y:S04]  /*29830*/  STL.64 [R1+0x80], R4 ;  /* 0x0000800401007387 */ /* 0x0001e80000100a00 */
[----:B------:R1:W-:Y:S04]  /*29840*/  STL.64 [R1+0x88], R6 ;  /* 0x0000880601007387 */ /* 0x0003e80000100a00 */
[----:B0-----:R-:W3:Y:S04]  /*29850*/  LDL.LU R4, [R1+0x160] ;  /* 0x0001600001047983 */ /* 0x001ee80000300800 */
[----:B------:R-:W3:Y:S04]  /*29860*/  LDL.LU R5, [R1+0x164] ;  /* 0x0001640001057983 */ /* 0x000ee80000300800 */
[----:B-1----:R-:W3:Y:S04]  /*29870*/  LDL.LU R6, [R1+0x168] ;  /* 0x0001680001067983 */ /* 0x002ee80000300800 */
[----:B------:R-:W3:Y:S01]  /*29880*/  LDL.LU R7, [R1+0x16c] ;  /* 0x00016c0001077983 */ /* 0x000ee20000300800 */
[----:B----4-:R-:W-:Y:S07]  /*29890*/  HMMA.16816.F32.BF16 R12, R16, R14, R8 ;  /* 0x0000000e100c723c */ /* 0x010fee0000041808 */
[----:B--2---:R-:W-:-:S02]  /*298a0*/  MOV R16, R26 ;  /* 0x0000001a00107202 */ /* 0x004fc40000000f00 */
[----:B------:R-:W3:Y:S01]  /*298b0*/  LDL.LU R26, [R1+0x4f6c] ;  /* 0x004f6c00011a7983 */ /* 0x000ee20000300800 */
[----:B------:R-:W-:-:S03]  /*298c0*/  MOV R17, R27 ;  /* 0x0000001b00117202 */ /* 0x000fc60000000f00 */
[----:B------:R-:W3:Y:S11]  /*298d0*/  LDL.LU R27, [R1+0x4f68] ;  /* 0x004f6800011b7983 */ /* 0x000ef60000300800 */
[----:B------:R-:W-:Y:S01]  /*298e0*/  IMAD.MOV.U32 R0, RZ, RZ, R12 ;  /* 0x000000ffff007224 */ /* 0x000fe200078e000c */
[----:B------:R-:W-:Y:S01]  /*298f0*/  MOV R11, R13 ;  /* 0x0000000d000b7202 */ /* 0x000fe20000000f00 */
[----:B------:R-:W-:Y:S01]  /*29900*/  IMAD.MOV.U32 R9, RZ, RZ, R15 ;  /* 0x000000ffff097224 */ /* 0x000fe200078e000f */
[----:B------:R-:W-:Y:S01]  /*29910*/  MOV R10, R14 ;  /* 0x0000000e000a7202 */ /* 0x000fe20000000f00 */
[----:B------:R-:W2:Y:S04]  /*29920*/  LDL.LU R12, [R1+0x150] ;  /* 0x00015000010c7983 */ /* 0x000ea80000300800 */
[----:B------:R-:W2:Y:S04]  /*29930*/  LDL.LU R13, [R1+0x154] ;  /* 0x00015400010d7983 */ /* 0x000ea80000300800 */
[----:B------:R-:W2:Y:S04]  /*29940*/  LDL.LU R14, [R1+0x158] ;  /* 0x00015800010e7983 */ /* 0x000ea80000300800 */
[----:B------:R-:W2:Y:S04]  /*29950*/  LDL.LU R15, [R1+0x15c] ;  /* 0x00015c00010f7983 */ /* 0x000ea80000300800 */
[----:B------:R0:W-:Y:S04]  /*29960*/  STL [R1+0x4f14], R9 ;  /* 0x004f140901007387 */ /* 0x0001e80000100800 */
[----:B------:R1:W-:Y:S04]  /*29970*/  STL [R1+0x4f10], R10 ;  /* 0x004f100a01007387 */ /* 0x0003e80000100800 */
[----:B------:R4:W-:Y:S04]  /*29980*/  STL [R1+0x4f0c], R11 ;  /* 0x004f0c0b01007387 */ /* 0x0009e80000100800 */
[----:B------:R-:W3:Y:S04]  /*29990*/  LDL.LU R8, [R1+0x180] ;  /* 0x0001800001087983 */ /* 0x000ee80000300800 */
[----:B0-----:R-:W3:Y:S04]  /*299a0*/  LDL.LU R9, [R1+0x184] ;  /* 0x0001840001097983 */ /* 0x001ee80000300800 */
[----:B-1----:R-:W3:Y:S04]  /*299b0*/  LDL.LU R10, [R1+0x188] ;  /* 0x00018800010a7983 */ /* 0x002ee80000300800 */
[----:B----4-:R-:W3:Y:S01]  /*299c0*/  LDL.LU R11, [R1+0x18c] ;  /* 0x00018c00010b7983 */ /* 0x010ee20000300800 */
[----:B------:R-:W-:Y:S01]  /*299d0*/  IMAD.MOV.U32 R3, RZ, RZ, R20 ;  /* 0x000000ffff037224 */ /* 0x000fe200078e0014 */
[----:B------:R-:W-:-:S02]  /*299e0*/  MOV R2, R21 ;  /* 0x0000001500027202 */ /* 0x000fc40000000f00 */
[----:B------:R-:W-:Y:S04]  /*299f0*/  STL [R1+0x4f08], R0 ;  /* 0x004f080001007387 */ /* 0x000fe80000100800 */
[----:B------:R-:W4:Y:S01]  /*29a00*/  LDL.LU.64 R22, [R1+0x4f60] ;  /* 0x004f600001167983 */ /* 0x000f220000300a00 */
[C---:B---3--:R-:W-:Y:S03]  /*29a10*/  HMMA.16816.F32.BF16 R8, R24.reuse, R20, R8 ;  /* 0x000000141808723c */ /* 0x048fe60000041808 */
[----:B------:R-:W4:Y:S11]  /*29a20*/  LDL.LU.64 R20, [R1+0x4f58] ;  /* 0x004f580001147983 */ /* 0x000f360000300a00 */
[----:B------:R-:W-:Y:S09]  /*29a30*/  @!UPT UIADD3 URZ, URZ, URZ, URZ ;  /* 0x0000003f3f3ff290 */ /* 0x000ff2000fffe03f */
[----:B------:R0:W-:Y:S04]  /*29a40*/  STL.64 [R1+0x60], R8 ;  /* 0x0000600801007387 */ /* 0x0001e80000100a00 */
[----:B------:R1:W-:Y:S01]  /*29a50*/  STL [R1+0x68], R10 ;  /* 0x0000680a01007387 */ /* 0x0003e20000100800 */
[----:B0-----:R-:W-:Y:S01]  /*29a60*/  MOV R8, R11 ;  /* 0x0000000b00087202 */ /* 0x001fe20000000f00 */
[----:B----4-:R-:W-:Y:S02]  /*29a70*/  HMMA.16816.F32.BF16 R16, R24, R16, R20 ;  /* 0x000000101810723c */ /* 0x010fe40000041814 */
[----:B------:R-:W3:Y:S11]  /*29a80*/  LDL.LU.64 R20, [R1+0x4f50] ;  /* 0x004f500001147983 */ /* 0x000ef60000300a00 */
[----:B------:R-:W-:Y:S11]  /*29a90*/  @!UPT UIADD3 URZ, URZ, URZ, URZ ;  /* 0x0000003f3f3ff290 */ /* 0x000ff6000fffe03f */
[----:B-1----:R-:W-:Y:S01]  /*29aa0*/  MOV R10, R17 ;  /* 0x00000011000a7202 */ /* 0x002fe20000000f00 */
[----:B------:R-:W-:Y:S01]  /*29ab0*/  IMAD.MOV.U32 R9, RZ, RZ, R16 ;  /* 0x000000ffff097224 */ /* 0x000fe200078e0010 */
[----:B------:R-:W-:-:S05]  /*29ac0*/  MOV R11, R18 ;  /* 0x00000012000b7202 */ /* 0x000fca0000000f00 */
[----:B------:R-:W-:Y:S04]  /*29ad0*/  STL.64 [R1+0x4f20], R10 ;  /* 0x004f200a01007387 */ /* 0x000fe80000100a00 */
[----:B------:R0:W-:Y:S04]  /*29ae0*/  STL.64 [R1+0x4f18], R8 ;  /* 0x004f180801007387 */ /* 0x0001e80000100a00 */
[----:B0-----:R-:W4:Y:S01]  /*29af0*/  LDL.LU.64 R8, [R1+0x40] ;  /* 0x0000400001087983 */ /* 0x001f220000300a00 */
[----:B------:R-:W-:Y:S02]  /*29b00*/  IMAD.MOV.U32 R0, RZ, RZ, R19 ;  /* 0x000000ffff007224 */ /* 0x000fe400078e0013 */
[C---:B---3--:R-:W-:Y:S01]  /*29b10*/  HMMA.16816.F32.BF16 R16, R24.reuse, R20, R4 ;  /* 0x000000141810723c */ /* 0x048fe20000041804 */
[----:B------:R-:W0:Y:S04]  /*29b20*/  LDSM.16.MT88.4 R4, [R29+0x22800] ;  /* 0x022800001d04783b */ /* 0x000e280000004200 */
[----:B----4-:R1:W-:Y:S04]  /*29b30*/  STL.64 [R1+0x4f30], R8 ;  /* 0x004f300801007387 */ /* 0x0103e80000100a00 */
[----:B-1----:R-:W3:Y:S04]  /*29b40*/  LDL.LU R8, [R1+0x140] ;  /* 0x0001400001087983 */ /* 0x002ee80000300800 */
[----:B------:R-:W3:Y:S04]  /*29b50*/  LDL.LU R9, [R1+0x144] ;  /* 0x0001440001097983 */ /* 0x000ee80000300800 */
[----:B------:R-:W3:Y:S04]  /*29b60*/  LDL.LU R10, [R1+0x148] ;  /* 0x00014800010a7983 */ /* 0x000ee80000300800 */
[----:B------:R-:W3:Y:S04]  /*29b70*/  LDL.LU R11, [R1+0x14c] ;  /* 0x00014c00010b7983 */ /* 0x000ee80000300800 */
[----:B------:R1:W-:Y:S04]  /*29b80*/  STL.64 [R1+0x4f28], R20 ;  /* 0x004f281401007387 */ /* 0x0003e80000100a00 */
[----:B-1----:R-:W4:Y:S04]  /*29b90*/  LDL.LU R20, [R1+0x120] ;  /* 0x0001200001147983 */ /* 0x002f280000300800 */
[----:B------:R-:W4:Y:S04]  /*29ba0*/  LDL.LU R21, [R1+0x124] ;  /* 0x0001240001157983 */ /* 0x000f280000300800 */
[----:B------:R-:W4:Y:S04]  /*29bb0*/  LDL.LU R22, [R1+0x128] ;  /* 0x0001280001167983 */ /* 0x000f280000300800 */
[----:B------:R-:W4:Y:S04]  /*29bc0*/  LDL.LU R23, [R1+0x12c] ;  /* 0x00012c0001177983 */ /* 0x000f280000300800 */
[----:B------:R-:W-:Y:S04]  /*29bd0*/  STL.64 [R1+0x4e30], R18 ;  /* 0x004e301201007387 */ /* 0x000fe80000100a00 */
[----:B------:R1:W-:Y:S04]  /*29be0*/  STL.64 [R1+0x4e28], R16 ;  /* 0x004e281001007387 */ /* 0x0003e80000100a00 */
[----:B-1----:R-:W2:Y:S04]  /*29bf0*/  LDL.LU R16, [R1+0x110] ;  /* 0x0001100001107983 */ /* 0x002ea80000300800 */
[----:B------:R-:W2:Y:S04]  /*29c00*/  LDL.LU R17, [R1+0x114] ;  /* 0x0001140001117983 */ /* 0x000ea80000300800 */
[----:B------:R-:W2:Y:S04]  /*29c10*/  LDL.LU R18, [R1+0x118] ;  /* 0x0001180001127983 */ /* 0x000ea80000300800 */
[----:B------:R-:W2:Y:S04]  /*29c20*/  LDL.LU R19, [R1+0x11c] ;  /* 0x00011c0001137983 */ /* 0x000ea80000300800 */
[----:B0-----:R0:W-:Y:S04]  /*29c30*/  STL.64 [R1], R4 ;  /* 0x0000000401007387 */ /* 0x0011e80000100a00 */
[----:B------:R-:W-:Y:S04]  /*29c40*/  STL.64 [R1+0x8], R6 ;  /* 0x0000080601007387 */ /* 0x000fe80000100a00 */
[----:B0-----:R-:W2:Y:S04]  /*29c50*/  LDL.LU.64 R4, [R1+0x4f48] ;  /* 0x004f480001047983 */ /* 0x001ea80000300a00 */
[----:B------:R-:W-:Y:S01]  /*29c60*/  STL [R1+0x4dd8], R29 ;  /* 0x004dd81d01007387 */ /* 0x000fe20000100800 */
[----:B--2---:R-:W-:Y:S03]  /*29c70*/  HMMA.16816.F32.BF16 R24, R24, R4, R12 ;  /* 0x000000041818723c */ /* 0x004fe6000004180c */
[----:B------:R-:W3:Y:S04]  /*29c80*/  LDL.LU.64 R14, [R1+0x4f40] ;  /* 0x004f4000010e7983 */ /* 0x000ee80000300a00 */
[----:B------:R-:W3:Y:S11]  /*29c90*/  LDL.LU.64 R12, [R1+0x4f38] ;  /* 0x004f3800010c7983 */ /* 0x000ef60000300a00 */
[----:B------:R-:W-:Y:S05]  /*29ca0*/  @!UPT UIADD3 URZ, URZ, URZ, URZ ;  /* 0x0000003f3f3ff290 */ /* 0x000fea000fffe03f */
[----:B------:R0:W-:Y:S04]  /*29cb0*/  STL.64 [R1+0x4e40], R26 ;  /* 0x004e401a01007387 */ /* 0x0001e80000100a00 */
[----:B------:R1:W-:Y:S04]  /*29cc0*/  STL.64 [R1+0x4e38], R24 ;  /* 0x004e381801007387 */ /* 0x0003e80000100a00 */
[----:B0-----:R-:W2:Y:S01]  /*29cd0*/  LDL R26, [R1+0x58] ;  /* 0x00005800011a7983 */ /* 0x001ea20000100800 */
[----:B-1----:R-:W-:Y:S02]  /*29ce0*/  MOV R24, R3 ;  /* 0x0000000300187202 */ /* 0x002fe40000000f00 */
[----:B------:R-:W-:-:S07]  /*29cf0*/  MOV R25, R2 ;  /* 0x0000000200197202 */ /* 0x000fce0000000f00 */
[----:B---3--:R-:W-:Y:S11]  /*29d00*/  HMMA.16816.F32.BF16 R8, R12, R24, R8 ;  /* 0x000000180c08723c */ /* 0x008ff60000041808 */
[----:B------:R-:W-:Y:S11]  /*29d10*/  @!UPT UIADD3 URZ, URZ, URZ, URZ ;  /* 0x0000003f3f3ff290 */ /* 0x000ff6000fffe03f */
[----:B------:R-:W-:Y:S01]  /*29d20*/  @!UPT UIADD3 URZ, URZ, URZ, URZ ;  /* 0x0000003f3f3ff290 */ /* 0x000fe2000fffe03f */
[----:B------:R0:W-:Y:S01]  /*29d30*/  STL [R1+0x170], R8 ;  /* 0x0001700801007387 */ /* 0x0001e20000100800 */
[----:B------:R-:W-:-:S03]  /*29d40*/  MOV R3, R9 ;  /* 0x0000000900037202 */ /* 0x000fc60000000f00 */
[----:B0-----:R-:W4:Y:S01]  /*29d50*/  LDL.LU.64 R8, [R1+0x4f30] ;  /* 0x004f300001087983 */ /* 0x001f220000300a00 */
[----:B------:R-:W-:Y:S01]  /*29d60*/  IMAD.MOV.U32 R27, RZ, RZ, R28 ;  /* 0x000000ffff1b7224 */ /* 0x000fe200078e001c */
[----:B------:R-:W-:Y:S01]  /*29d70*/  MOV R2, R10 ;  /* 0x0000000a00027202 */ /* 0x000fe20000000f00 */
[----:B------:R-:W-:Y:S01]  /*29d80*/  IMAD.MOV.U32 R28, RZ, RZ, R11 ;  /* 0x000000ffff1c7224 */ /* 0x000fe200078e000b */
[C---:B----4-:R-:W-:Y:S11]  /*29d90*/  HMMA.16816.F32.BF16 R20, R12.reuse, R8, R20 ;  /* 0x000000080c14723c */ /* 0x050ff60000041814 */
[----:B------:R-:W-:Y:S11]  /*29da0*/  @!UPT UIADD3 URZ, URZ, URZ, URZ ;  /* 0x0000003f3f3ff290 */ /* 0x000ff6000fffe03f */
[----:B------:R-:W-:Y:S01]  /*29db0*/  @!UPT UIADD3 URZ, URZ, URZ, URZ ;  /* 0x0000003f3f3ff290 */ /* 0x000fe2000fffe03f */
[----:B------:R0:W-:Y:S04]  /*29dc0*/  STL.64 [R1+0x160], R20 ;  /* 0x0001601401007387 */ /* 0x0001e80000100a00 */
[----:B------:R-:W-:Y:S04]  /*29dd0*/  STL.64 [R1+0x168], R22 ;  /* 0x0001681601007387 */ /* 0x000fe80000100a00 */
[----:B0-----:R-:W3:Y:S01]  /*29de0*/  LDL.LU.64 R20, [R1+0x4f28] ;  /* 0x004f280001147983 */ /* 0x001ee20000300a00 */
[----:B------:R-:W-:Y:S02]  /*29df0*/  MOV R7, R8 ;  /* 0x0000000800077202 */ /* 0x000fe40000000f00 */
[----:B------:R-:W-:Y:S01]  /*29e00*/  MOV R6, R9 ;  /* 0x0000000900067202 */ /* 0x000fe20000000f00 */
[----:B------:R-:W4:Y:S04]  /*29e10*/  LDL.LU.64 R10, [R1+0x4f20] ;  /* 0x004f2000010a7983 */ /* 0x000f280000300a00 */
[----:B------:R-:W2:Y:S01]  /*29e20*/  LDL.LU.64 R8, [R1+0x4f18] ;  /* 0x004f180001087983 */ /* 0x000ea20000300a00 */
[----:B---3--:R-:W-:Y:S03]  /*29e30*/  HMMA.16816.F32.BF16 R16, R12, R20, R16 ;  /* 0x000000140c10723c */ /* 0x008fe60000041810 */
[----:B------:R0:W-:Y:S04]  /*29e40*/  STL.64 [R1+0x4ed0], R20 ;  /* 0x004ed01401007387 */ /* 0x0001e80000100a00 */
[----:B0-----:R-:W3:Y:S11]  /*29e50*/  LDL.LU R20, [R1+0xf0] ;  /* 0x0000f00001147983 */ /* 0x001ef60000300800 */
[----:B------:R-:W-:Y:S05]  /*29e60*/  @!UPT UIADD3 URZ, URZ, URZ, URZ ;  /* 0x0000003f3f3ff290 */ /* 0x000fea000fffe03f */
[----:B------:R2:W-:Y:S04]  /*29e70*/  STL.64 [R1+0x150], R16 ;  /* 0x0001501001007387 */ /* 0x0005e80000100a00 */
[----:B------:R0:W-:Y:S04]  /*29e80*/  STL.64 [R1+0x158], R18 ;  /* 0x0001581201007387 */ /* 0x0001e80000100a00 */
[----:B------:R-:W3:Y:S04]  /*29e90*/  LDL.LU R21, [R1+0xf4] ;  /* 0x0000f40001157983 */ /* 0x000ee80000300800 */
[----:B------:R-:W3:Y:S01]  /*29ea0*/  LDL.LU R22, [R1+0xf8] ;  /* 0x0000f80001167983 */ /* 0x000ee20000300800 */
[----:B--2---:R-:W-:Y:S01]  /*29eb0*/  IMAD.MOV.U32 R16, RZ, RZ, R9 ;  /* 0x000000ffff107224 */ /* 0x004fe200078e0009 */
[----:B----4-:R-:W-:-:S02]  /*29ec0*/  MOV R17, R10 ;  /* 0x0000000a00117202 */ /* 0x010fc40000000f00 */
[----:B------:R-:W3:Y:S01]  /*29ed0*/  LDL.LU R23, [R1+0xfc] ;  /* 0x0000fc0001177983 */ /* 0x000ee20000300800 */
[----:B0-----:R-:W-:Y:S01]  /*29ee0*/  MOV R18, R11 ;  /* 0x0000000b00127202 */ /* 0x001fe20000000f00 */
[----:B------:R-:W-:Y:S02]  /*29ef0*/  IMAD.MOV.U32 R19, RZ, RZ, R0 ;  /* 0x000000ffff137224 */ /* 0x000fe400078e0000 */
[----:B------:R-:W2:Y:S04]  /*29f00*/  LDL.LU R9, [R1+0x4f14] ;  /* 0x004f140001097983 */ /* 0x000ea80000300800 */
[----:B------:R-:W4:Y:S04]  /*29f10*/  LDL.LU R10, [R1+0x4f10] ;  /* 0x004f1000010a7983 */ /* 0x000f280000300800 */
[----:B------:R-:W2:Y:S04]  /*29f20*/  LDL.LU R11, [R1+0x4f0c] ;  /* 0x004f0c00010b7983 */ /* 0x000ea80000300800 */
[----:B------:R-:W2:Y:S04]  /*29f30*/  LDL.LU R0, [R1+0x4f08] ;  /* 0x004f080001007983 */ /* 0x000ea80000300800 */
[----:B------:R-:W-:Y:S04]  /*29f40*/  STL.64 [R1+0x4e50], R18 ;  /* 0x004e501201007387 */ /* 0x000fe80000100a00 */
[----:B------:R0:W-:Y:S04]  /*29f50*/  STL.64 [R1+0x4e48], R16 ;  /* 0x004e481001007387 */ /* 0x0001e80000100a00 */
[----:B0-----:R-:W2:Y:S04]  /*29f60*/  LDL.LU R16, [R1+0x60] ;  /* 0x0000600001107983 */ /* 0x001ea80000300800 */
[----:B------:R-:W2:Y:S04]  /*29f70*/  LDL.LU R17, [R1+0x64] ;  /* 0x0000640001117983 */ /* 0x000ea80000300800 */
[----:B------:R-:W2:Y:S01]  /*29f80*/  LDL.LU R18, [R1+0x68] ;  /* 0x0000680001127983 */ /* 0x000ea20000300800 */
[----:B------:R-:W-:-:S03]  /*29f90*/  MOV R19, R8 ;  /* 0x0000000800137202 */ /* 0x000fc60000000f00 */
[----:B------:R-:W3:Y:S04]  /*29fa0*/  LDL.LU R8, [R1+0x4f04] ;  /* 0x004f040001087983 */ /* 0x000ee80000300800 */
[----:B--2---:R-:W-:Y:S04]  /*29fb0*/  STL.64 [R1+0x4e70], R18 ;  /* 0x004e701201007387 */ /* 0x004fe80000100a00 */
[----:B------:R0:W-:Y:S04]  /*29fc0*/  STL.64 [R1+0x4e68], R16 ;  /* 0x004e681001007387 */ /* 0x0001e80000100a00 */
[----:B0-----:R-:W2:Y:S04]  /*29fd0*/  LDL.LU R16, [R1+0x80] ;  /* 0x0000800001107983 */ /* 0x001ea80000300800 */
[----:B------:R-:W2:Y:S04]  /*29fe0*/  LDL.LU R17, [R1+0x84] ;  /* 0x0000840001117983 */ /* 0x000ea80000300800 */
[----:B------:R-:W2:Y:S04]  /*29ff0*/  LDL.LU R18, [R1+0x88] ;  /* 0x0000880001127983 */ /* 0x000ea80000300800 */
[----:B------:R-:W2:Y:S01]  /*2a000*/  LDL.LU R19, [R1+0x8c] ;  /* 0x00008c0001137983 */ /* 0x000ea20000300800 */
[----:B---3--:R-:W-:Y:S11]  /*2a010*/  HMMA.16816.F32.BF16 R20, R12, R4, R20 ;  /* 0x000000040c14723c */ /* 0x008ff60000041814 */
[----:B------:R-:W-:Y:S11]  /*2a020*/  @!UPT UIADD3 URZ, URZ, URZ, URZ ;  /* 0x0000003f3f3ff290 */ /* 0x000ff6000fffe03f */
[----:B------:R-:W-:Y:S02]  /*2a030*/  @!UPT UIADD3 URZ, URZ, URZ, URZ ;  /* 0x0000003f3f3ff290 */ /* 0x000fe4000fffe03f */
[----:B------:R-:W-:Y:S01]  /*2a040*/  MOV R15, R20 ;  /* 0x00000014000f7202 */ /* 0x000fe20000000f00 */
[----:B------:R-:W-:Y:S01]  /*2a050*/  IMAD.MOV.U32 R13, RZ, RZ, R22 ;  /* 0x000000ffff0d7224 */ /* 0x000fe200078e0016 */
[----:B------:R-:W-:Y:S02]  /*2a060*/  MOV R14, R21 ;  /* 0x00000015000e7202 */ /* 0x000fe40000000f00 */
[----:B------:R-:W-:Y:S01]  /*2a070*/  MOV R12, R23 ;  /* 0x00000017000c7202 */ /* 0x000fe20000000f00 */
[----:B--2---:R-:W-:Y:S04]  /*2a080*/  STL.64 [R1+0x4e80], R18 ;  /* 0x004e801201007387 */ /* 0x004fe80000100a00 */
[----:B------:R0:W-:Y:S02]  /*2a090*/  STL.64 [R1+0x4e78], R16 ;  /* 0x004e781001007387 */ /* 0x0001e40000100a00 */
[----:B0-----:R-:W-:Y:S01]  /*2a0a0*/  MOV R16, R7 ;  /* 0x0000000700107202 */ /* 0x001fe20000000f00 */
[----:B------:R-:W-:-:S05]  /*2a0b0*/  IMAD.MOV.U32 R17, RZ, RZ, R6 ;  /* 0x000000ffff117224 */ /* 0x000fca00078e0006 */
[----:B------:R0:W-:Y:S04]  /*2a0c0*/  STL.64 [R1+0x4ed8], R16 ;  /* 0x004ed81001007387 */ /* 0x0001e80000100a00 */
        /* <DEDUP_REMOVED lines=8> */
[----:B------:R0:W-:Y:S04]  /*2a150*/  STL.64 [R1+0x4ec8], R4 ;  /* 0x004ec80401007387 */ /* 0x0001e80000100a00 */
[----:B0-----:R-:W2:Y:S04]  /*2a160*/  LDL.LU R4, [R1+0xc0] ;  /* 0x0000c00001047983 */ /* 0x001ea80000300800 */
[----:B------:R-:W2:Y:S04]  /*2a170*/  LDL.LU R5, [R1+0xc4] ;  /* 0x0000c40001057983 */ /* 0x000ea80000300800 */
[----:B------:R-:W2:Y:S04]  /*2a180*/  LDL.LU R6, [R1+0xc8] ;  /* 0x0000c80001067983 */ /* 0x000ea80000300800 */
[----:B------:R-:W2:Y:S04]  /*2a190*/  LDL.LU R7, [R1+0xcc] ;  /* 0x0000cc0001077983 */ /* 0x000ea80000300800 */
[----:B------:R0:W-:Y:S04]  /*2a1a0*/  STL [R1+0x4de8], R12 ;  /* 0x004de80c01007387 */ /* 0x0001e80000100800 */
[----:B------:R4:W-:Y:S04]  /*2a1b0*/  STL [R1+0x4de4], R14 ;  /* 0x004de40e01007387 */ /* 0x0009e80000100800 */
[----:B------:R1:W-:Y:S01]  /*2a1c0*/  STL [R1+0x4de0], R15 ;  /* 0x004de00f01007387 */ /* 0x0003e20000100800 */
[----:B0-----:R-:W-:-:S03]  /*2a1d0*/  MOV R12, R0 ;  /* 0x00000000000c7202 */ /* 0x001fc60000000f00 */
[----:B------:R0:W-:Y:S01]  /*2a1e0*/  STL [R1+0x4ddc], R13 ;  /* 0x004ddc0d01007387 */ /* 0x0001e20000100800 */
[----:B----4-:R-:W-:-:S03]  /*2a1f0*/  MOV R14, R10 ;  /* 0x0000000a000e7202 */ /* 0x010fc60000000f00 */
[----:B------:R-:W4:Y:S01]  /*2a200*/  LDL.LU R0, [R1+0x4f00] ;  /* 0x004f000001007983 */ /* 0x000f220000300800 */
[----:B-1----:R-:W-:Y:S01]  /*2a210*/  MOV R15, R9 ;  /* 0x00000009000f7202 */ /* 0x002fe20000000f00 */
[----:B0-----:R-:W-:Y:S02]  /*2a220*/  IMAD.MOV.U32 R13, RZ, RZ, R11 ;  /* 0x000000ffff0d7224 */ /* 0x001fe400078e000b */
[----:B------:R-:W2:Y:S04]  /*2a230*/  LDL.LU R11, [R1+0x4efc] ;  /* 0x004efc00010b7983 */ /* 0x000ea80000300800 */
[----:B------:R-:W2:Y:S04]  /*2a240*/  LDL.LU R10, [R1+0x4ef8] ;  /* 0x004ef800010a7983 */ /* 0x000ea80000300800 */
[----:B------:R-:W2:Y:S04]  /*2a250*/  LDL.LU R9, [R1+0x4ef4] ;  /* 0x004ef40001097983 */ /* 0x000ea80000300800 */
[----:B------:R-:W-:Y:S04]  /*2a260*/  STL.64 [R1+0x4e90], R14 ;  /* 0x004e900e01007387 */ /* 0x000fe80000100a00 */
[----:B------:R0:W-:Y:S04]  /*2a270*/  STL.64 [R1+0x4e88], R12 ;  /* 0x004e880c01007387 */ /* 0x0001e80000100a00 */
[----:B0-----:R-:W2:Y:S04]  /*2a280*/  LDL.LU R12, [R1+0x90] ;  /* 0x00009000010c7983 */ /* 0x001ea80000300800 */
[----:B------:R-:W2:Y:S04]  /*2a290*/  LDL.LU R13, [R1+0x94] ;  /* 0x00009400010d7983 */ /* 0x000ea80000300800 */
[----:B------:R-:W2:Y:S01]  /*2a2a0*/  LDL.LU R14, [R1+0x98] ;  /* 0x00009800010e7983 */ /* 0x000ea20000300800 */
[----:B------:R-:W-:-:S03]  /*2a2b0*/  IMAD.MOV.U32 R15, RZ, RZ, R8 ;  /* 0x000000ffff0f7224 */ /* 0x000fc600078e0008 */
[----:B------:R-:W3:Y:S04]  /*2a2c0*/  LDL.LU R8, [R1+0x4ef0] ;  /* 0x004ef00001087983 */ /* 0x000ee80000300800 */
[----:B--2---:R0:W-:Y:S04]  /*2a2d0*/  STL.64 [R1+0x4ea0], R14 ;  /* 0x004ea00e01007387 */ /* 0x0041e80000100a00 */
[----:B------:R1:W-:Y:S01]  /*2a2e0*/  STL.64 [R1+0x4e98], R12 ;  /* 0x004e980c01007387 */ /* 0x0003e20000100a00 */
[----:B0-----:R-:W-:Y:S01]  /*2a2f0*/  IMAD.MOV.U32 R14, RZ, RZ, R11 ;  /* 0x000000ffff0e7224 */ /* 0x001fe200078e000b */
[----:B-1----:R-:W-:-:S02]  /*2a300*/  MOV R12, R9 ;  /* 0x00000009000c7202 */ /* 0x002fc40000000f00 */
[----:B------:R-:W3:Y:S01]  /*2a310*/  LDL.LU R9, [R1+0x4eec] ;  /* 0x004eec0001097983 */ /* 0x000ee20000300800 */
[----:B------:R-:W-:-:S03]  /*2a320*/  MOV R13, R10 ;  /* 0x0000000a000d7202 */ /* 0x000fc60000000f00 */
[----:B------:R-:W3:Y:S04]  /*2a330*/  LDL.LU R10, [R1+0x4ee8] ;  /* 0x004ee800010a7983 */ /* 0x000ee80000300800 */
[----:B------:R-:W3:Y:S01]  /*2a340*/  LDL.LU R11, [R1+0x4ee4] ;  /* 0x004ee400010b7983 */ /* 0x000ee20000300800 */
[----:B----4-:R-:W-:-:S03]  /*2a350*/  MOV R15, R0 ;  /* 0x00000000000f7202 */ /* 0x010fc60000000f00 */
[----:B------:R-:W2:Y:S04]  /*2a360*/  LDL.LU R0, [R1+0x4ee0] ;  /* 0x004ee00001007983 */ /* 0x000ea80000300800 */
[----:B------:R-:W-:Y:S04]  /*2a370*/  STL.64 [R1+0x4ec0], R14 ;  /* 0x004ec00e01007387 */ /* 0x000fe80000100a00 */
[----:B------:R0:W-:Y:S04]  /*2a380*/  STL.64 [R1+0x4eb8], R12 ;  /* 0x004eb80c01007387 */ /* 0x0001e80000100a00 */
[----:B0-----:R-:W4:Y:S04]  /*2a390*/  LDL.LU R12, [R1+0xb0] ;  /* 0x0000b000010c7983 */ /* 0x001f280000300800 */
[----:B------:R-:W4:Y:S04]  /*2a3a0*/  LDL.LU R13, [R1+0xb4] ;  /* 0x0000b400010d7983 */ /* 0x000f280000300800 */
[----:B------:R-:W4:Y:S04]  /*2a3b0*/  LDL.LU R14, [R1+0xb8] ;  /* 0x0000b800010e7983 */ /* 0x000f280000300800 */
[----:B------:R-:W4:Y:S01]  /*2a3c0*/  LDL.LU R15, [R1+0xbc] ;  /* 0x0000bc00010f7983 */ /* 0x000f220000300800 */
[C---:B---3--:R-:W-:Y:S11]  /*2a3d0*/  HMMA.16816.F32.BF16 R16, R8.reuse, R24, R16 ;  /* 0x000000180810723c */ /* 0x048ff60000041810 */
[----:B------:R-:W-:Y:S11]  /*2a3e0*/  @!UPT UIADD3 URZ, URZ, URZ, URZ ;  /* 0x0000003f3f3ff290 */ /* 0x000ff6000fffe03f */
[----:B------:R-:W-:Y:S01]  /*2a3f0*/  @!UPT UIADD3 URZ, URZ, URZ, URZ ;  /* 0x0000003f3f3ff290 */ /* 0x000fe2000fffe03f */
[----:B------:R0:W-:Y:S04]  /*2a400*/  STL.64 [R1+0x130], R16 ;  /* 0x0001301001007387 */ /* 0x0001e80000100a00 */
[----:B------:R-:W-:Y:S04]  /*2a410*/  STL.64 [R1+0x138], R18 ;  /* 0x0001381201007387 */ /* 0x000fe80000100a00 */
[----:B0-----:R-:W3:Y:S02]  /*2a420*/  LDL.LU.64 R16, [R1+0x4ed8] ;  /* 0x004ed80001107983 */ /* 0x001ee40000300a00 */
        /* <DEDUP_REMOVED lines=10> */
[----:B------:R1:W-:Y:S04]  /*2a4d0*/  STL.64 [R1+0x118], R6 ;  /* 0x0001180601007387 */ /* 0x0003e80000100a00 */
[----:B0-----:R-:W4:Y:S02]  /*2a4e0*/  LDL.LU.64 R4, [R1+0x4ec8] ;  /* 0x004ec80001047983 */ /* 0x001f240000300a00 */
[----:B----4-:R-:W-:Y:S02]  /*2a4f0*/  HMMA.16816.F32.BF16 R8, R8, R4, R12 ;  /* 0x000000040808723c */ /* 0x010fe4000004180c */
[----:B------:R-:W3:Y:S04]  /*2a500*/  LDL.LU.64 R14, [R1+0x4ec0] ;  /* 0x004ec000010e7983 */ /* 0x000ee80000300a00 */
[----:B------:R-:W3:Y:S04]  /*2a510*/  LDL.LU.64 R12, [R1+0x4eb8] ;  /* 0x004eb800010c7983 */ /* 0x000ee80000300a00 */
[----:B-1----:R-:W3:Y:S04]  /*2a520*/  LDL.LU.64 R6, [R1+0x4eb0] ;  /* 0x004eb00001067983 */ /* 0x002ee80000300a00 */
[----:B------:R-:W3:Y:S09]  /*2a530*/  LDL.LU.64 R4, [R1+0x4ea8] ;  /* 0x004ea80001047983 */ /* 0x000ef20000300a00 */
[----:B------:R0:W-:Y:S04]  /*2a540*/  STL.64 [R1+0x100], R8 ;  /* 0x0001000801007387 */ /* 0x0001e80000100a00 */
[----:B------:R1:W-:Y:S04]  /*2a550*/  STL.64 [R1+0x108], R10 ;  /* 0x0001080a01007387 */ /* 0x0003e80000100a00 */
[----:B0-----:R-:W4:Y:S04]  /*2a560*/  LDL.LU.64 R8, [R1+0x20] ;  /* 0x0000200001087983 */ /* 0x001f280000300a00 */
[----:B-1----:R-:W2:Y:S01]  /*2a570*/  LDL.LU.64 R10, [R1+0x28] ;  /* 0x00002800010a7983 */ /* 0x002ea20000300a00 */
[C---:B---3--:R-:W-:Y:S11]  /*2a580*/  HMMA.16816.F32.BF16 R12, R4.reuse, R24, R12 ;  /* 0x00000018040c723c */ /* 0x048ff6000004180c */
[----:B------:R-:W-:Y:S11]  /*2a590*/  @!UPT UIADD3 URZ, URZ, URZ, URZ ;  /* 0x0000003f3f3ff290 */ /* 0x000ff6000fffe03f */
[----:B------:R-:W-:Y:S01]  /*2a5a0*/  @!UPT UIADD3 URZ, URZ, URZ, URZ ;  /* 0x0000003f3f3ff290 */ /* 0x000fe2000fffe03f */
[----:B------:R-:W-:Y:S04]  /*2a5b0*/  STL.64 [R1+0xf0], R12 ;  /* 0x0000f00c01007387 */ /* 0x000fe80000100a00 */
[----:B------:R0:W-:Y:S04]  /*2a5c0*/  STL.64 [R1+0xf8], R14 ;  /* 0x0000f80e01007387 */ /* 0x0001e80000100a00 */
[----:B0-----:R-:W3:Y:S04]  /*2a5d0*/  LDL.LU.64 R14, [R1+0x4ea0] ;  /* 0x004ea000010e7983 */ /* 0x001ee80000300a00 */
[----:B------:R-:W3:Y:S02]  /*2a5e0*/  LDL.LU.64 R12, [R1+0x4e98] ;  /* 0x004e9800010c7983 */ /* 0x000ee40000300a00 */
[C---:B---3--:R-:W-:Y:S02]  /*2a5f0*/  HMMA.16816.F32.BF16 R16, R4.reuse, R16, R12 ;  /* 0x000000100410723c */ /* 0x048fe4000004180c */
[----:B------:R-:W4:Y:S04]  /*2a600*/  LDL.LU.64 R14, [R1+0x4e90] ;  /* 0x004e9000010e7983 */ /* 0x000f280000300a00 */
[----:B------:R-:W4:Y:S11]  /*2a610*/  LDL.LU.64 R12, [R1+0x4e88] ;  /* 0x004e8800010c7983 */ /* 0x000f360000300a00 */
[----:B------:R-:W-:Y:S06]  /*2a620*/  @!UPT UIADD3 URZ, URZ, URZ, URZ ;  /* 0x0000003f3f3ff290 */ /* 0x000fec000fffe03f */
[----:B------:R-:W-:Y:S04]  /*2a630*/  STL.64 [R1+0xe0], R16 ;  /* 0x0000e01001007387 */ /* 0x000fe80000100a00 */
[----:B------:R0:W-:Y:S04]  /*2a640*/  STL.64 [R1+0xe8], R18 ;  /* 0x0000e81201007387 */ /* 0x0001e80000100a00 */
[----:B0-----:R-:W3:Y:S04]  /*2a650*/  LDL.LU.64 R18, [R1+0x4e80] ;  /* 0x004e800001127983 */ /* 0x001ee80000300a00 */
[----:B------:R-:W3:Y:S02]  /*2a660*/  LDL.LU.64 R16, [R1+0x4e78] ;  /* 0x004e780001107983 */ /* 0x000ee40000300a00 */
[C---:B---3--:R-:W-:Y:S02]  /*2a670*/  HMMA.16816.F32.BF16 R20, R4.reuse, R20, R16 ;  /* 0x000000140414723c */ /* 0x048fe40000041810 */
[----:B------:R-:W3:Y:S04]  /*2a680*/  LDL.LU.64 R18, [R1+0x4e70] ;  /* 0x004e700001127983 */ /* 0x000ee80000300a00 */
[----:B------:R-:W3:Y:S11]  /*2a690*/  LDL.LU.64 R16, [R1+0x4e68] ;  /* 0x004e680001107983 */ /* 0x000ef60000300a00 */
[----:B------:R-:W-:Y:S06]  /*2a6a0*/  @!UPT UIADD3 URZ, URZ, URZ, URZ ;  /* 0x0000003f3f3ff290 */ /* 0x000fec000fffe03f */
[----:B------:R-:W-:Y:S04]  /*2a6b0*/  STL.64 [R1+0xd0], R20 ;  /* 0x0000d01401007387 */ /* 0x000fe80000100a00 */
[----:B------:R0:W-:Y:S04]  /*2a6c0*/  STL.64 [R1+0xd8], R22 ;  /* 0x0000d81601007387 */ /* 0x0001e80000100a00 */
[----:B0-----:R-:W3:Y:S04]  /*2a6d0*/  LDL.LU.64 R22, [R1+0x4e60] ;  /* 0x004e600001167983 */ /* 0x001ee80000300a00 */
[----:B------:R-:W3:Y:S01]  /*2a6e0*/  LDL.LU.64 R20, [R1+0x4e58] ;  /* 0x004e580001147983 */ /* 0x000ee20000300a00 */
[----:B----4-:R-:W-:Y:S11]  /*2a6f0*/  HMMA.16816.F32.BF16 R4, R4, R8, R12 ;  /* 0x000000080404723c */ /* 0x010ff6000004180c */
[----:B------:R-:W-:Y:S11]  /*2a700*/  @!UPT UIADD3 URZ, URZ, URZ, URZ ;  /* 0x0000003f3f3ff290 */ /* 0x000ff6000fffe03f */
[----:B------:R-:W-:Y:S02]  /*2a710*/  @!UPT UIADD3 URZ, URZ, URZ, URZ ;  /* 0x0000003f3f3ff290 */ /* 0x000fe4000fffe03f */
[----:B------:R-:W-:Y:S01]  /*2a720*/  MOV R13, R7 ;  /* 0x00000007000d7202 */ /* 0x000fe20000000f00 */
[----:B------:R-:W-:Y:S01]  /*2a730*/  IMAD.MOV.U32 R14, RZ, RZ, R5 ;  /* 0x000000ffff0e7224 */ /* 0x000fe200078e0005 */
[----:B------:R-:W-:Y:S02]  /*2a740*/  MOV R15, R6 ;  /* 0x00000006000f7202 */ /* 0x000fe40000000f00 */
[----:B------:R-:W-:Y:S01]  /*2a750*/  MOV R12, R4 ;  /* 0x00000004000c7202 */ /* 0x000fe20000000f00 */
[----:B------:R-:W4:Y:S04]  /*2a760*/  LDL.64 R6, [R1+0x38] ;  /* 0x0000380001067983 */ /* 0x000f280000100a00 */
[----:B------:R-:W-:Y:S04]  /*2a770*/  STL [R1+0x4df8], R13 ;  /* 0x004df80d01007387 */ /* 0x000fe80000100800 */
[----:B------:R0:W-:Y:S04]  /*2a780*/  STL [R1+0x4df4], R15 ;  /* 0x004df40f01007387 */ /* 0x0001e80000100800 */
[----:B------:R1:W-:Y:S04]  /*2a790*/  STL [R1+0x4df0], R14 ;  /* 0x004df00e01007387 */ /* 0x0003e80000100800 */
[----:B------:R-:W-:Y:S04]  /*2a7a0*/  STL [R1+0x4dec], R12 ;  /* 0x004dec0c01007387 */ /* 0x000fe80000100800 */
[----:B0-----:R-:W2:Y:S04]  /*2a7b0*/  LDL R15, [R1+0x4c] ;  /* 0x00004c00010f7983 */ /* 0x001ea80000100800 */
[----:B-1----:R-:W2:Y:S01]  /*2a7c0*/  LDL R14, [R1+0x48] ;  /* 0x00004800010e7983 */ /* 0x002ea20000100800 */
[C---:B---3--:R-:W-:Y:S03]  /*2a7d0*/  HMMA.16816.F32.BF16 R24, R20.reuse, R26, R16 ;  /* 0x0000001a1418723c */ /* 0x048fe60000041810 */
[----:B------:R-:W2:Y:S04]  /*2a7e0*/  LDL.LU.64 R18, [R1+0x4e50] ;  /* 0x004e500001127983 */ /* 0x000ea80000300a00 */
[----:B------:R-:W2:Y:S11]  /*2a7f0*/  LDL.LU.64 R16, [R1+0x4e48] ;  /* 0x004e480001107983 */ /* 0x000eb60000300a00 */
[----:B------:R-:W-:Y:S05]  /*2a800*/  @!UPT UIADD3 URZ, URZ, URZ, URZ ;  /* 0x0000003f3f3ff290 */ /* 0x000fea000fffe03f */
[----:B------:R-:W-:Y:S04]  /*2a810*/  STL.64 [R1+0xb0], R24 ;  /* 0x0000b01801007387 */ /* 0x000fe80000100a00 */
[----:B------:R0:W-:Y:S04]  /*2a820*/  STL.64 [R1+0xb8], R26 ;  /* 0x0000b81a01007387 */ /* 0x0001e80000100a00 */
[----:B0-----:R-:W3:Y:S04]  /*2a830*/  LDL.LU.64 R26, [R1+0x4e40] ;  /* 0x004e4000011a7983 */ /* 0x001ee80000300a00 */
[----:B------:R-:W3:Y:S01]  /*2a840*/  LDL.LU.64 R24, [R1+0x4e38] ;  /* 0x004e380001187983 */ /* 0x000ee20000300a00 */
[C---:B--2---:R-:W-:Y:S03]  /*2a850*/  HMMA.16816.F32.BF16 R12, R20.reuse, R14, R16 ;  /* 0x0000000e140c723c */ /* 0x044fe60000041810 */
[----:B------:R-:W2:Y:S04]  /*2a860*/  LDL.LU.64 R18, [R1+0x4e30] ;  /* 0x004e300001127983 */ /* 0x000ea80000300a00 */
[----:B------:R-:W2:Y:S01]  /*2a870*/  LDL.LU.64 R16, [R1+0x4e28] ;  /* 0x004e280001107983 */ /* 0x000ea20000300a00 */
[----:B----4-:R-:W-:Y:S11]  /*2a880*/  MOV R29, R6 ;  /* 0x00000006001d7202 */ /* 0x010ff60000000f00 */
[----:B------:R-:W-:Y:S04]  /*2a890*/  @!UPT UIADD3 URZ, URZ, URZ, URZ ;  /* 0x0000003f3f3ff290 */ /* 0x000fe8000fffe03f */
[----:B------:R-:W-:Y:S04]  /*2a8a0*/  STL.64 [R1+0xa0], R12 ;  /* 0x0000a00c01007387 */ /* 0x000fe80000100a00 */
[----:B------:R0:W-:Y:S01]  /*2a8b0*/  STL.64 [R1+0xa8], R14 ;  /* 0x0000a80e01007387 */ /* 0x0001e20000100a00 */
[C---:B---3--:R-:W-:Y:S08]  /*2a8c0*/  HMMA.16816.F32.BF16 R24, R20.reuse, R10, R24 ;  /* 0x0000000a1418723c */ /* 0x048ff00000041818 */
[----:B--2---:R-:W-:Y:S01]  /*2a8d0*/  HMMA.16816.F32.BF16 R16, R20, R6, R16 ;  /* 0x000000061410723c */ /* 0x004fe20000041810 */
[----:B------:R-:W1:Y:S11]  /*2a8e0*/  LDSM.16.MT88.4 R4, [R0+0x22800] ;  /* 0x022800000004783b */ /* 0x000e760000004200 */
[----:B------:R-:W-:Y:S11]  /*2a8f0*/  @!UPT UIADD3 URZ, URZ, URZ, URZ ;  /* 0x0000003f3f3ff290 */ /* 0x000ff6000fffe03f */
[----:B------:R-:W-:Y:S01]  /*2a900*/  @!UPT UIADD3 URZ, URZ, URZ, URZ ;  /* 0x0000003f3f3ff290 */ /* 0x000fe2000fffe03f */
[----:B0-----:R-:W-:Y:S01]  /*2a910*/  MOV R15, R17 ;  /* 0x00000011000f7202 */ /* 0x001fe20000000f00 */
[----:B------:R-:W-:Y:S01]  /*2a920*/  IMAD.MOV.U32 R13, RZ, RZ, R16 ;  /* 0x000000ffff0d7224 */ /* 0x000fe200078e0010 */
[----:B------:R-:W-:Y:S01]  /*2a930*/  MOV R14, R18 ;  /* 0x00000012000e7202 */ /* 0x000fe20000000f00 */
[----:B------:R-:W-:-:S04]  /*2a940*/  IMAD.MOV.U32 R12, RZ, RZ, R19 ;  /* 0x000000ffff0c7224 */ /* 0x000fc800078e0013 */
[----:B------:R0:W-:Y:S04]  /*2a950*/  STL.64 [R1+0x4e08], R14 ;  /* 0x004e080e01007387 */ /* 0x0001e80000100a00 */
[----:B------:R2:W-:Y:S01]  /*2a960*/  STL.64 [R1+0x4e00], R12 ;  /* 0x004e000c01007387 */ /* 0x0005e20000100a00 */
[----:B0-----:R-:W-:Y:S01]  /*2a970*/  IMAD.MOV.U32 R14, RZ, RZ, R2 ;  /* 0x000000ffff0e7224 */ /* 0x001fe200078e0002 */
[----:B------:R-:W-:Y:S02]  /*2a980*/  MOV R15, R28 ;  /* 0x0000001c000f7202 */ /* 0x000fe40000000f00 */
[----:B--2---:R-:W2:Y:S01]  /*2a990*/  LDL.LU R12, [R1+0x170] ;  /* 0x00017000010c7983 */ /* 0x004ea20000300800 */
[----:B------:R-:W-:-:S03]  /*2a9a0*/  MOV R13, R3 ;  /* 0x00000003000d7202 */ /* 0x000fc60000000f00 */
[----:B------:R-:W3:Y:S04]  /*2a9b0*/  LDL.LU R3, [R1+0x4e20] ;  /* 0x004e200001037983 */ /* 0x000ee80000300800 */
[----:B------:R-:W4:Y:S04]  /*2a9c0*/  LDL.LU R2, [R1+0x4e1c] ;  /* 0x004e1c0001027983 */ /* 0x000f280000300800 */
[----:B------:R-:W2:Y:S04]  /*2a9d0*/  LDL.LU R28, [R1+0x4e18] ;  /* 0x004e1800011c7983 */ /* 0x000ea80000300800 */
[----:B-1----:R-:W-:Y:S04]  /*2a9e0*/  STL.64 [R1+0x4dc8], R6 ;  /* 0x004dc80601007387 */ /* 0x002fe80000100a00 */
[----:B------:R0:W-:Y:S04]  /*2a9f0*/  STL.64 [R1+0x4dc0], R4 ;  /* 0x004dc00401007387 */ /* 0x0001e80000100a00 */
[----:B------:R-:W2:Y:S01]  /*2aa00*/  LDL.LU.64 R22, [R1+0x48] ;  /* 0x0000480001167983 */ /* 0x000ea20000300a00 */
[----:B0-----:R-:W-:Y:S01]  /*2aa10*/  MOV R5, R10 ;  /* 0x0000000a00057202 */ /* 0x001fe20000000f00 */
[----:B------:R-:W-:-:S02]  /*2aa20*/  IMAD.MOV.U32 R4, RZ, RZ, R11 ;  /* 0x000000ffff047224 */ /* 0x000fc400078e000b */
[----:B---3--:R-:W-:Y:S04]  /*2aa30*/  LDSM.16.MT88.4 R16, [R3+0x23000] ;  /* 0x023000000310783b */ /* 0x008fe80000004200 */
[----:B----4-:R-:W0:Y:S04]  /*2aa40*/  LDSM.16.MT88.4 R8, [R2+0x22800] ;  /* 0x022800000208783b */ /* 0x010e280000004200 */
[----:B--2---:R1:W-:Y:S04]  /*2aa50*/  STL.64 [R1+0x4e10], R22 ;  /* 0x004e101601007387 */ /* 0x0043e80000100a00 */
[----:B------:R-:W2:Y:S04]  /*2aa60*/  LDL.LU.64 R20, [R1] ;  /* 0x0000000001147983 */ /* 0x000ea80000300a00 */
[----:B-1----:R-:W3:Y:S04]  /*2aa70*/  LDL.LU.64 R22, [R1+0x8] ;  /* 0x0000080001167983 */ /* 0x002ee80000300a00 */
[----:B------:R-:W-:Y:S04]  /*2aa80*/  STL [R1+0x4cf4], R24 ;  /* 0x004cf41801007387 */ /* 0x000fe80000100800 */
[----:B------:R-:W-:Y:S04]  /*2aa90*/  STL [R1+0x4cf0], R25 ;  /* 0x004cf01901007387 */ /* 0x000fe80000100800 */
[----:B------:R-:W-:Y:S04]  /*2aaa0*/  STL [R1+0x4cec], R26 ;  /* 0x004cec1a01007387 */ /* 0x000fe80000100800 */
[----:B------:R1:W-:Y:S04]  /*2aab0*/  STL [R1+0x4ce8], R27 ;  /* 0x004ce81b01007387 */ /* 0x0003e80000100800 */
[----:B-1----:R-:W2:Y:S04]  /*2aac0*/  LDL.LU.64 R26, [R1+0x58] ;  /* 0x00005800011a7983 */ /* 0x002ea80000300a00 */
[----:B0-----:R-:W-:Y:S04]  /*2aad0*/  STL.64 [R1+0x4d90], R10 ;  /* 0x004d900a01007387 */ /* 0x001fe80000100a00 */
[----:B------:R-:W-:Y:S04]  /*2aae0*/  STL.64 [R1+0x4d88], R8 ;  /* 0x004d880801007387 */ /* 0x000fe80000100a00 */
[----:B------:R-:W0:Y:S04]  /*2aaf0*/  LDSM.16.M88.4 R8, [R28+0x80] ;  /* 0x000080001c08783b */ /* 0x000e280000000200 */
[----:B------:R1:W-:Y:S02]  /*2ab00*/  STL.64 [R1+0x4d28], R18 ;  /* 0x004d281201007387 */ /* 0x0003e40000100a00 */
[----:B-1----:R-:W-:-:S02]  /*2ab10*/  MOV R18, R5 ;  /* 0x0000000500127202 */ /* 0x002fc40000000f00 */
[----:B------:R-:W-:Y:S02]  /*2ab20*/  MOV R19, R4 ;  /* 0x0000000400137202 */ /* 0x000fe40000000f00 */
[----:B------:R-:W1:Y:S04]  /*2ab30*/  LDSM.16.M88.4 R4, [R28+0x8080] ;  /* 0x008080001c04783b */ /* 0x000e680000000200 */
[----:B------:R-:W-:Y:S04]  /*2ab40*/  STL.64 [R1+0x4d20], R16 ;  /* 0x004d201001007387 */ /* 0x000fe80000100a00 */
[----:B0-----:R-:W-:Y:S04]  /*2ab50*/  STL.64 [R1+0x10], R8 ;  /* 0x0000100801007387 */ /* 0x001fe80000100a00 */
[----:B------:R-:W-:Y:S04]  /*2ab60*/  STL.64 [R1+0x18], R10 ;  /* 0x0000180a01007387 */ /* 0x000fe80000100a00 */
[----:B-1----:R-:W-:Y:S04]  /*2ab70*/  STL.64 [R1+0x60], R4 ;  /* 0x0000600401007387 */ /* 0x002fe80000100a00 */
[----:B------:R3:W-:Y:S02]  /*2ab80*/  STL.64 [R1+0x68], R6 ;  /* 0x0000680601007387 */ /* 0x0007e40000100a00 */
[----:B---3--:R-:W-:Y:S01]  /*2ab90*/  MOV R6, R22 ;  /* 0x0000001600067202 */ /* 0x008fe20000000f00 */
[----:B------:R-:W-:Y:S01]  /*2aba0*/  IMAD.MOV.U32 R7, RZ, RZ, R23 ;  /* 0x000000ffff077224 */ /* 0x000fe200078e0017 */
[----:B--2---:R-:W-:Y:S01]  /*2abb0*/  HMMA.16816.F32.BF16 R8, R20, R26, R12 ;  /* 0x0000001a1408723c */ /* 0x004fe2000004180c */
[----:B------:R-:W2:Y:S01]  /*2abc0*/  LDL.LU.64 R22, [R1+0x4e10] ;  /* 0x004e100001167983 */ /* 0x000ea20000300a00 */
[----:B------:R-:W-:-:S02]  /*2abd0*/  MOV R5, R26 ;  /* 0x0000001a00057202 */ /* 0x000fc40000000f00 */
[----:B------:R-:W-:Y:S11]  /*2abe0*/  MOV R4, R27 ;  /* 0x0000001b00047202 */ /* 0x000ff60000000f00 */
[----:B------:R-:W-:Y:S08]  /*2abf0*/  @!UPT UIADD3 URZ, URZ, URZ, URZ ;  /* 0x0000003f3f3ff290 */ /* 0x000ff0000fffe03f */
[----:B------:R0:W-:Y:S01]  /*2ac00*/  STL.64 [R1+0x1b8], R10 ;  /* 0x0001b80a01007387 */ /* 0x0001e20000100a00 */
[----:B------:R-:W-:Y:S01]  /*2ac10*/  IMAD.MOV.U32 R26, RZ, RZ, R8 ;  /* 0x000000ffff1a7224 */ /* 0x000fe200078e0008 */
[----:B------:R-:W-:Y:S02]  /*2ac20*/  MOV R27, R9 ;  /* 0x00000009001b7202 */ /* 0x000fe40000000f00 */
[----:B------:R-:W3:Y:S04]  /*2ac30*/  LDL.LU R8, [R1+0x150] ;  /* 0x0001500001087983 */ /* 0x000ee80000300800 */
[----:B------:R-:W3:Y:S04]  /*2ac40*/  LDL.LU R9, [R1+0x154] ;  /* 0x0001540001097983 */ /* 0x000ee80000300800 */
[----:B0-----:R-:W3:Y:S04]  /*2ac50*/  LDL.LU R10, [R1+0x158] ;  /* 0x00015800010a7983 */ /* 0x001ee80000300800 */
[----:B------:R-:W3:Y:S04]  /*2ac60*/  LDL.LU R11, [R1+0x15c] ;  /* 0x00015c00010b7983 */ /* 0x000ee80000300800 */
[----:B------:R-:W-:Y:S04]  /*2ac70*/  STL.64 [R1+0x4dd0], R4 ;  /* 0x004dd00401007387 */ /* 0x000fe80000100a00 */
[----:B------:R0:W-:Y:S04]  /*2ac80*/  STL [R1+0x4cfc], R26 ;  /* 0x004cfc1a01007387 */ /* 0x0001e80000100800 */
[----:B------:R1:W-:Y:S04]  /*2ac90*/  STL [R1+0x4cf8], R27 ;  /* 0x004cf81b01007387 */ /* 0x0003e80000100800 */
[----:B------:R-:W4:Y:S04]  /*2aca0*/  LDL.LU R24, [R1+0x160] ;  /* 0x0001600001187983 */ /* 0x000f280000300800 */
[----:B------:R-:W4:Y:S04]  /*2acb0*/  LDL.LU R25, [R1+0x164] ;  /* 0x0001640001197983 */ /* 0x000f280000300800 */
[----:B0-----:R-:W4:Y:S04]  /*2acc0*/  LDL.LU R26, [R1+0x168] ;  /* 0x00016800011a7983 */ /* 0x001f280000300800 */
[----:B-1----:R-:W4:Y:S01]  /*2acd0*/  LDL.LU R27, [R1+0x16c] ;  /* 0x00016c00011b7983 */ /* 0x002f220000300800 */
[----:B------:R-:W-:Y:S01]  /*2ace0*/  IMAD.MOV.U32 R13, RZ, RZ, R20 ;  /* 0x000000ffff0d7224 */ /* 0x000fe200078e0014 */
[----:B------:R-:W-:-:S04]  /*2acf0*/  MOV R12, R21 ;  /* 0x00000015000c7202 */ /* 0x000fc80000000f00 */
[----:B------:R-:W-:Y:S01]  /*2ad00*/  MOV R4, R13 ;  /* 0x0000000d00047202 */ /* 0x000fe20000000f00 */
[----:B------:R-:W-:Y:S02]  /*2ad10*/  IMAD.MOV.U32 R5, RZ, RZ, R12 ;  /* 0x000000ffff057224 */ /* 0x000fe400078e000c */
[----:B------:R-:W0:Y:S04]  /*2ad20*/  LDSM.16.M88.4 R12, [R28+0x10080] ;  /* 0x010080001c0c783b */ /* 0x000e280000000200 */
[----:B0-----:R-:W-:Y:S04]  /*2ad30*/  STL.64 [R1+0x80], R12 ;  /* 0x0000800c01007387 */ /* 0x001fe80000100a00 */
[----:B------:R0:W-:Y:S04]  /*2ad40*/  STL.64 [R1+0x88], R14 ;  /* 0x0000880e01007387 */ /* 0x0001e80000100a00 */
[----:B0-----:R-:W3:Y:S04]  /*2ad50*/  LDL.LU.64 R14, [R1+0x4e08] ;  /* 0x004e0800010e7983 */ /* 0x001ee80000300a00 */
[----:B------:R-:W3:Y:S01]  /*2ad60*/  LDL.LU.64 R12, [R1+0x4e00] ;  /* 0x004e0000010c7983 */ /* 0x000ee20000300a00 */
[----:B--2---:R-:W-:-:S02]  /*2ad70*/  MOV R17, R22 ;  /* 0x0000001600117202 */ /* 0x004fc40000000f00 */
[----:B------:R-:W-:Y:S01]  /*2ad80*/  MOV R16, R23 ;  /* 0x0000001700107202 */ /* 0x000fe20000000f00 */
[----:B----4-:R-:W-:Y:S11]  /*2ad90*/  HMMA.16816.F32.BF16 R24, R4, R22, R24 ;  /* 0x000000160418723c */ /* 0x010ff60000041818 */
[----:B------:R-:W-:Y:S11]  /*2ada0*/  @!UPT UIADD3 URZ, URZ, URZ, URZ ;  /* 0x0000003f3f3ff290 */ /* 0x000ff6000fffe03f */
[----:B------:R-:W-:Y:S01]  /*2adb0*/  @!UPT UIADD3 URZ, URZ, URZ, URZ ;  /* 0x0000003f3f3ff290 */ /* 0x000fe2000fffe03f */
[----:B------:R-:W-:Y:S04]  /*2adc0*/  STL.64 [R1+0x1a0], R24 ;  /* 0x0001a01801007387 */ /* 0x000fe80000100a00 */
[----:B------:R-:W-:Y:S04]  /*2add0*/  STL.64 [R1+0x1a8], R26 ;  /* 0x0001a81a01007387 */ /* 0x000fe80000100a00 */
[----:B------:R-:W0:Y:S01]  /*2ade0*/  LDSM.16.M88.4 R24, [R28+0x18080] ;  /* 0x018080001c18783b */ /* 0x000e220000000200 */
[----:B---3--:R-:W-:Y:S01]  /*2adf0*/  MOV R22, R14 ;  /* 0x0000000e00167202 */ /* 0x008fe20000000f00 */
[----:B------:R-:W-:-:S02]  /*2ae00*/  IMAD.MOV.U32 R20, RZ, RZ, R13 ;  /* 0x000000ffff147224 */ /* 0x000fc400078e000d */
[----:B------:R-:W2:Y:S01]  /*2ae10*/  LDL.LU R13, [R1+0x4df8] ;  /* 0x004df800010d7983 */ /* 0x000ea20000300800 */
[----:B------:R-:W-:Y:S01]  /*2ae20*/  IMAD.MOV.U32 R23, RZ, RZ, R12 ;  /* 0x000000ffff177224 */ /* 0x000fe200078e000c */
[----:B------:R-:W-:Y:S02]  /*2ae30*/  MOV R21, R15 ;  /* 0x0000000f00157202 */ /* 0x000fe40000000f00 */
[----:B0-----:R-:W-:Y:S04]  /*2ae40*/  STL.64 [R1+0x90], R24 ;  /* 0x0000901801007387 */ /* 0x001fe80000100a00 */
[----:B------:R-:W-:Y:S04]  /*2ae50*/  STL.64 [R1+0x98], R26 ;  /* 0x0000981a01007387 */ /* 0x000fe80000100a00 */
[----:B------:R-:W3:Y:S04]  /*2ae60*/  LDL.LU R15, [R1+0x4df4] ;  /* 0x004df400010f7983 */ /* 0x000ee80000300800 */
[----:B------:R-:W4:Y:S04]  /*2ae70*/  LDL.LU R14, [R1+0x4df0] ;  /* 0x004df000010e7983 */ /* 0x000f280000300800 */
[----:B------:R-:W2:Y:S04]  /*2ae80*/  LDL.LU R12, [R1+0x4dec] ;  /* 0x004dec00010c7983 */ /* 0x000ea80000300800 */
[----:B------:R-:W-:Y:S04]  /*2ae90*/  STL.64 [R1+0x4d08], R22 ;  /* 0x004d081601007387 */ /* 0x000fe80000100a00 */
[----:B------:R0:W-:Y:S04]  /*2aea0*/  STL.64 [R1+0x4d00], R20 ;  /* 0x004d001401007387 */ /* 0x0001e80000100a00 */
[----:B0-----:R-:W2:Y:S04]  /*2aeb0*/  LDL.LU R20, [R1+0xb0] ;  /* 0x0000b00001147983 */ /* 0x001ea80000300800 */
[----:B------:R-:W2:Y:S04]  /*2aec0*/  LDL.LU R21, [R1+0xb4] ;  /* 0x0000b40001157983 */ /* 0x000ea80000300800 */
[----:B------:R-:W2:Y:S04]  /*2aed0*/  LDL.LU R22, [R1+0xb8] ;  /* 0x0000b80001167983 */ /* 0x000ea80000300800 */
[----:B------:R-:W2:Y:S04]  /*2aee0*/  LDL.LU R23, [R1+0xbc] ;  /* 0x0000bc0001177983 */ /* 0x000ea80000300800 */
[----:B--2---:R3:W-:Y:S04]  /*2aef0*/  STL.64 [R1+0x4d38], R22 ;  /* 0x004d381601007387 */ /* 0x0047e80000100a00 */
[----:B------:R0:W-:Y:S01]  /*2af00*/  STL.64 [R1+0x4d30], R20 ;  /* 0x004d301401007387 */ /* 0x0001e20000100a00 */
[----:B---3--:R-:W-:Y:S01]  /*2af10*/  IMAD.MOV.U32 R22, RZ, RZ, R15 ;  /* 0x000000ffff167224 */ /* 0x008fe200078e000f */
[----:B------:R-:W-:-:S02]  /*2af20*/  MOV R23, R13 ;  /* 0x0000000d00177202 */ /* 0x000fc40000000f00 */
[----:B0-----:R-:W-:Y:S02]  /*2af30*/  MOV R20, R12 ;  /* 0x0000000c00147202 */ /* 0x001fe40000000f00 */
[----:B------:R-:W2:Y:S01]  /*2af40*/  LDL.LU R12, [R1+0x4de8] ;  /* 0x004de800010c7983 */ /* 0x000ea20000300800 */
[----:B----4-:R-:W-:-:S03]  /*2af50*/  MOV R21, R14 ;  /* 0x0000000e00157202 */ /* 0x010fc60000000f00 */
[----:B------:R-:W3:Y:S04]  /*2af60*/  LDL.LU R14, [R1+0x4de4] ;  /* 0x004de400010e7983 */ /* 0x000ee80000300800 */
[----:B------:R-:W4:Y:S04]  /*2af70*/  LDL.LU R15, [R1+0x4de0] ;  /* 0x004de000010f7983 */ /* 0x000f280000300800 */
[----:B------:R-:W4:Y:S04]  /*2af80*/  LDL.LU R13, [R1+0x4ddc] ;  /* 0x004ddc00010d7983 */ /* 0x000f280000300800 */
[----:B------:R0:W-:Y:S04]  /*2af90*/  STL.64 [R1+0x4d48], R22 ;  /* 0x004d481601007387 */ /* 0x0001e80000100a00 */
[----:B------:R-:W-:Y:S01]  /*2afa0*/  STL.64 [R1+0x4d40], R20 ;  /* 0x004d401401007387 */ /* 0x000fe20000100a00 */
[----:B0-----:R-:W-:-:S03]  /*2afb0*/  MOV R22, R29 ;  /* 0x0000001d00167202 */ /* 0x001fc60000000f00 */
[----:B------:R-:W4:Y:S04]  /*2afc0*/  LDL.LU R29, [R1+0x4dd8] ;  /* 0x004dd800011d7983 */ /* 0x000f280000300800 */
[----:B------:R-:W4:Y:S04]  /*2afd0*/  LDL.LU R23, [R1+0x3c] ;  /* 0x00003c0001177983 */ /* 0x000f280000300800 */
[----:B------:R-:W-:Y:S01]  /*2afe0*/  STL [R1+0x4900], R28 ;  /* 0x0049001c01007387 */ /* 0x000fe20000100800 */
[----:B--2---:R-:W-:Y:S01]  /*2aff0*/  IMAD.MOV.U32 R27, RZ, RZ, R12 ;  /* 0x000000ffff1b7224 */ /* 0x004fe200078e000c */
[----:B---3--:R-:W-:Y:S01]  /*2b000*/  MOV R25, R14 ;  /* 0x0000000e00197202 */ /* 0x008fe20000000f00 */
[----:B----4-:R-:W-:Y:S01]  /*2b010*/  IMAD.MOV.U32 R24, RZ, RZ, R15 ;  /* 0x000000ffff187224 */ /* 0x010fe200078e000f */
[----:B------:R-:W-:-:S02]  /*2b020*/  MOV R26, R13 ;  /* 0x0000000d001a7202 */ /* 0x000fc40000000f00 */
[----:B------:R-:W0:Y:S01]  /*2b030*/  LDSM.16.MT88.4 R12, [R29+0x23000] ;  /* 0x023000001d0c783b */ /* 0x000e220000004200 */
[C---:B------:R-:W-:Y:S11]  /*2b040*/  HMMA.16816.F32.BF16 R8, R4.reuse, R22, R8 ;  /* 0x000000160408723c */ /* 0x040ff60000041808 */
[----:B------:R-:W-:Y:S11]  /*2b050*/  @!UPT UIADD3 URZ, URZ, URZ, URZ ;  /* 0x0000003f3f3ff290 */ /* 0x000ff6000fffe03f */
[----:B------:R-:W-:Y:S01]  /*2b060*/  @!UPT UIADD3 URZ, URZ, URZ, URZ ;  /* 0x0000003f3f3ff290 */ /* 0x000fe2000fffe03f */
[----:B------:R-:W-:Y:S04]  /*2b070*/  STL.64 [R1+0x190], R8 ;  /* 0x0001900801007387 */ /* 0x000fe80000100a00 */
[----:B------:R-:W-:Y:S04]  /*2b080*/  STL.64 [R1+0x198], R10 ;  /* 0x0001980a01007387 */ /* 0x000fe80000100a00 */
[----:B------:R-:W-:Y:S04]  /*2b090*/  STL.64 [R1+0x4da8], R22 ;  /* 0x004da81601007387 */ /* 0x000fe80000100a00 */
[----:B0-----:R-:W-:Y:S04]  /*2b0a0*/  STL [R1+0x4ce4], R14 ;  /* 0x004ce40e01007387 */ /* 0x001fe80000100800 */
[----:B------:R-:W-:Y:S04]  /*2b0b0*/  STL [R1+0x4ce0], R15 ;  /* 0x004ce00f01007387 */ /* 0x000fe80000100800 */
[----:B------:R0:W-:Y:S04]  /*2b0c0*/  STL.64 [R1+0x4d50], R12 ;  /* 0x004d500c01007387 */ /* 0x0001e80000100a00 */
[----:B0-----:R-:W2:Y:S04]  /*2b0d0*/  LDL.LU R12, [R1+0xd0] ;  /* 0x0000d000010c7983 */ /* 0x001ea80000300800 */
[----:B------:R-:W2:Y:S04]  /*2b0e0*/  LDL.LU R13, [R1+0xd4] ;  /* 0x0000d400010d7983 */ /* 0x000ea80000300800 */
[----:B------:R-:W3:Y:S04]  /*2b0f0*/  LDL.LU R14, [R1+0xd8] ;  /* 0x0000d800010e7983 */ /* 0x000ee80000300800 */
[----:B------:R-:W3:Y:S04]  /*2b100*/  LDL.LU R15, [R1+0xdc] ;  /* 0x0000dc00010f7983 */ /* 0x000ee80000300800 */
[----:B------:R-:W4:Y:S04]  /*2b110*/  LDL.LU R20, [R1+0x120] ;  /* 0x0001200001147983 */ /* 0x000f280000300800 */
[----:B------:R-:W4:Y:S04]  /*2b120*/  LDL.LU R21, [R1+0x124] ;  /* 0x0001240001157983 */ /* 0x000f280000300800 */
[----:B------:R-:W2:Y:S04]  /*2b130*/  LDL.LU R22, [R1+0x128] ;  /* 0x0001280001167983 */ /* 0x000ea80000300800 */
[----:B------:R-:W2:Y:S01]  /*2b140*/  LDL.LU R23, [R1+0x12c] ;  /* 0x00012c0001177983 */ /* 0x000ea20000300800 */
[----:B------:R-:W-:Y:S03]  /*2b150*/  HMMA.16816.F32.BF16 R4, R4, R18, R24 ;  /* 0x000000120404723c */ /* 0x000fe60000041818 */
[----:B--2---:R-:W-:Y:S04]  /*2b160*/  STL.64 [R1+0x4db8], R22 ;  /* 0x004db81601007387 */ /* 0x004fe80000100a00 */
[----:B----4-:R0:W-:Y:S04]  /*2b170*/  STL.64 [R1+0x4db0], R20 ;  /* 0x004db01401007387 */ /* 0x0101e80000100a00 */
[----:B0-----:R-:W2:Y:S04]  /*2b180*/  LDL.LU R20, [R1+0x130] ;  /* 0x0001300001147983 */ /* 0x001ea80000300800 */
[----:B------:R-:W2:Y:S04]  /*2b190*/  LDL.LU R21, [R1+0x134] ;  /* 0x0001340001157983 */ /* 0x000ea80000300800 */
[----:B------:R-:W2:Y:S04]  /*2b1a0*/  LDL.LU R22, [R1+0x138] ;  /* 0x0001380001167983 */ /* 0x000ea80000300800 */
[----:B------:R-:W2:Y:S04]  /*2b1b0*/  LDL.LU R23, [R1+0x13c] ;  /* 0x00013c0001177983 */ /* 0x000ea80000300800 */
[----:B------:R-:W4:Y:S04]  /*2b1c0*/  LDL.LU R8, [R1+0x100] ;  /* 0x0001000001087983 */ /* 0x000f280000300800 */
[----:B------:R-:W4:Y:S04]  /*2b1d0*/  LDL.LU R9, [R1+0x104] ;  /* 0x0001040001097983 */ /* 0x000f280000300800 */
[----:B------:R-:W2:Y:S04]  /*2b1e0*/  LDL.LU R10, [R1+0x108] ;  /* 0x00010800010a7983 */ /* 0x000ea80000300800 */
[----:B------:R-:W2:Y:S01]  /*2b1f0*/  LDL.LU R11, [R1+0x10c] ;  /* 0x00010c00010b7983 */ /* 0x000ea20000300800 */
[----:B------:R-:W-:Y:S01]  /*2b200*/  IMAD.MOV.U32 R26, RZ, RZ, R4 ;  /* 0x000000ffff1a7224 */ /* 0x000fe200078e0004 */
[----:B------:R-:W-:Y:S01]  /*2b210*/  MOV R27, R5 ;  /* 0x00000005001b7202 */ /* 0x000fe20000000f00 */
[----:B------:R-:W-:Y:S01]  /*2b220*/  IMAD.MOV.U32 R25, RZ, RZ, R7 ;  /* 0x000000ffff197224 */ /* 0x000fe200078e0007 */
[----:B------:R-:W-:Y:S01]  /*2b230*/  MOV R24, R6 ;  /* 0x0000000600187202 */ /* 0x000fe20000000f00 */
[----:B--2---:R-:W-:Y:S04]  /*2b240*/  STL.64 [R1+0x4da0], R10 ;  /* 0x004da00a01007387 */ /* 0x004fe80000100a00 */
[----:B----4-:R0:W-:Y:S04]  /*2b250*/  STL.64 [R1+0x4d98], R8 ;  /* 0x004d980801007387 */ /* 0x0101e80000100a00 */
[----:B0-----:R-:W2:Y:S04]  /*2b260*/  LDL.LU R8, [R1+0x110] ;  /* 0x0001100001087983 */ /* 0x001ea80000300800 */
[----:B------:R-:W2:Y:S04]  /*2b270*/  LDL.LU R9, [R1+0x114] ;  /* 0x0001140001097983 */ /* 0x000ea80000300800 */
[----:B------:R-:W2:Y:S04]  /*2b280*/  LDL.LU R10, [R1+0x118] ;  /* 0x00011800010a7983 */ /* 0x000ea80000300800 */
[----:B------:R-:W2:Y:S04]  /*2b290*/  LDL.LU R11, [R1+0x11c] ;  /* 0x00011c00010b7983 */ /* 0x000ea80000300800 */
[----:B---3--:R-:W-:Y:S04]  /*2b2a0*/  STL.64 [R1+0x4d60], R14 ;  /* 0x004d600e01007387 */ /* 0x008fe80000100a00 */
[----:B------:R-:W-:Y:S04]  /*2b2b0*/  STL.64 [R1+0x4d58], R12 ;  /* 0x004d580c01007387 */ /* 0x000fe80000100a00 */
[----:B------:R-:W3:Y:S04]  /*2b2c0*/  LDL.LU.64 R4, [R1+0x4dd0] ;  /* 0x004dd00001047983 */ /* 0x000ee80000300a00 */
[----:B------:R-:W-:Y:S04]  /*2b2d0*/  STL.64 [R1+0x4d18], R26 ;  /* 0x004d181a01007387 */ /* 0x000fe80000100a00 */
[----:B------:R0:W-:Y:S04]  /*2b2e0*/  STL.64 [R1+0x4d10], R24 ;  /* 0x004d101801007387 */ /* 0x0001e80000100a00 */
[----:B0-----:R-:W4:Y:S04]  /*2b2f0*/  LDL.64 R24, [R1+0x10] ;  /* 0x0000100001187983 */ /* 0x001f280000100a00 */
[----:B----4-:R0:W-:Y:S04]  /*2b300*/  STL.64 [R1+0x4d68], R24 ;  /* 0x004d681801007387 */ /* 0x0101e80000100a00 */
[----:B0-----:R-:W4:Y:S04]  /*2b310*/  LDL.LU R24, [R1+0xe0] ;  /* 0x0000e00001187983 */ /* 0x001f280000300800 */
[----:B------:R-:W4:Y:S04]  /*2b320*/  LDL.LU R25, [R1+0xe4] ;  /* 0x0000e40001197983 */ /* 0x000f280000300800 */
[----:B------:R-:W2:Y:S04]  /*2b330*/  LDL.LU R26, [R1+0xe8] ;  /* 0x0000e800011a7983 */ /* 0x000ea80000300800 */
[----:B------:R-:W2:Y:S04]  /*2b340*/  LDL.LU R27, [R1+0xec] ;  /* 0x0000ec00011b7983 */ /* 0x000ea80000300800 */
[----:B--2---:R3:W-:Y:S02]  /*2b350*/  STL.64 [R1+0x4d78], R26 ;  /* 0x004d781a01007387 */ /* 0x0047e40000100a00 */
[----:B---3--:R-:W-:-:S02]  /*2b360*/  MOV R26, R5 ;  /* 0x00000005001a7202 */ /* 0x008fc40000000f00 */
[----:B------:R-:W-:Y:S02]  /*2b370*/  MOV R27, R4 ;  /* 0x00000004001b7202 */ /* 0x000fe40000000f00 */
[----:B------:R-:W0:Y:S04]  /*2b380*/  LDSM.16.MT88.4 R4, [R0+0x23000] ;  /* 0x023000000004783b */ /* 0x000e280000004200 */
[----:B----4-:R-:W-:Y:S04]  /*2b390*/  STL.64 [R1+0x4d70], R24 ;  /* 0x004d701801007387 */ /* 0x010fe80000100a00 */
[----:B0-----:R-:W-:Y:S04]  /*2b3a0*/  STL.64 [R1], R4 ;  /* 0x0000000401007387 */ /* 0x001fe80000100a00 */
[----:B------:R0:W-:Y:S04]  /*2b3b0*/  STL.64 [R1+0x8], R6 ;  /* 0x0000080601007387 */ /* 0x0001e80000100a00 */
[----:B0-----:R-:W2:Y:S04]  /*2b3c0*/  LDL.LU.64 R6, [R1+0x4dc8] ;  /* 0x004dc80001067983 */ /* 0x001ea80000300a00 */
[----:B------:R-:W2:Y:S02]  /*2b3d0*/  LDL.LU.64 R4, [R1+0x4dc0] ;  /* 0x004dc00001047983 */ /* 0x000ea40000300a00 */
[----:B--2---:R-:W-:Y:S11]  /*2b3e0*/  HMMA.16816.F32.BF16 R20, R4, R26, R20 ;  /* 0x0000001a0414723c */ /* 0x004ff60000041814 */
[----:B------:R-:W-:Y:S11]  /*2b3f0*/  @!UPT UIADD3 URZ, URZ, URZ, URZ ;  /* 0x0000003f3f3ff290 */ /* 0x000ff6000fffe03f */
[----:B------:R-:W-:Y:S01]  /*2b400*/  @!UPT UIADD3 URZ, URZ, URZ, URZ ;  /* 0x0000003f3f3ff290 */ /* 0x000fe2000fffe03f */
[----:B------:R-:W-:Y:S04]  /*2b410*/  STL.64 [R1+0x170], R20 ;  /* 0x0001701401007387 */ /* 0x000fe80000100a00 */
[----:B------:R0:W-:Y:S04]  /*2b420*/  STL.64 [R1+0x178], R22 ;  /* 0x0001781601007387 */ /* 0x0001e80000100a00 */
[----:B0-----:R-:W2:Y:S04]  /*2b430*/  LDL.LU.64 R22, [R1+0x4db8] ;  /* 0x004db80001167983 */ /* 0x001ea80000300a00 */
[----:B------:R-:W2:Y:S01]  /*2b440*/  LDL.LU.64 R20, [R1+0x4db0] ;  /* 0x004db00001147983 */ /* 0x000ea20000300a00 */
[----:B------:R-:W-:-:S02]  /*2b450*/  MOV R14, R17 ;  /* 0x00000011000e7202 */ /* 0x000fc40000000f00 */
[----:B------:R-:W-:-:S07]  /*2b460*/  MOV R15, R16 ;  /* 0x00000010000f7202 */ /* 0x000fce0000000f00 */
[C---:B--2---:R-:W-:Y:S11]  /*2b470*/  HMMA.16816.F32.BF16 R20, R4.reuse, R14, R20 ;  /* 0x0000000e0414723c */ /* 0x044ff60000041814 */
[----:B------:R-:W-:Y:S11]  /*2b480*/  @!UPT UIADD3 URZ, URZ, URZ, URZ ;  /* 0x0000003f3f3ff290 */ /* 0x000ff6000fffe03f */
[----:B------:R-:W-:Y:S01]  /*2b490*/  @!UPT UIADD3 URZ, URZ, URZ, URZ ;  /* 0x0000003f3f3ff290 */ /* 0x000fe2000fffe03f */
[----:B------:R-:W-:Y:S04]  /*2b4a0*/  STL.64 [R1+0x160], R20 ;  /* 0x0001601401007387 */ /* 0x000fe80000100a00 */
[----:B------:R0:W-:Y:S04]  /*2b4b0*/  STL.64 [R1+0x168], R22 ;  /* 0x0001681601007387 */ /* 0x0001e80000100a00 */
[----:B0-----:R-:W2:Y:S04]  /*2b4c0*/  LDL.LU.64 R22, [R1+0x4da8] ;  /* 0x004da80001167983 */ /* 0x001ea80000300a00 */
[----:B------:R0:W-:Y:S04]  /*2b4d0*/  STL.64 [R1+0x4d80], R14 ;  /* 0x004d800e01007387 */ /* 0x0001e80000100a00 */
[----:B------:R-:W3:Y:S04]  /*2b4e0*/  LDL.LU R12, [R1+0xf0] ;  /* 0x0000f000010c7983 */ /* 0x000ee80000300800 */
[----:B------:R-:W3:Y:S04]  /*2b4f0*/  LDL.LU R13, [R1+0xf4] ;  /* 0x0000f400010d7983 */ /* 0x000ee80000300800 */
[----:B0-----:R-:W3:Y:S04]  /*2b500*/  LDL.LU R14, [R1+0xf8] ;  /* 0x0000f800010e7983 */ /* 0x001ee80000300800 */
[----:B------:R-:W3:Y:S01]  /*2b510*/  LDL.LU R15, [R1+0xfc] ;  /* 0x0000fc00010f7983 */ /* 0x000ee20000300800 */
[C---:B--2---:R-:W-:Y:S11]  /*2b520*/  HMMA.16816.F32.BF16 R8, R4.reuse, R22, R8 ;  /* 0x000000160408723c */ /* 0x044ff60000041808 */
[----:B------:R-:W-:Y:S11]  /*2b530*/  @!UPT UIADD3 URZ, URZ, URZ, URZ ;  /* 0x0000003f3f3ff290 */ /* 0x000ff6000fffe03f */
[----:B------:R-:W-:Y:S01]  /*2b540*/  @!UPT UIADD3 URZ, URZ, URZ, URZ ;  /* 0x0000003f3f3ff290 */ /* 0x000fe2000fffe03f */
[----:B------:R-:W-:Y:S04]  /*2b550*/  STL.64 [R1+0x150], R8 ;  /* 0x0001500801007387 */ /* 0x000fe80000100a00 */
[----:B------:R0:W-:Y:S04]  /*2b560*/  STL.64 [R1+0x158], R10 ;  /* 0x0001580a01007387 */ /* 0x0001e80000100a00 */
[----:B0-----:R-:W2:Y:S04]  /*2b570*/  LDL.LU.64 R10, [R1+0x4da0] ;  /* 0x004da000010a7983 */ /* 0x001ea80000300a00 */
[----:B------:R-:W2:Y:S02]  /*2b580*/  LDL.LU.64 R8, [R1+0x4d98] ;  /* 0x004d980001087983 */ /* 0x000ea40000300a00 */
[----:B--2---:R-:W-:Y:S02]  /*2b590*/  HMMA.16816.F32.BF16 R4, R4, R18, R8 ;  /* 0x000000120404723c */ /* 0x004fe40000041808 */
[----:B------:R-:W3:Y:S04]  /*2b5a0*/  LDL.LU.64 R10, [R1+0x4d90] ;  /* 0x004d9000010a7983 */ /* 0x000ee80000300a00 */
[----:B------:R-:W3:Y:S11]  /*2b5b0*/  LDL.LU.64 R8, [R1+0x4d88] ;  /* 0x004d880001087983 */ /* 0x000ef60000300a00 */
[----:B------:R-:W-:Y:S06]  /*2b5c0*/  @!UPT UIADD3 URZ, URZ, URZ, URZ ;  /* 0x0000003f3f3ff290 */ /* 0x000fec000fffe03f */
[----:B------:R0:W-:Y:S04]  /*2b5d0*/  STL.64 [R1+0x140], R4 ;  /* 0x0001400401007387 */ /* 0x0001e80000100a00 */
[----:B------:R1:W-:Y:S04]  /*2b5e0*/  STL.64 [R1+0x148], R6 ;  /* 0x0001480601007387 */ /* 0x0003e80000100a00 */
[----:B0-----:R-:W2:Y:S04]  /*2b5f0*/  LDL.LU R4, [R1+0xa0] ;  /* 0x0000a00001047983 */ /* 0x001ea80000300800 */
[----:B------:R-:W2:Y:S04]  /*2b600*/  LDL.LU R5, [R1+0xa4] ;  /* 0x0000a40001057983 */ /* 0x000ea80000300800 */
[----:B-1----:R-:W2:Y:S04]  /*2b610*/  LDL.LU R6, [R1+0xa8] ;  /* 0x0000a80001067983 */ /* 0x002ea80000300800 */
[----:B------:R-:W2:Y:S01]  /*2b620*/  LDL.LU R7, [R1+0xac] ;  /* 0x0000ac0001077983 */ /* 0x000ea20000300800 */
[C---:B---3--:R-:W-:Y:S03]  /*2b630*/  HMMA.16816.F32.BF16 R24, R8.reuse, R26, R12 ;  /* 0x0000001a0818723c */ /* 0x048fe6000004180c */
[----:B------:R-:W3:Y:S11]  /*2b640*/  LDL.LU.64 R14, [R1+0x4d80] ;  /* 0x004d8000010e7983 */ /* 0x000ef60000300a00 */
[----:B------:R-:W-:Y:S09]  /*2b650*/  @!UPT UIADD3 URZ, URZ, URZ, URZ ;  /* 0x0000003f3f3ff290 */ /* 0x000ff2000fffe03f */
[----:B------:R-:W-:Y:S04]  /*2b660*/  STL.64 [R1+0x130], R24 ;  /* 0x0001301801007387 */ /* 0x000fe80000100a00 */
[----:B------:R0:W-:Y:S04]  /*2b670*/  STL.64 [R1+0x138], R26 ;  /* 0x0001381a01007387 */ /* 0x0001e80000100a00 */
[----:B0-----:R-:W3:Y:S04]  /*2b680*/  LDL.LU.64 R26, [R1+0x4d78] ;  /* 0x004d7800011a7983 */ /* 0x001ee80000300a00 */
[----:B------:R-:W3:Y:S02]  /*2b690*/  LDL.LU.64 R24, [R1+0x4d70] ;  /* 0x004d700001187983 */ /* 0x000ee40000300a00 */
[C---:B---3--:R-:W-:Y:S02]  /*2b6a0*/  HMMA.16816.F32.BF16 R12, R8.reuse, R14, R24 ;  /* 0x0000000e080c723c */ /* 0x048fe40000041818 */
[----:B------:R-:W3:Y:S11]  /*2b6b0*/  LDL.LU.64 R24, [R1+0x4d68] ;  /* 0x004d680001187983 */ /* 0x000ef60000300a00 */
[----:B------:R-:W-:Y:S10]  /*2b6c0*/  @!UPT UIADD3 URZ, URZ, URZ, URZ ;  /* 0x0000003f3f3ff290 */ /* 0x000ff4000fffe03f */
[----:B------:R-:W-:Y:S04]  /*2b6d0*/  STL.64 [R1+0xe0], R12 ;  /* 0x0000e00c01007387 */ /* 0x000fe80000100a00 */
[----:B------:R0:W-:Y:S04]  /*2b6e0*/  STL.64 [R1+0xe8], R14 ;  /* 0x0000e80e01007387 */ /* 0x0001e80000100a00 */
[----:B0-----:R-:W4:Y:S04]  /*2b6f0*/  LDL.LU.64 R14, [R1+0x4d60] ;  /* 0x004d6000010e7983 */ /* 0x001f280000300a00 */
[----:B------:R-:W4:Y:S02]  /*2b700*/  LDL.LU.64 R12, [R1+0x4d58] ;  /* 0x004d5800010c7983 */ /* 0x000f240000300a00 */
[C---:B----4-:R-:W-:Y:S02]  /*2b710*/  HMMA.16816.F32.BF16 R20, R8.reuse, R22, R12 ;  /* 0x000000160814723c */ /* 0x050fe4000004180c */
[----:B------:R-:W4:Y:S11]  /*2b720*/  LDL.LU.64 R12, [R1+0x4d50] ;  /* 0x004d5000010c7983 */ /* 0x000f360000300a00 */
[----:B------:R-:W-:Y:S10]  /*2b730*/  @!UPT UIADD3 URZ, URZ, URZ, URZ ;  /* 0x0000003f3f3ff290 */ /* 0x000ff4000fffe03f */
[----:B------:R-:W-:Y:S04]  /*2b740*/  STL.64 [R1+0x120], R20 ;  /* 0x0001201401007387 */ /* 0x000fe80000100a00 */
[----:B------:R0:W-:Y:S04]  /*2b750*/  STL.64 [R1+0x128], R22 ;  /* 0x0001281601007387 */ /* 0x0001e80000100a00 */
[----:B0-----:R-:W2:Y:S04]  /*2b760*/  LDL.LU.64 R22, [R1+0x4d48] ;  /* 0x004d480001167983 */ /* 0x001ea80000300a00 */
[----:B------:R-:W2:Y:S02]  /*2b770*/  LDL.LU.64 R20, [R1+0x4d40] ;  /* 0x004d400001147983 */ /* 0x000ea40000300a00 */
[----:B--2---:R-:W-:Y:S02]  /*2b780*/  HMMA.16816.F32.BF16 R8, R8, R18, R20 ;  /* 0x000000120808723c */ /* 0x004fe40000041814 */
[----:B------:R-:W2:Y:S04]  /*2b790*/  LDL.LU.64 R22, [R1+0x4d38] ;  /* 0x004d380001167983 */ /* 0x000ea80000300a00 */
[----:B------:R-:W2:Y:S04]  /*2b7a0*/  LDL.LU.64 R20, [R1+0x4d30] ;  /* 0x004d300001147983 */ /* 0x000ea80000300a00 */
[----:B------:R-:W2:Y:S04]  /*2b7b0*/  LDL.LU.64 R18, [R1+0x4d28] ;  /* 0x004d280001127983 */ /* 0x000ea80000300a00 */
[----:B------:R-:W2:Y:S09]  /*2b7c0*/  LDL.LU.64 R16, [R1+0x4d20] ;  /* 0x004d200001107983 */ /* 0x000eb20000300a00 */
[----:B------:R0:W-:Y:S04]  /*2b7d0*/  STL.64 [R1+0x110], R8 ;  /* 0x0001100801007387 */ /* 0x0001e80000100a00 */
[----:B------:R-:W-:Y:S04]  /*2b7e0*/  STL.64 [R1+0x118], R10 ;  /* 0x0001180a01007387 */ /* 0x000fe80000100a00 */
[----:B0-----:R-:W4:Y:S01]  /*2b7f0*/  LDL.64 R8, [R1+0x60] ;  /* 0x0000600001087983 */ /* 0x001f220000100a00 */
[----:B---3--:R-:W-:Y:S01]  /*2b800*/  IMAD.MOV.U32 R14, RZ, RZ, R24 ;  /* 0x000000ffff0e7224 */ /* 0x008fe200078e0018 */
[----:B------:R-:W-:-:S02]  /*2b810*/  MOV R15, R25 ;  /* 0x00000019000f7202 */ /* 0x000fc40000000f00 */
[----:B------:R-:W3:Y:S01]  /*2b820*/  LDL.LU.64 R26, [R1+0x4d18] ;  /* 0x004d1800011a7983 */ /* 0x000ee20000300a00 */
[C---:B--2---:R-:W-:Y:S03]  /*2b830*/  HMMA.16816.F32.BF16 R20, R16.reuse, R24, R20 ;  /* 0x000000181014723c */ /* 0x044fe60000041814 */
[----:B------:R-:W2:Y:S05]  /*2b840*/  LDL.LU.64 R24, [R1+0x4d10] ;  /* 0x004d100001187983 */ /* 0x000eaa0000300a00 */
[----:B----4-:R-:W-:Y:S11]  /*2b850*/  HMMA.16816.F32.BF16 R4, R16, R8, R4 ;  /* 0x000000081004723c */ /* 0x010ff60000041804 */
[----:B------:R-:W-:Y:S04]  /*2b860*/  @!UPT UIADD3 URZ, URZ, URZ, URZ ;  /* 0x0000003f3f3ff290 */ /* 0x000fe8000fffe03f */
[----:B------:R-:W-:Y:S01]  /*2b870*/  STL.64 [R1+0x100], R20 ;  /* 0x0001001401007387 */ /* 0x000fe20000100a00 */
[----:B------:R-:W-:-:S03]  /*2b880*/  MOV R28, R23 ;  /* 0x00000017001c7202 */ /* 0x000fc60000000f00 */
[----:B------:R0:W-:Y:S04]  /*2b890*/  STL [R1+0x108], R22 ;  /* 0x0001081601007387 */ /* 0x0001e80000100800 */
[----:B0-----:R-:W4:Y:S04]  /*2b8a0*/  LDL.LU.64 R22, [R1+0x4d08] ;  /* 0x004d080001167983 */ /* 0x001f280000300a00 */
[----:B------:R-:W4:Y:S04]  /*2b8b0*/  LDL.LU.64 R20, [R1+0x4d00] ;  /* 0x004d000001147983 */ /* 0x000f280000300a00 */
[----:B------:R-:W-:Y:S04]  /*2b8c0*/  STL [R1+0x4c60], R28 ;  /* 0x004c601c01007387 */ /* 0x000fe80000100800 */
[----:B------:R0:W-:Y:S04]  /*2b8d0*/  STL.64 [R1+0xf0], R4 ;  /* 0x0000f00401007387 */ /* 0x0001e80000100a00 */
[----:B------:R1:W-:Y:S01]  /*2b8e0*/  STL.64 [R1+0xf8], R6 ;  /* 0x0000f80601007387 */ /* 0x0003e20000100a00 */
[----:B0-----:R-:W-:Y:S01]  /*2b8f0*/  MOV R5, R9 ;  /* 0x0000000900057202 */ /* 0x001fe20000000f00 */
[----:B-1----:R-:W-:-:S02]  /*2b900*/  IMAD.MOV.U32 R6, RZ, RZ, R8 ;  /* 0x000000ffff067224 */ /* 0x002fc400078e0008 */
[----:B------:R-:W0:Y:S04]  /*2b910*/  LDSM.16.MT88.4 R8, [R2+0x23000] ;  /* 0x023000000208783b */ /* 0x000e280000004200 */
[----:B0-----:R-:W-:Y:S04]  /*2b920*/  STL.64 [R1+0x4c90], R10 ;  /* 0x004c900a01007387 */ /* 0x001fe80000100a00 */
[----:B------:R0:W-:Y:S04]  /*2b930*/  STL.64 [R1+0x4c88], R8 ;  /* 0x004c880801007387 */ /* 0x0001e80000100a00 */
[----:B0-----:R-:W4:Y:S02]  /*2b940*/  LDL.LU.64 R8, [R1+0x80] ;  /* 0x0000800001087983 */ /* 0x001f240000300a00 */
[----:B----4-:R-:W-:Y:S11]  /*2b950*/  HMMA.16816.F32.BF16 R20, R16, R8, R20 ;  /* 0x000000081014723c */ /* 0x010ff60000041814 */
[----:B------:R-:W-:Y:S11]  /*2b960*/  @!UPT UIADD3 URZ, URZ, URZ, URZ ;  /* 0x0000003f3f3ff290 */ /* 0x000ff6000fffe03f */
[----:B------:R-:W-:Y:S01]  /*2b970*/  @!UPT UIADD3 URZ, URZ, URZ, URZ ;  /* 0x0000003f3f3ff290 */ /* 0x000fe2000fffe03f */
[----:B------:R-:W-:Y:S01]  /*2b980*/  STL.64 [R1+0xd0], R20 ;  /* 0x0000d01401007387 */ /* 0x000fe20000100a00 */
[----:B------:R-:W-:-:S03]  /*2b990*/  MOV R28, R23 ;  /* 0x00000017001c7202 */ /* 0x000fc60000000f00 */
[----:B------:R-:W-:Y:S04]  /*2b9a0*/  STL [R1+0xd8], R22 ;  /* 0x0000d81601007387 */ /* 0x000fe80000100800 */
[----:B------:R-:W0:Y:S01]  /*2b9b0*/  LDSM.16.MT88.4 R20, [R3+0x23800] ;  /* 0x023800000314783b */ /* 0x000e220000004200 */
[----:B------:R-:W-:-:S03]  /*2b9c0*/  IMAD.MOV.U32 R4, RZ, RZ, R8 ;  /* 0x000000ffff047224 */ /* 0x000fc600078e0008 */
[----:B------:R-:W-:Y:S01]  /*2b9d0*/  STL [R1+0x4c64], R28 ;  /* 0x004c641c01007387 */ /* 0x000fe20000100800 */
[----:B------:R-:W-:Y:S01]  /*2b9e0*/  MOV R7, R9 ;  /* 0x0000000900077202 */ /* 0x000fe20000000f00 */
[----:B---3--:R-:W-:Y:S01]  /*2b9f0*/  IMAD.MOV.U32 R8, RZ, RZ, R26 ;  /* 0x000000ffff087224 */ /* 0x008fe200078e001a */
[----:B------:R-:W-:Y:S01]  /*2ba00*/  MOV R9, R27 ;  /* 0x0000001b00097202 */ /* 0x000fe20000000f00 */
[----:B0-----:R-:W-:Y:S04]  /*2ba10*/  STL.64 [R1+0x4c48], R22 ;  /* 0x004c481601007387 */ /* 0x001fe80000100a00 */
[----:B------:R0:W-:Y:S04]  /*2ba20*/  STL.64 [R1+0x4c40], R20 ;  /* 0x004c401401007387 */ /* 0x0001e80000100a00 */
[----:B0-----:R-:W3:Y:S04]  /*2ba30*/  LDL.LU R20, [R1+0x90] ;  /* 0x0000900001147983 */ /* 0x001ee80000300800 */
[----:B------:R-:W3:Y:S04]  /*2ba40*/  LDL.LU R21, [R1+0x94] ;  /* 0x0000940001157983 */ /* 0x000ee80000300800 */
[----:B------:R-:W4:Y:S04]  /*2ba50*/  LDL.LU R26, [R1+0x4cfc] ;  /* 0x004cfc00011a7983 */ /* 0x000f280000300800 */
[----:B------:R-:W3:Y:S01]  /*2ba60*/  LDL.LU R27, [R1+0x4cf8] ;  /* 0x004cf800011b7983 */ /* 0x000ee20000300800 */
[----:B--2---:R-:W-:Y:S01]  /*2ba70*/  MOV R10, R24 ;  /* 0x00000018000a7202 */ /* 0x004fe20000000f00 */
[----:B------:R-:W-:-:S02]  /*2ba80*/  IMAD.MOV.U32 R11, RZ, RZ, R25 ;  /* 0x000000ffff0b7224 */ /* 0x000fc400078e0019 */
[----:B------:R-:W2:Y:S04]  /*2ba90*/  LDL.LU R24, [R1+0x4cf4] ;  /* 0x004cf40001187983 */ /* 0x000ea80000300800 */
[----:B------:R-:W2:Y:S04]  /*2baa0*/  LDL.LU R25, [R1+0x4cf0] ;  /* 0x004cf00001197983 */ /* 0x000ea80000300800 */
[----:B------:R-:W-:Y:S04]  /*2bab0*/  STL.64 [R1+0x4cc8], R10 ;  /* 0x004cc80a01007387 */ /* 0x000fe80000100a00 */
[----:B------:R0:W-:Y:S02]  /*2bac0*/  STL.64 [R1+0x4cc0], R8 ;  /* 0x004cc00801007387 */ /* 0x0001e40000100a00 */
[----:B0-----:R-:W-:-:S02]  /*2bad0*/  MOV R8, R6 ;  /* 0x0000000600087202 */ /* 0x001fc40000000f00 */
[----:B------:R-:W-:-:S05]  /*2bae0*/  MOV R9, R5 ;  /* 0x0000000500097202 */ /* 0x000fca0000000f00 */
[----:B------:R4:W-:Y:S01]  /*2baf0*/  STL.64 [R1+0x4cd8], R8 ;  /* 0x004cd80801007387 */ /* 0x0009e20000100a00 */
[----:B------:R-:W-:Y:S01]  /*2bb00*/  MOV R28, R7 ;  /* 0x00000007001c7202 */ /* 0x000fe20000000f00 */
[----:B----4-:R-:W-:Y:S02]  /*2bb10*/  IMAD.MOV.U32 R8, RZ, RZ, R26 ;  /* 0x000000ffff087224 */ /* 0x010fe400078e001a */
[----:B------:R-:W2:Y:S01]  /*2bb20*/  LDL.LU R26, [R1+0x4cec] ;  /* 0x004cec00011a7983 */ /* 0x000ea20000300800 */
[----:B---3--:R-:W-:-:S03]  /*2bb30*/  MOV R9, R27 ;  /* 0x0000001b00097202 */ /* 0x008fc60000000f00 */
[----:B------:R-:W2:Y:S04]  /*2bb40*/  LDL.LU R27, [R1+0x4ce8] ;  /* 0x004ce800011b7983 */ /* 0x000ea80000300800 */
[----:B------:R-:W3:Y:S04]  /*2bb50*/  LDL.LU R10, [R1+0x1b8] ;  /* 0x0001b800010a7983 */ /* 0x000ee80000300800 */
[----:B------:R-:W3:Y:S04]  /*2bb60*/  LDL.LU R11, [R1+0x1bc] ;  /* 0x0001bc00010b7983 */ /* 0x000ee80000300800 */
[----:B------:R0:W-:Y:S02]  /*2bb70*/  STL [R1+0x4b54], R3 ;  /* 0x004b540301007387 */ /* 0x0001e40000100800 */
[----:B0-----:R-:W-:-:S02]  /*2bb80*/  MOV R3, R4 ;  /* 0x0000000400037202 */ /* 0x001fc40000000f00 */
[----:B------:R-:W0:Y:S04]  /*2bb90*/  LDSM.16.MT88.4 R4, [R29+0x23800] ;  /* 0x023800001d04783b */ /* 0x000e280000004200 */
[----:B0-----:R-:W-:Y:S04]  /*2bba0*/  STL.64 [R1+0x4bf8], R6 ;  /* 0x004bf80601007387 */ /* 0x001fe80000100a00 */
[----:B------:R2:W-:Y:S04]  /*2bbb0*/  STL.64 [R1+0x4bf0], R4 ;  /* 0x004bf00401007387 */ /* 0x0005e80000100a00 */
[----:B------:R-:W-:Y:S01]  /*2bbc0*/  STL [R1+0x4b38], R29 ;  /* 0x004b381d01007387 */ /* 0x000fe20000100800 */
[----:B--2---:R-:W-:Y:S03]  /*2bbd0*/  HMMA.16816.F32.BF16 R4, R16, R20, R24 ;  /* 0x000000141004723c */ /* 0x004fe60000041818 */
[----:B------:R-:W0:Y:S04]  /*2bbe0*/  LDSM.16.MT88.4 R16, [R0+0x23800] ;  /* 0x023800000010783b */ /* 0x000e280000004200 */
[----:B------:R-:W-:Y:S01]  /*2bbf0*/  IMAD.MOV.U32 R24, RZ, RZ, R14 ;  /* 0x000000ffff187224 */ /* 0x000fe200078e000e */
[----:B------:R-:W-:Y:S01]  /*2bc00*/  MOV R25, R15 ;  /* 0x0000000f00197202 */ /* 0x000fe20000000f00 */
[----:B------:R-:W3:Y:S04]  /*2bc10*/  LDL.LU R14, [R1+0x4ce4] ;  /* 0x004ce400010e7983 */ /* 0x000ee80000300800 */
[----:B------:R-:W3:Y:S04]  /*2bc20*/  LDL.LU R15, [R1+0x4ce0] ;  /* 0x004ce000010f7983 */ /* 0x000ee80000300800 */
[----:B------:R1:W-:Y:S04]  /*2bc30*/  STL.64 [R1+0x4cd0], R20 ;  /* 0x004cd01401007387 */ /* 0x0003e80000100a00 */
[----:B-1----:R-:W2:Y:S04]  /*2bc40*/  LDL.LU R20, [R1+0x1a0] ;  /* 0x0001a00001147983 */ /* 0x002ea80000300800 */
[----:B------:R-:W2:Y:S04]  /*2bc50*/  LDL.LU R21, [R1+0x1a4] ;  /* 0x0001a40001157983 */ /* 0x000ea80000300800 */
[----:B------:R-:W2:Y:S04]  /*2bc60*/  LDL.LU R22, [R1+0x1a8] ;  /* 0x0001a80001167983 */ /* 0x000ea80000300800 */
[----:B------:R-:W2:Y:S04]  /*2bc70*/  LDL.LU R23, [R1+0x1ac] ;  /* 0x0001ac0001177983 */ /* 0x000ea80000300800 */
[----:B------:R1:W-:Y:S04]  /*2bc80*/  STL.64 [R1+0x4c08], R6 ;  /* 0x004c080601007387 */ /* 0x0003e80000100a00 */
[----:B------:R-:W-:Y:S04]  /*2bc90*/  STL.64 [R1+0x4c00], R4 ;  /* 0x004c000401007387 */ /* 0x000fe80000100a00 */
[----:B-1----:R-:W4:Y:S04]  /*2bca0*/  LDL R6, [R1+0x88] ;  /* 0x0000880001067983 */ /* 0x002f280000100800 */
[----:B----4-:R-:W-:Y:S04]  /*2bcb0*/  STL [R1+0x4c68], R6 ;  /* 0x004c680601007387 */ /* 0x010fe80000100800 */
[----:B------:R-:W4:Y:S01]  /*2bcc0*/  LDL R7, [R1+0x8c] ;  /* 0x00008c0001077983 */ /* 0x000f220000100800 */
[----:B---3--:R-:W-:Y:S03]  /*2bcd0*/  HMMA.16816.F32.BF16 R24, R12, R24, R8 ;  /* 0x000000180c18723c */ /* 0x008fe60000041808 */
[----:B----4-:R-:W-:Y:S04]  /*2bce0*/  STL [R1+0x4c6c], R7 ;  /* 0x004c6c0701007387 */ /* 0x010fe80000100800 */
[----:B0-----:R-:W-:Y:S04]  /*2bcf0*/  STL.64 [R1+0x4ba8], R18 ;  /* 0x004ba81201007387 */ /* 0x001fe80000100a00 */
[----:B------:R0:W-:Y:S04]  /*2bd00*/  STL.64 [R1+0x4ba0], R16 ;  /* 0x004ba01001007387 */ /* 0x0001e80000100a00 */
[----:B0-----:R-:W3:Y:S04]  /*2bd10*/  LDL.LU R16, [R1+0x190] ;  /* 0x0001900001107983 */ /* 0x001ee80000300800 */
[----:B------:R-:W3:Y:S04]  /*2bd20*/  LDL.LU R17, [R1+0x194] ;  /* 0x0001940001117983 */ /* 0x000ee80000300800 */
[----:B------:R-:W3:Y:S04]  /*2bd30*/  LDL.LU R18, [R1+0x198] ;  /* 0x0001980001127983 */ /* 0x000ee80000300800 */
[----:B------:R-:W3:Y:S04]  /*2bd40*/  LDL.LU R19, [R1+0x19c] ;  /* 0x00019c0001137983 */ /* 0x000ee80000300800 */
[----:B------:R0:W-:Y:S04]  /*2bd50*/  STL [R1+0x4b3c], R0 ;  /* 0x004b3c0001007387 */ /* 0x0001e80000100800 */
[----:B------:R-:W2:Y:S01]  /*2bd60*/  LDL.LU.64 R8, [R1+0x4cd8] ;  /* 0x004cd80001087983 */ /* 0x000ea20000300a00 */
[----:B------:R-:W-:-:S03]  /*2bd70*/  MOV R29, R26 ;  /* 0x0000001a001d7202 */ /* 0x000fc60000000f00 */
[----:B------:R1:W-:Y:S01]  /*2bd80*/  STL.64 [R1+0xb0], R24 ;  /* 0x0000b01801007387 */ /* 0x0003e20000100a00 */
[----:B0-----:R-:W-:-:S03]  /*2bd90*/  MOV R0, R27 ;  /* 0x0000001b00007202 */ /* 0x001fc60000000f00 */
[----:B-1----:R-:W4:Y:S04]  /*2bda0*/  LDL.LU R24, [R1+0x170] ;  /* 0x0001700001187983 */ /* 0x002f280000300800 */
[----:B------:R-:W4:Y:S04]  /*2bdb0*/  LDL.LU R25, [R1+0x174] ;  /* 0x0001740001197983 */ /* 0x000f280000300800 */
[----:B------:R-:W4:Y:S04]  /*2bdc0*/  LDL.LU R26, [R1+0x178] ;  /* 0x00017800011a7983 */ /* 0x000f280000300800 */
[----:B------:R-:W4:Y:S04]  /*2bdd0*/  LDL.LU R27, [R1+0x17c] ;  /* 0x00017c00011b7983 */ /* 0x000f280000300800 */
[----:B------:R-:W-:Y:S04]  /*2bde0*/  STL [R1+0x4c74], R0 ;  /* 0x004c740001007387 */ /* 0x000fe80000100800 */
[----:B------:R-:W-:Y:S01]  /*2bdf0*/  STL [R1+0x4c70], R29 ;  /* 0x004c701d01007387 */ /* 0x000fe20000100800 */
[----:B--2---:R-:W-:Y:S03]  /*2be00*/  HMMA.16816.F32.BF16 R8, R12, R8, R20 ;  /* 0x000000080c08723c */ /* 0x004fe60000041814 */
[----:B------:R-:W2:Y:S11]  /*2be10*/  LDL.LU.64 R20, [R1+0x4cd0] ;  /* 0x004cd00001147983 */ /* 0x000eb60000300a00 */
[----:B------:R-:W-:Y:S09]  /*2be20*/  @!UPT UIADD3 URZ, URZ, URZ, URZ ;  /* 0x0000003f3f3ff290 */ /* 0x000ff2000fffe03f */
[----:B------:R-:W-:Y:S04]  /*2be30*/  STL.64 [R1+0xa0], R8 ;  /* 0x0000a00801007387 */ /* 0x000fe80000100a00 */
[----:B------:R0:W-:Y:S04]  /*2be40*/  STL.64 [R1+0xa8], R10 ;  /* 0x0000a80a01007387 */ /* 0x0001e80000100a00 */
[----:B0-----:R-:W4:Y:S04]  /*2be50*/  LDL.LU.64 R10, [R1+0x4cc8] ;  /* 0x004cc800010a7983 */ /* 0x001f280000300a00 */
[----:B------:R-:W4:Y:S01]  /*2be60*/  LDL.LU.64 R8, [R1+0x4cc0] ;  /* 0x004cc00001087983 */ /* 0x000f220000300a00 */
[----:B------:R-:W-:Y:S01]  /*2be70*/  MOV R4, R3 ;  /* 0x0000000300047202 */ /* 0x000fe20000000f00 */
[----:B------:R-:W-:-:S07]  /*2be80*/  IMAD.MOV.U32 R5, RZ, RZ, R28 ;  /* 0x000000ffff057224 */ /* 0x000fce00078e001c */
[C---:B---3--:R-:W-:Y:S01]  /*2be90*/  HMMA.16816.F32.BF16 R16, R12.reuse, R4, R16 ;  /* 0x000000040c10723c */ /* 0x048fe20000041810 */
[----:B------:R0:W-:Y:S04]  /*2bea0*/  STL.64 [R1+0x4cb8], R4 ;  /* 0x004cb80401007387 */ /* 0x0001e80000100a00 */
[----:B0-----:R-:W3:Y:S11]  /*2beb0*/  LDL.LU.64 R4, [R1+0x10] ;  /* 0x0000100001047983 */ /* 0x001ef60000300a00 */
[----:B------:R-:W-:Y:S07]  /*2bec0*/  @!UPT UIADD3 URZ, URZ, URZ, URZ ;  /* 0x0000003f3f3ff290 */ /* 0x000fee000fffe03f */
[----:B------:R-:W-:Y:S04]  /*2bed0*/  STL.64 [R1+0x70], R16 ;  /* 0x0000701001007387 */ /* 0x000fe80000100a00 */
[----:B------:R4:W-:Y:S04]  /*2bee0*/  STL.64 [R1+0x78], R18 ;  /* 0x0000781201007387 */ /* 0x0009e80000100a00 */
[----:B--2---:R0:W-:Y:S01]  /*2bef0*/  STL.64 [R1+0x4ca8], R20 ;  /* 0x004ca81401007387 */ /* 0x0041e20000100a00 */
[----:B----4-:R-:W-:Y:S03]  /*2bf00*/  HMMA.16816.F32.BF16 R16, R12, R20, R8 ;  /* 0x000000140c10723c */ /* 0x010fe60000041808 */
[----:B0-----:R-:W2:Y:S04]  /*2bf10*/  LDL.64 R20, [R1+0x60] ;  /* 0x0000600001147983 */ /* 0x001ea80000100a00 */
[----:B--2---:R-:W-:Y:S04]  /*2bf20*/  STL.64 [R1+0x4cb0], R20 ;  /* 0x004cb01401007387 */ /* 0x004fe80000100a00 */
[----:B------:R-:W2:Y:S04]  /*2bf30*/  LDL.LU R8, [R1+0x140] ;  /* 0x0001400001087983 */ /* 0x000ea80000300800 */
[----:B------:R-:W2:Y:S04]  /*2bf40*/  LDL.LU R9, [R1+0x144] ;  /* 0x0001440001097983 */ /* 0x000ea80000300800 */
[----:B------:R-:W4:Y:S04]  /*2bf50*/  LDL.LU R10, [R1+0x148] ;  /* 0x00014800010a7983 */ /* 0x000f280000300800 */
[----:B------:R-:W4:Y:S04]  /*2bf60*/  LDL.LU R11, [R1+0x14c] ;  /* 0x00014c00010b7983 */ /* 0x000f280000300800 */
[----:B----4-:R-:W-:Y:S04]  /*2bf70*/  STL.64 [R1+0x4ca0], R10 ;  /* 0x004ca00a01007387 */ /* 0x010fe80000100a00 */
[----:B--2---:R0:W-:Y:S04]  /*2bf80*/  STL.64 [R1+0x4c98], R8 ;  /* 0x004c980801007387 */ /* 0x0041e80000100a00 */
[----:B0-----:R-:W2:Y:S04]  /*2bf90*/  LDL.LU R8, [R1+0x150] ;  /* 0x0001500001087983 */ /* 0x001ea80000300800 */
[----:B------:R-:W2:Y:S04]  /*2bfa0*/  LDL.LU R9, [R1+0x154] ;  /* 0x0001540001097983 */ /* 0x000ea80000300800 */
[----:B------:R-:W2:Y:S04]  /*2bfb0*/  LDL.LU R10, [R1+0x158] ;  /* 0x00015800010a7983 */ /* 0x000ea80000300800 */
[----:B------:R-:W2:Y:S04]  /*2bfc0*/  LDL.LU R11, [R1+0x15c] ;  /* 0x00015c00010b7983 */ /* 0x000ea80000300800 */
[----:B------:R-:W3:Y:S04]  /*2bfd0*/  LDL.LU R12, [R1] ;  /* 0x00000000010c7983 */ /* 0x000ee80000300800 */
[----:B------:R-:W3:Y:S04]  /*2bfe0*/  LDL.LU R13, [R1+0x4] ;  /* 0x00000400010d7983 */ /* 0x000ee80000300800 */
[----:B------:R-:W3:Y:S04]  /*2bff0*/  LDL.LU R14, [R1+0x8] ;  /* 0x00000800010e7983 */ /* 0x000ee80000300800 */
[----:B------:R-:W3:Y:S04]  /*2c000*/  LDL.LU R15, [R1+0xc] ;  /* 0x00000c00010f7983 */ /* 0x000ee80000300800 */
[----:B------:R-:W-:Y:S04]  /*2c010*/  STL.64 [R1+0x4bb8], R18 ;  /* 0x004bb81201007387 */ /* 0x000fe80000100a00 */
[----:B------:R0:W-:Y:S04]  /*2c020*/  STL.64 [R1+0x4bb0], R16 ;  /* 0x004bb01001007387 */ /* 0x0001e80000100a00 */
[----:B0-----:R-:W4:Y:S04]  /*2c030*/  LDL.LU R16, [R1+0x160] ;  /* 0x0001600001107983 */ /* 0x001f280000300800 */
[----:B------:R-:W4:Y:S04]  /*2c040*/  LDL.LU R17, [R1+0x164] ;  /* 0x0001640001117983 */ /* 0x000f280000300800 */
[----:B------:R-:W4:Y:S04]  /*2c050*/  LDL.LU R18, [R1+0x168] ;  /* 0x0001680001127983 */ /* 0x000f280000300800 */
[----:B------:R-:W4:Y:S01]  /*2c060*/  LDL.LU R19, [R1+0x16c] ;  /* 0x00016c0001137983 */ /* 0x000f220000300800 */
[----:B---3--:R-:W-:Y:S07]  /*2c070*/  HMMA.16816.F32.BF16 R20, R12, R4, R24 ;  /* 0x000000040c14723c */ /* 0x008fee0000041818 */
[----:B------:R-:W-:Y:S01]  /*2c080*/  IMAD.MOV.U32 R25, RZ, RZ, R4 ;  /* 0x000000ffff197224 */ /* 0x000fe200078e0004 */
[----:B------:R-:W-:-:S02]  /*2c090*/  MOV R24, R5 ;  /* 0x0000000500187202 */ /* 0x000fc40000000f00 */
[----:B------:R-:W2:Y:S11]  /*2c0a0*/  LDL.LU.64 R4, [R1+0x4cb8] ;  /* 0x004cb80001047983 */ /* 0x000eb60000300a00 */
[----:B------:R-:W-:Y:S03]  /*2c0b0*/  @!UPT UIADD3 URZ, URZ, URZ, URZ ;  /* 0x0000003f3f3ff290 */ /* 0x000fe6000fffe03f */
[----:B------:R-:W-:Y:S01]  /*2c0c0*/  MOV R29, R20 ;  /* 0x00000014001d7202 */ /* 0x000fe20000000f00 */
[----:B------:R-:W-:Y:S02]  /*2c0d0*/  IMAD.MOV.U32 R7, RZ, RZ, R21 ;  /* 0x000000ffff077224 */ /* 0x000fe400078e0015 */
[----:B------:R-:W4:Y:S01]  /*2c0e0*/  LDL.LU.64 R20, [R1+0x4cb0] ;  /* 0x004cb00001147983 */ /* 0x000f220000300a00 */
[----:B------:R-:W-:Y:S02]  /*2c0f0*/  MOV R6, R22 ;  /* 0x0000001600067202 */ /* 0x000fe40000000f00 */
[----:B------:R-:W-:Y:S01]  /*2c100*/  MOV R28, R23 ;  /* 0x00000017001c7202 */ /* 0x000fe20000000f00 */
[C---:B--2---:R-:W-:Y:S08]  /*2c110*/  HMMA.16816.F32.BF16 R8, R12.reuse, R4, R8 ;  /* 0x000000040c08723c */ /* 0x044ff00000041808 */
[----:B----4-:R-:W-:Y:S01]  /*2c120*/  HMMA.16816.F32.BF16 R16, R12, R20, R16 ;  /* 0x000000140c10723c */ /* 0x010fe20000041810 */
[----:B------:R-:W-:-:S02]  /*2c130*/  IMAD.MOV.U32 R3, RZ, RZ, R21 ;  /* 0x000000ffff037224 */ /* 0x000fc400078e0015 */
[----:B------:R-:W2:Y:S11]  /*2c140*/  LDL.LU.64 R20, [R1+0x4ca8] ;  /* 0x004ca80001147983 */ /* 0x000eb60000300a00 */
[----:B------:R-:W-:Y:S09]  /*2c150*/  @!UPT UIADD3 URZ, URZ, URZ, URZ ;  /* 0x0000003f3f3ff290 */ /* 0x000ff2000fffe03f */
[----:B------:R0:W-:Y:S01]  /*2c160*/  STL [R1+0x30], R16 ;  /* 0x0000301001007387 */ /* 0x0001e20000100800 */
[----:B------:R-:W-:Y:S01]  /*2c170*/  MOV R0, R17 ;  /* 0x0000001100007202 */ /* 0x000fe20000000f00 */
[----:B------:R-:W-:Y:S01]  /*2c180*/  IMAD.MOV.U32 R22, RZ, RZ, R19 ;  /* 0x000000ffff167224 */ /* 0x000fe200078e0013 */
[----:B------:R-:W-:Y:S01]  /*2c190*/  MOV R23, R18 ;  /* 0x0000001200177202 */ /* 0x000fe20000000f00 */
[----:B------:R-:W-:Y:S01]  /*2c1a0*/  IMAD.MOV.U32 R17, RZ, RZ, R10 ;  /* 0x000000ffff117224 */ /* 0x000fe200078e000a */
[----:B------:R-:W-:Y:S02]  /*2c1b0*/  MOV R19, R8 ;  /* 0x0000000800137202 */ /* 0x000fe40000000f00 */
[----:B------:R-:W-:Y:S02]  /*2c1c0*/  MOV R18, R9 ;  /* 0x0000000900127202 */ /* 0x000fe40000000f00 */
[----:B0-----:R-:W-:Y:S02]  /*2c1d0*/  MOV R16, R11 ;  /* 0x0000000b00107202 */ /* 0x001fe40000000f00 */
[----:B------:R-:W2:Y:S04]  /*2c1e0*/  LDL.LU.64 R10, [R1+0x4ca0] ;  /* 0x004ca000010a7983 */ /* 0x000ea80000300a00 */
[----:B------:R-:W2:Y:S04]  /*2c1f0*/  LDL.LU.64 R8, [R1+0x4c98] ;  /* 0x004c980001087983 */ /* 0x000ea80000300a00 */
[----:B------:R-:W-:Y:S04]  /*2c200*/  STL.64 [R1+0x4c80], R6 ;  /* 0x004c800601007387 */ /* 0x000fe80000100a00 */
[----:B------:R0:W-:Y:S02]  /*2c210*/  STL.64 [R1+0x4c78], R4 ;  /* 0x004c780401007387 */ /* 0x0001e40000100a00 */
[----:B0-----:R-:W-:Y:S01]  /*2c220*/  MOV R4, R25 ;  /* 0x0000001900047202 */ /* 0x001fe20000000f00 */
[----:B------:R-:W-:-:S02]  /*2c230*/  IMAD.MOV.U32 R5, RZ, RZ, R24 ;  /* 0x000000ffff057224 */ /* 0x000fc400078e0018 */
[----:B------:R-:W0:Y:S04]  /*2c240*/  LDSM.16.MT88.4 R24, [R2+0x23800] ;  /* 0x023800000218783b */ /* 0x000e280000004200 */
[----:B------:R-:W-:Y:S04]  /*2c250*/  STL [R1+0x4b40], R2 ;  /* 0x004b400201007387 */ /* 0x000fe80000100800 */
[----:B0-----:R-:W-:Y:S04]  /*2c260*/  STL.64 [R1+0x4b30], R26 ;  /* 0x004b301a01007387 */ /* 0x001fe80000100a00 */
[----:B------:R0:W-:Y:S04]  /*2c270*/  STL.64 [R1+0x4b28], R24 ;  /* 0x004b281801007387 */ /* 0x0001e80000100a00 */
[----:B0-----:R-:W3:Y:S04]  /*2c280*/  LDL.LU R24, [R1+0x130] ;  /* 0x0001300001187983 */ /* 0x001ee80000300800 */
[----:B------:R-:W3:Y:S04]  /*2c290*/  LDL.LU R25, [R1+0x134] ;  /* 0x0001340001197983 */ /* 0x000ee80000300800 */
[----:B------:R-:W3:Y:S04]  /*2c2a0*/  LDL.LU R26, [R1+0x138] ;  /* 0x00013800011a7983 */ /* 0x000ee80000300800 */
[----:B------:R-:W3:Y:S01]  /*2c2b0*/  LDL.LU R27, [R1+0x13c] ;  /* 0x00013c00011b7983 */ /* 0x000ee20000300800 */
[----:B--2---:R-:W-:Y:S03]  /*2c2c0*/  HMMA.16816.F32.BF16 R12, R12, R20, R8 ;  /* 0x000000140c0c723c */ /* 0x004fe60000041808 */
[----:B------:R-:W3:Y:S04]  /*2c2d0*/  LDL.LU.64 R10, [R1+0x4c90] ;  /* 0x004c9000010a7983 */ /* 0x000ee80000300a00 */
[----:B------:R-:W3:Y:S04]  /*2c2e0*/  LDL.LU.64 R8, [R1+0x4c88] ;  /* 0x004c880001087983 */ /* 0x000ee80000300a00 */
[----:B------:R-:W-:Y:S11]  /*2c2f0*/  STL.64 [R1+0x4c58], R20 ;  /* 0x004c581401007387 */ /* 0x000ff60000100a00 */
[----:B------:R-:W-:Y:S01]  /*2c300*/  @!UPT UIADD3 URZ, URZ, URZ, URZ ;  /* 0x0000003f3f3ff290 */ /* 0x000fe2000fffe03f */
[----:B------:R-:W-:Y:S04]  /*2c310*/  STL.64 [R1+0x4b70], R14 ;  /* 0x004b700e01007387 */ /* 0x000fe80000100a00 */
[----:B------:R0:W-:Y:S04]  /*2c320*/  STL.64 [R1+0x4b68], R12 ;  /* 0x004b680c01007387 */ /* 0x0001e80000100a00 */
[----:B0-----:R-:W2:Y:S01]  /*2c330*/  LDL.LU R12, [R1+0x60] ;  /* 0x00006000010c7983 */ /* 0x001ea20000300800 */
[----:B---3--:R-:W-:Y:S11]  /*2c340*/  HMMA.16816.F32.BF16 R4, R8, R4, R24 ;  /* 0x000000040804723c */ /* 0x008ff60000041818 */
[----:B------:R-:W-:Y:S11]  /*2c350*/  @!UPT UIADD3 URZ, URZ, URZ, URZ ;  /* 0x0000003f3f3ff290 */ /* 0x000ff6000fffe03f */
[----:B------:R-:W-:Y:S02]  /*2c360*/  @!UPT UIADD3 URZ, URZ, URZ, URZ ;  /* 0x0000003f3f3ff290 */ /* 0x000fe4000fffe03f */
[----:B------:R-:W-:Y:S01]  /*2c370*/  MOV R24, R7 ;  /* 0x0000000700187202 */ /* 0x000fe20000000f00 */
[----:B------:R-:W-:Y:S01]  /*2c380*/  IMAD.MOV.U32 R26, RZ, RZ, R5 ;  /* 0x000000ffff1a7224 */ /* 0x000fe200078e0005 */
[----:B------:R-:W-:Y:S02]  /*2c390*/  MOV R27, R4 ;  /* 0x00000004001b7202 */ /* 0x000fe40000000f00 */
[----:B------:R-:W-:Y:S02]  /*2c3a0*/  MOV R25, R6 ;  /* 0x0000000600197202 */ /* 0x000fe40000000f00 */
[----:B------:R-:W3:Y:S04]  /*2c3b0*/  LDL.LU.64 R6, [R1+0x4c80] ;  /* 0x004c800001067983 */ /* 0x000ee80000300a00 */
[----:B------:R-:W4:Y:S04]  /*2c3c0*/  LDL.LU.64 R4, [R1+0x4c78] ;  /* 0x004c780001047983 */ /* 0x000f280000300a00 */
[----:B------:R0:W-:Y:S04]  /*2c3d0*/  STL [R1+0x4b50], R24 ;  /* 0x004b501801007387 */ /* 0x0001e80000100800 */
[----:B------:R-:W-:Y:S04]  /*2c3e0*/  STL [R1+0x4b4c], R26 ;  /* 0x004b4c1a01007387 */ /* 0x000fe80000100800 */
[----:B------:R-:W-:Y:S04]  /*2c3f0*/  STL [R1+0x4b48], R27 ;  /* 0x004b481b01007387 */ /* 0x000fe80000100800 */
[----:B------:R1:W-:Y:S04]  /*2c400*/  STL [R1+0x4b44], R25 ;  /* 0x004b441901007387 */ /* 0x0003e80000100800 */
[----:B0-----:R-:W2:Y:S04]  /*2c410*/  LDL.LU R24, [R1+0xe0] ;  /* 0x0000e00001187983 */ /* 0x001ea80000300800 */
[----:B-1----:R-:W2:Y:S04]  /*2c420*/  LDL.LU R25, [R1+0xe4] ;  /* 0x0000e40001197983 */ /* 0x002ea80000300800 */
[----:B------:R-:W2:Y:S04]  /*2c430*/  LDL.LU R26, [R1+0xe8] ;  /* 0x0000e800011a7983 */ /* 0x000ea80000300800 */
[----:B------:R-:W2:Y:S01]  /*2c440*/  LDL.LU R27, [R1+0xec] ;  /* 0x0000ec00011b7983 */ /* 0x000ea20000300800 */
[----:B------:R-:W-:-:S07]  /*2c450*/  MOV R13, R3 ;  /* 0x00000003000d7202 */ /* 0x000fce0000000f00 */
[----:B--2---:R-:W-:Y:S11]  /*2c460*/  HMMA.16816.F32.BF16 R12, R8, R12, R24 ;  /* 0x0000000c080c723c */ /* 0x004ff60000041818 */
[----:B------:R-:W-:Y:S11]  /*2c470*/  @!UPT UIADD3 URZ, URZ, URZ, URZ ;  /* 0x0000003f3f3ff290 */ /* 0x000ff6000fffe03f */
[----:B------:R-:W-:Y:S01]  /*2c480*/  @!UPT UIADD3 URZ, URZ, URZ, URZ ;  /* 0x0000003f3f3ff290 */ /* 0x000fe2000fffe03f */
[----:B------:R0:W-:Y:S01]  /*2c490*/  STL [R1+0xe4], R13 ;  /* 0x0000e40d01007387 */ /* 0x0001e20000100800 */
[----:B------:R-:W-:-:S03]  /*2c4a0*/  IMAD.MOV.U32 R3, RZ, RZ, R12 ;  /* 0x000000ffff037224 */ /* 0x000fc600078e000c */
[----:B------:R1:W-:Y:S01]  /*2c4b0*/  STL.64 [R1+0xe8], R14 ;  /* 0x0000e80e01007387 */ /* 0x0003e20000100a00 */
[----:B------:R-:W-:Y:S02]  /*2c4c0*/  MOV R12, R19 ;  /* 0x00000013000c7202 */ /* 0x000fe40000000f00 */
[----:B0-----:R-:W-:Y:S02]  /*2c4d0*/  MOV R13, R18 ;  /* 0x00000012000d7202 */ /* 0x001fe40000000f00 */
[----:B-1----:R-:W-:Y:S01]  /*2c4e0*/  MOV R15, R16 ;  /* 0x00000010000f7202 */ /* 0x002fe20000000f00 */
[----:B------:R-:W-:Y:S01]  /*2c4f0*/  IMAD.MOV.U32 R14, RZ, RZ, R17 ;  /* 0x000000ffff0e7224 */ /* 0x000fe200078e0011 */
[----:B------:R-:W2:Y:S04]  /*2c500*/  LDL.LU R16, [R1+0x70] ;  /* 0x0000700001107983 */ /* 0x000ea80000300800 */
[----:B------:R-:W2:Y:S04]  /*2c510*/  LDL.LU R17, [R1+0x74] ;  /* 0x0000740001117983 */ /* 0x000ea80000300800 */
[----:B------:R-:W2:Y:S04]  /*2c520*/  LDL.LU R18, [R1+0x78] ;  /* 0x0000780001127983 */ /* 0x000ea80000300800 */
[----:B------:R-:W2:Y:S04]  /*2c530*/  LDL.LU R19, [R1+0x7c] ;  /* 0x00007c0001137983 */ /* 0x000ea80000300800 */
[----:B--2---:R-:W-:Y:S04]  /*2c540*/  STL.64 [R1+0x4bc8], R18 ;  /* 0x004bc81201007387 */ /* 0x004fe80000100a00 */
[----:B------:R0:W-:Y:S04]  /*2c550*/  STL.64 [R1+0x4bc0], R16 ;  /* 0x004bc01001007387 */ /* 0x0001e80000100a00 */
[----:B0-----:R-:W2:Y:S04]  /*2c560*/  LDL.LU R16, [R1+0xa0] ;  /* 0x0000a00001107983 */ /* 0x001ea80000300800 */
[----:B------:R-:W2:Y:S04]  /*2c570*/  LDL.LU R17, [R1+0xa4] ;  /* 0x0000a40001117983 */ /* 0x000ea80000300800 */
[----:B------:R-:W2:Y:S04]  /*2c580*/  LDL.LU R18, [R1+0xa8] ;  /* 0x0000a80001127983 */ /* 0x000ea80000300800 */
[----:B------:R-:W2:Y:S04]  /*2c590*/  LDL.LU R19, [R1+0xac] ;  /* 0x0000ac0001137983 */ /* 0x000ea80000300800 */
[----:B--2---:R0:W-:Y:S04]  /*2c5a0*/  STL.64 [R1+0x4bd8], R18 ;  /* 0x004bd81201007387 */ /* 0x0041e80000100a00 */
[----:B------:R-:W-:Y:S04]  /*2c5b0*/  STL.64 [R1+0x4bd0], R16 ;  /* 0x004bd01001007387 */ /* 0x000fe80000100a00 */
[----:B0-----:R-:W2:Y:S04]  /*2c5c0*/  LDL R18, [R1+0x18] ;  /* 0x0000180001127983 */ /* 0x001ea80000100800 */
[----:B------:R-:W2:Y:S04]  /*2c5d0*/  LDL R19, [R1+0x1c] ;  /* 0x00001c0001137983 */ /* 0x000ea80000100800 */
[----:B--2---:R-:W-:Y:S04]  /*2c5e0*/  STL.64 [R1+0x4c50], R18 ;  /* 0x004c501201007387 */ /* 0x004fe80000100a00 */
[----:B------:R-:W-:Y:S04]  /*2c5f0*/  STL.64 [R1+0x4b80], R14 ;  /* 0x004b800e01007387 */ /* 0x000fe80000100a00 */
[----:B------:R0:W-:Y:S04]  /*2c600*/  STL.64 [R1+0x4b78], R12 ;  /* 0x004b780c01007387 */ /* 0x0001e80000100a00 */
[----:B0-----:R-:W2:Y:S01]  /*2c610*/  LDL.LU R12, [R1+0x30] ;  /* 0x00003000010c7983 */ /* 0x001ea20000300800 */
[----:B------:R-:W-:-:S03]  /*2c620*/  MOV R13, R0 ;  /* 0x00000000000d7202 */ /* 0x000fc60000000f00 */
[----:B------:R-:W4:Y:S01]  /*2c630*/  LDL.LU R0, [R1+0x4c74] ;  /* 0x004c740001007983 */ /* 0x000f220000300800 */
[----:B------:R-:W-:-:S03]  /*2c640*/  IMAD.MOV.U32 R14, RZ, RZ, R23 ;  /* 0x000000ffff0e7224 */ /* 0x000fc600078e0017 */
[----:B------:R-:W4:Y:S01]  /*2c650*/  LDL.LU R16, [R1+0x110] ;  /* 0x0001100001107983 */ /* 0x000f220000300800 */
[----:B------:R-:W-:-:S03]  /*2c660*/  MOV R15, R22 ;  /* 0x00000016000f7202 */ /* 0x000fc60000000f00 */
[----:B------:R-:W4:Y:S04]  /*2c670*/  LDL.LU R17, [R1+0x114] ;  /* 0x0001140001117983 */ /* 0x000f280000300800 */
[----:B------:R-:W4:Y:S04]  /*2c680*/  LDL.LU R18, [R1+0x118] ;  /* 0x0001180001127983 */ /* 0x000f280000300800 */
[----:B------:R-:W4:Y:S04]  /*2c690*/  LDL.LU R19, [R1+0x11c] ;  /* 0x00011c0001137983 */ /* 0x000f280000300800 */
[----:B------:R-:W4:Y:S04]  /*2c6a0*/  LDL.LU R20, [R1+0x120] ;  /* 0x0001200001147983 */ /* 0x000f280000300800 */
[----:B------:R-:W4:Y:S04]  /*2c6b0*/  LDL.LU R21, [R1+0x124] ;  /* 0x0001240001157983 */ /* 0x000f280000300800 */
[----:B------:R-:W4:Y:S04]  /*2c6c0*/  LDL.LU R22, [R1+0x128] ;  /* 0x0001280001167983 */ /* 0x000f280000300800 */
[----:B------:R-:W4:Y:S04]  /*2c6d0*/  LDL.LU R23, [R1+0x12c] ;  /* 0x00012c0001177983 */ /* 0x000f280000300800 */
[----:B------:R3:W-:Y:S02]  /*2c6e0*/  STL.64 [R1+0x4b90], R14 ;  /* 0x004b900e01007387 */ /* 0x0007e40000100a00 */
[----:B---3--:R-:W-:-:S02]  /*2c6f0*/  MOV R14, R6 ;  /* 0x00000006000e7202 */ /* 0x008fc40000000f00 */
[----:B------:R-:W-:Y:S01]  /*2c700*/  MOV R15, R28 ;  /* 0x0000001c000f7202 */ /* 0x000fe20000000f00 */
[----:B--2---:R0:W-:Y:S02]  /*2c710*/  STL.64 [R1+0x4b88], R12 ;  /* 0x004b880c01007387 */ /* 0x0041e40000100a00 */
[----:B0-----:R-:W-:Y:S01]  /*2c720*/  MOV R12, R29 ;  /* 0x0000001d000c7202 */ /* 0x001fe20000000f00 */
[----:B------:R-:W-:Y:S01]  /*2c730*/  IMAD.MOV.U32 R13, RZ, RZ, R7 ;  /* 0x000000ffff0d7224 */ /* 0x000fe200078e0007 */
[----:B------:R-:W2:Y:S04]  /*2c740*/  LDL.LU R29, [R1+0x4c70] ;  /* 0x004c7000011d7983 */ /* 0x000ea80000300800 */
[----:B------:R-:W3:Y:S04]  /*2c750*/  LDL.LU R7, [R1+0x4c6c] ;  /* 0x004c6c0001077983 */ /* 0x000ee80000300800 */
[----:B------:R-:W3:Y:S04]  /*2c760*/  LDL.LU R6, [R1+0x4c68] ;  /* 0x004c680001067983 */ /* 0x000ee80000300800 */
[----:B------:R-:W3:Y:S04]  /*2c770*/  LDL.LU R28, [R1+0x4c64] ;  /* 0x004c6400011c7983 */ /* 0x000ee80000300800 */
[----:B------:R-:W-:Y:S04]  /*2c780*/  STL.64 [R1+0x4be8], R14 ;  /* 0x004be80e01007387 */ /* 0x000fe80000100a00 */
[----:B------:R0:W-:Y:S04]  /*2c790*/  STL.64 [R1+0x4be0], R12 ;  /* 0x004be00c01007387 */ /* 0x0001e80000100a00 */
[----:B0-----:R-:W3:Y:S04]  /*2c7a0*/  LDL.LU R12, [R1+0xb0] ;  /* 0x0000b000010c7983 */ /* 0x001ee80000300800 */
[----:B------:R-:W3:Y:S01]  /*2c7b0*/  LDL.LU R13, [R1+0xb4] ;  /* 0x0000b400010d7983 */ /* 0x000ee20000300800 */
[----:B----4-:R-:W-:Y:S01]  /*2c7c0*/  MOV R15, R0 ;  /* 0x00000000000f7202 */ /* 0x010fe20000000f00 */
[----:B--2---:R-:W-:-:S05]  /*2c7d0*/  IMAD.MOV.U32 R14, RZ, RZ, R29 ;  /* 0x000000ffff0e7224 */ /* 0x004fca00078e001d */
[----:B------:R-:W-:Y:S04]  /*2c7e0*/  STL.64 [R1+0x4c18], R14 ;  /* 0x004c180e01007387 */ /* 0x000fe80000100a00 */
[----:B---3--:R0:W-:Y:S04]  /*2c7f0*/  STL.64 [R1+0x4c10], R12 ;  /* 0x004c100c01007387 */ /* 0x0081e80000100a00 */
[----:B0-----:R-:W2:Y:S04]  /*2c800*/  LDL.LU R12, [R1+0xd0] ;  /* 0x0000d000010c7983 */ /* 0x001ea80000300800 */
[----:B------:R-:W2:Y:S04]  /*2c810*/  LDL.LU R13, [R1+0xd4] ;  /* 0x0000d400010d7983 */ /* 0x000ea80000300800 */
[----:B------:R-:W3:Y:S01]  /*2c820*/  LDL.LU R14, [R1+0xd8] ;  /* 0x0000d800010e7983 */ /* 0x000ee20000300800 */
[----:B------:R-:W-:-:S03]  /*2c830*/  MOV R15, R28 ;  /* 0x0000001c000f7202 */ /* 0x000fc60000000f00 */
[----:B------:R-:W4:Y:S01]  /*2c840*/  LDL.LU R28, [R1+0x4c60] ;  /* 0x004c6000011c7983 */ /* 0x000f220000300800 */
[----:B------:R-:W-:Y:S03]  /*2c850*/  HMMA.16816.F32.BF16 R20, R8, R4, R20 ;  /* 0x000000040814723c */ /* 0x000fe60000041814 */
[----:B---3--:R-:W-:Y:S04]  /*2c860*/  STL.64 [R1+0x4c28], R14 ;  /* 0x004c280e01007387 */ /* 0x008fe80000100a00 */
[----:B--2---:R0:W-:Y:S04]  /*2c870*/  STL.64 [R1+0x4c20], R12 ;  /* 0x004c200c01007387 */ /* 0x0041e80000100a00 */
[----:B0-----:R-:W2:Y:S04]  /*2c880*/  LDL.LU R12, [R1+0xf0] ;  /* 0x0000f000010c7983 */ /* 0x001ea80000300800 */
[----:B------:R-:W2:Y:S04]  /*2c890*/  LDL.LU R13, [R1+0xf4] ;  /* 0x0000f400010d7983 */ /* 0x000ea80000300800 */
[----:B------:R-:W3:Y:S04]  /*2c8a0*/  LDL.LU R14, [R1+0xf8] ;  /* 0x0000f800010e7983 */ /* 0x000ee80000300800 */
[----:B------:R-:W3:Y:S01]  /*2c8b0*/  LDL.LU R15, [R1+0xfc] ;  /* 0x0000fc00010f7983 */ /* 0x000ee20000300800 */
[----:B------:R-:W-:-:S02]  /*2c8c0*/  MOV R25, R20 ;  /* 0x0000001400197202 */ /* 0x000fc40000000f00 */
[----:B------:R-:W-:Y:S01]  /*2c8d0*/  MOV R2, R21 ;  /* 0x0000001500027202 */ /* 0x000fe20000000f00 */
[----:B---3--:R-:W-:Y:S04]  /*2c8e0*/  STL.64 [R1+0x4c38], R14 ;  /* 0x004c380e01007387 */ /* 0x008fe80000100a00 */
[----:B--2---:R0:W-:Y:S04]  /*2c8f0*/  STL.64 [R1+0x4c30], R12 ;  /* 0x004c300c01007387 */ /* 0x0041e80000100a00 */
[----:B0-----:R-:W2:Y:S04]  /*2c900*/  LDL.LU R12, [R1+0x100] ;  /* 0x00010000010c7983 */ /* 0x001ea80000300800 */
[----:B------:R-:W2:Y:S04]  /*2c910*/  LDL.LU R13, [R1+0x104] ;  /* 0x00010400010d7983 */ /* 0x000ea80000300800 */
[----:B------:R-:W2:Y:S04]  /*2c920*/  LDL.LU R14, [R1+0x108] ;  /* 0x00010800010e7983 */ /* 0x000ea80000300800 */
[----:B------:R-:W3:Y:S01]  /*2c930*/  LDL.LU.64 R20, [R1+0x4c58] ;  /* 0x004c580001147983 */ /* 0x000ee20000300a00 */
[----:B------:R-:W-:Y:S01]  /*2c940*/  IMAD.MOV.U32 R0, RZ, RZ, R22 ;  /* 0x000000ffff007224 */ /* 0x000fe200078e0016 */
[----:B------:R-:W-:Y:S01]  /*2c950*/  MOV R29, R23 ;  /* 0x00000017001d7202 */ /* 0x000fe20000000f00 */
[----:B----4-:R-:W-:Y:S01]  /*2c960*/  IMAD.MOV.U32 R15, RZ, RZ, R28 ;  /* 0x000000ffff0f7224 */ /* 0x010fe200078e001c */
[----:B---3--:R-:W-:Y:S01]  /*2c970*/  HMMA.16816.F32.BF16 R8, R8, R20, R16 ;  /* 0x000000140808723c */ /* 0x008fe20000041810 */
[----:B------:R-:W2:Y:S04]  /*2c980*/  LDL.LU.64 R18, [R1+0x4c50] ;  /* 0x004c500001127983 */ /* 0x000ea80000300a00 */
[----:B------:R-:W2:Y:S04]  /*2c990*/  LDL.LU.64 R22, [R1+0x4c48] ;  /* 0x004c480001167983 */ /* 0x000ea80000300a00 */
[----:B------:R-:W2:Y:S11]  /*2c9a0*/  LDL.LU.64 R20, [R1+0x4c40] ;  /* 0x004c400001147983 */ /* 0x000eb60000300a00 */
[----:B------:R-:W-:Y:S04]  /*2c9b0*/  @!UPT UIADD3 URZ, URZ, URZ, URZ ;  /* 0x0000003f3f3ff290 */ /* 0x000fe8000fffe03f */
[----:B------:R-:W-:Y:S01]  /*2c9c0*/  IMAD.MOV.U32 R26, RZ, RZ, R9 ;  /* 0x000000ffff1a7224 */ /* 0x000fe200078e0009 */
[----:B------:R-:W-:Y:S02]  /*2c9d0*/  MOV R27, R10 ;  /* 0x0000000a001b7202 */ /* 0x000fe40000000f00 */
[----:B------:R-:W-:-:S03]  /*2c9e0*/  MOV R24, R8 ;  /* 0x0000000800187202 */ /* 0x000fc60000000f00 */
[----:B------:R0:W-:Y:S01]  /*2c9f0*/  STL.64 [R1+0x4b60], R26 ;  /* 0x004b601a01007387 */ /* 0x0001e20000100a00 */
[----:B------:R-:W-:-:S03]  /*2ca00*/  MOV R8, R11 ;  /* 0x0000000b00087202 */ /* 0x000fc60000000f00 */
[----:B------:R-:W-:Y:S04]  /*2ca10*/  STL.64 [R1+0x4b58], R24 ;  /* 0x004b581801007387 */ /* 0x000fe80000100a00 */
[----:B0-----:R-:W3:Y:S04]  /*2ca20*/  LDL.LU.64 R26, [R1+0x98] ;  /* 0x00009800011a7983 */ /* 0x001ee80000300a00 */
[----:B------:R-:W4:Y:S04]  /*2ca30*/  LDL.LU R10, [R1+0x68] ;  /* 0x00006800010a7983 */ /* 0x000f280000300800 */
[----:B------:R-:W4:Y:S01]  /*2ca40*/  LDL.LU R11, [R1+0x6c] ;  /* 0x00006c00010b7983 */ /* 0x000f220000300800 */
[C---:B--2---:R-:W-:Y:S11]  /*2ca50*/  HMMA.16816.F32.BF16 R12, R20.reuse, R18, R12 ;  /* 0x00000012140c723c */ /* 0x044ff6000004180c */
[----:B------:R-:W-:Y:S11]  /*2ca60*/  @!UPT UIADD3 URZ, URZ, URZ, URZ ;  /* 0x0000003f3f3ff290 */ /* 0x000ff6000fffe03f */
[----:B------:R-:W-:Y:S01]  /*2ca70*/  @!UPT UIADD3 URZ, URZ, URZ, URZ ;  /* 0x0000003f3f3ff290 */ /* 0x000fe2000fffe03f */
[----:B------:R-:W-:Y:S04]  /*2ca80*/  STL.64 [R1+0x190], R12 ;  /* 0x0001900c01007387 */ /* 0x000fe80000100a00 */
[----:B------:R0:W-:Y:S04]  /*2ca90*/  STL.64 [R1+0x198], R14 ;  /* 0x0001980e01007387 */ /* 0x0001e80000100a00 */
[----:B0-----:R-:W4:Y:S04]  /*2caa0*/  LDL.LU.64 R14, [R1+0x4c38] ;  /* 0x004c3800010e7983 */ /* 0x001f280000300a00 */
[----:B------:R-:W4:Y:S02]  /*2cab0*/  LDL.LU.64 R12, [R1+0x4c30] ;  /* 0x004c3000010c7983 */ /* 0x000f240000300a00 */
[C---:B----4-:R-:W-:Y:S11]  /*2cac0*/  HMMA.16816.F32.BF16 R12, R20.reuse, R10, R12 ;  /* 0x0000000a140c723c */ /* 0x050ff6000004180c */
[----:B------:R-:W-:Y:S11]  /*2cad0*/  @!UPT UIADD3 URZ, URZ, URZ, URZ ;  /* 0x0000003f3f3ff290 */ /* 0x000ff6000fffe03f */
[----:B------:R-:W-:Y:S01]  /*2cae0*/  @!UPT UIADD3 URZ, URZ, URZ, URZ ;  /* 0x0000003f3f3ff290 */ /* 0x000fe2000fffe03f */
[----:B------:R-:W-:Y:S04]  /*2caf0*/  STL.64 [R1+0x180], R12 ;  /* 0x0001800c01007387 */ /* 0x000fe80000100a00 */
[----:B------:R0:W-:Y:S04]  /*2cb00*/  STL.64 [R1+0x188], R14 ;  /* 0x0001880e01007387 */ /* 0x0001e80000100a00 */
[----:B0-----:R-:W2:Y:S04]  /*2cb10*/  LDL.LU.64 R14, [R1+0x4c28] ;  /* 0x004c2800010e7983 */ /* 0x001ea80000300a00 */
[----:B------:R-:W2:Y:S02]  /*2cb20*/  LDL.LU.64 R12, [R1+0x4c20] ;  /* 0x004c2000010c7983 */ /* 0x000ea40000300a00 */
[C---:B--2---:R-:W-:Y:S02]  /*2cb30*/  HMMA.16816.F32.BF16 R4, R20.reuse, R6, R12 ;  /* 0x000000061404723c */ /* 0x044fe4000004180c */
[----:B------:R-:W2:Y:S04]  /*2cb40*/  LDL.LU.64 R14, [R1+0x4c18] ;  /* 0x004c1800010e7983 */ /* 0x000ea80000300a00 */
[----:B------:R-:W2:Y:S11]  /*2cb50*/  LDL.LU.64 R12, [R1+0x4c10] ;  /* 0x004c1000010c7983 */ /* 0x000eb60000300a00 */
[----:B------:R-:W-:Y:S06]  /*2cb60*/  @!UPT UIADD3 URZ, URZ, URZ, URZ ;  /* 0x0000003f3f3ff290 */ /* 0x000fec000fffe03f */
        /* <DEDUP_REMOVED lines=8> */
[----:B------:R-:W-:Y:S04]  /*2cbf0*/  STL.64 [R1+0x160], R20 ;  /* 0x0001601401007387 */ /* 0x000fe80000100a00 */
[----:B------:R0:W-:Y:S04]  /*2cc00*/  STL.64 [R1+0x168], R22 ;  /* 0x0001681601007387 */ /* 0x0001e80000100a00 */
[----:B0-----:R-:W3:Y:S01]  /*2cc10*/  LDL.LU.64 R22, [R1+0x88] ;  /* 0x0000880001167983 */ /* 0x001ee20000300a00 */
[C---:B--2---:R-:W-:Y:S03]  /*2cc20*/  HMMA.16816.F32.BF16 R16, R4.reuse, R18, R12 ;  /* 0x000000120410723c */ /* 0x044fe6000004180c */
[----:B------:R-:W2:Y:S04]  /*2cc30*/  LDL.LU.64 R14, [R1+0x4be8] ;  /* 0x004be800010e7983 */ /* 0x000ea80000300a00 */
[----:B------:R-:W2:Y:S11]  /*2cc40*/  LDL.LU.64 R12, [R1+0x4be0] ;  /* 0x004be000010c7983 */ /* 0x000eb60000300a00 */
[----:B------:R-:W-:Y:S05]  /*2cc50*/  @!UPT UIADD3 URZ, URZ, URZ, URZ ;  /* 0x0000003f3f3ff290 */ /* 0x000fea000fffe03f */
        /* <DEDUP_REMOVED lines=19> */
[----:B0-----:R-:W4:Y:S01]  /*2cd90*/  LDL.LU.64 R22, [R1+0x18] ;  /* 0x0000180001167983 */ /* 0x001f220000300a00 */
[----:B---3--:R-:W-:Y:S03]  /*2cda0*/  HMMA.16816.F32.BF16 R4, R4, R26, R16 ;  /* 0x0000001a0404723c */ /* 0x008fe60000041810 */
[----:B------:R-:W2:Y:S04]  /*2cdb0*/  LDL.LU.64 R18, [R1+0x4ba8] ;  /* 0x004ba80001127983 */ /* 0x000ea80000300a00 */
[----:B------:R-:W2:Y:S04]  /*2cdc0*/  LDL.LU.64 R16, [R1+0x4ba0] ;  /* 0x004ba00001107983 */ /* 0x000ea80000300a00 */
[----:B------:R-:W3:Y:S11]  /*2cdd0*/  LDL R9, [R1+0x854] ;  /* 0x0008540001097983 */ /* 0x000ef60000100800 */
[----:B------:R-:W-:Y:S01]  /*2cde0*/  @!UPT UIADD3 URZ, URZ, URZ, URZ ;  /* 0x0000003f3f3ff290 */ /* 0x000fe2000fffe03f */
[----:B------:R4:W-:Y:S04]  /*2cdf0*/  STL.64 [R1+0x150], R4 ;  /* 0x0001500401007387 */ /* 0x0009e80000100a00 */
[----:B------:R-:W-:Y:S01]  /*2ce00*/  STL.64 [R1+0x158], R6 ;  /* 0x0001580601007387 */ /* 0x000fe20000100a00 */
[----:B----4-:R-:W-:Y:S01]  /*2ce10*/  IMAD.MOV.U32 R5, RZ, RZ, R22 ;  /* 0x000000ffff057224 */ /* 0x010fe200078e0016 */
[----:B------:R-:W-:Y:S01]  /*2ce20*/  MOV R4, R23 ;  /* 0x0000001700047202 */ /* 0x000fe20000000f00 */
[----:B--2---:R-:W-:Y:S01]  /*2ce30*/  HMMA.16816.F32.BF16 R12, R16, R22, R12 ;  /* 0x00000016100c723c */ /* 0x004fe2000004180c */
[----:B------:R-:W2:Y:S11]  /*2ce40*/  LDL.LU.64 R22, [R1+0x4b98] ;  /* 0x004b980001167983 */ /* 0x000eb60000300a00 */
[----:B------:R-:W-:Y:S11]  /*2ce50*/  @!UPT UIADD3 URZ, URZ, URZ, URZ ;  /* 0x0000003f3f3ff290 */ /* 0x000ff6000fffe03f */
[----:B------:R-:W-:Y:S01]  /*2ce60*/  STL.64 [R1+0xc0], R12 ;  /* 0x0000c00c01007387 */ /* 0x000fe20000100a00 */
[----:B------:R-:W-:-:S03]  /*2ce70*/  MOV R28, R15 ;  /* 0x0000000f001c7202 */ /* 0x000fc60000000f00 */
[----:B------:R0:W-:Y:S04]  /*2ce80*/  STL [R1+0xc8], R14 ;  /* 0x0000c80e01007387 */ /* 0x0001e80000100800 */
[----:B0-----:R-:W4:Y:S04]  /*2ce90*/  LDL.LU.64 R14, [R1+0x4b90] ;  /* 0x004b9000010e7983 */ /* 0x001f280000300a00 */
[----:B------:R-:W4:Y:S04]  /*2cea0*/  LDL.LU.64 R12, [R1+0x4b88] ;  /* 0x004b8800010c7983 */ /* 0x000f280000300a00 */
[----:B------:R-:W-:Y:S01]  /*2ceb0*/  STL [R1+0x4ac8], R28 ;  /* 0x004ac81c01007387 */ /* 0x000fe20000100800 */
[C---:B----4-:R-:W-:Y:S11]  /*2cec0*/  HMMA.16816.F32.BF16 R12, R16.reuse, R10, R12 ;  /* 0x0000000a100c723c */ /* 0x050ff6000004180c */
[----:B------:R-:W-:Y:S11]  /*2ced0*/  @!UPT UIADD3 URZ, URZ, URZ, URZ ;  /* 0x0000003f3f3ff290 */ /* 0x000ff6000fffe03f */
[----:B------:R-:W-:Y:S01]  /*2cee0*/  @!UPT UIADD3 URZ, URZ, URZ, URZ ;  /* 0x0000003f3f3ff290 */ /* 0x000fe2000fffe03f */
[----:B------:R-:W-:Y:S04]  /*2cef0*/  STL.64 [R1+0xd0], R12 ;  /* 0x0000d00c01007387 */ /* 0x000fe80000100a00 */
[----:B------:R0:W-:Y:S04]  /*2cf00*/  STL.64 [R1+0xd8], R14 ;  /* 0x0000d80e01007387 */ /* 0x0001e80000100a00 */
[----:B0-----:R-:W2:Y:S04]  /*2cf10*/  LDL.LU.64 R14, [R1+0x4b80] ;  /* 0x004b8000010e7983 */ /* 0x001ea80000300a00 */
[----:B------:R-:W2:Y:S04]  /*2cf20*/  LDL.LU.64 R12, [R1+0x4b78] ;  /* 0x004b7800010c7983 */ /* 0x000ea80000300a00 */
[----:B------:R-:W-:Y:S01]  /*2cf30*/  STL.64 [R1+0x4b00], R10 ;  /* 0x004b000a01007387 */ /* 0x000fe20000100a00 */
[----:B--2---:R-:W-:Y:S11]  /*2cf40*/  HMMA.16816.F32.BF16 R12, R16, R22, R12 ;  /* 0x00000016100c723c */ /* 0x004ff6000004180c */
[----:B------:R-:W-:Y:S11]  /*2cf50*/  @!UPT UIADD3 URZ, URZ, URZ, URZ ;  /* 0x0000003f3f3ff290 */ /* 0x000ff6000fffe03f */
[----:B------:R-:W-:Y:S01]  /*2cf60*/  @!UPT UIADD3 URZ, URZ, URZ, URZ ;  /* 0x0000003f3f3ff290 */ /* 0x000fe2000fffe03f */
[----:B------:R-:W-:Y:S04]  /*2cf70*/  STL.64 [R1+0xf0], R12 ;  /* 0x0000f00c01007387 */ /* 0x000fe80000100a00 */
[----:B------:R0:W-:Y:S04]  /*2cf80*/  STL.64 [R1+0xf8], R14 ;  /* 0x0000f80e01007387 */ /* 0x0001e80000100a00 */
[----:B0-----:R-:W2:Y:S04]  /*2cf90*/  LDL.LU.64 R14, [R1+0x4b70] ;  /* 0x004b7000010e7983 */ /* 0x001ea80000300a00 */
[----:B------:R-:W2:Y:S01]  /*2cfa0*/  LDL.LU.64 R12, [R1+0x4b68] ;  /* 0x004b6800010c7983 */ /* 0x000ea20000300a00 */
[----:B------:R-:W-:Y:S01]  /*2cfb0*/  IMAD.MOV.U32 R7, RZ, RZ, R22 ;  /* 0x000000ffff077224 */ /* 0x000fe200078e0016 */
[----:B------:R-:W-:-:S02]  /*2cfc0*/  MOV R6, R23 ;  /* 0x0000001700067202 */ /* 0x000fc40000000f00 */
[----:B---3--:R-:W-:Y:S01]  /*2cfd0*/  LDSM.16.M88.4 R20, [R9+0x100] ;  /* 0x000100000914783b */ /* 0x008fe20000000200 */
[----:B--2---:R-:W-:Y:S07]  /*2cfe0*/  HMMA.16816.F32.BF16 R16, R16, R26, R12 ;  /* 0x0000001a1010723c */ /* 0x004fee000004180c */
[----:B------:R-:W-:Y:S01]  /*2cff0*/  MOV R14, R7 ;  /* 0x00000007000e7202 */ /* 0x000fe20000000f00 */
[----:B------:R-:W-:Y:S01]  /*2d000*/  IMAD.MOV.U32 R12, RZ, RZ, R27 ;  /* 0x000000ffff0c7224 */ /* 0x000fe200078e001b */
[----:B------:R-:W-:-:S02]  /*2d010*/  MOV R15, R6 ;  /* 0x00000006000f7202 */ /* 0x000fc40000000f00 */
[----:B------:R-:W-:Y:S11]  /*2d020*/  MOV R13, R26 ;  /* 0x0000001a000d7202 */ /* 0x000ff60000000f00 */
[----:B------:R-:W-:Y:S01]  /*2d030*/  @!UPT UIADD3 URZ, URZ, URZ, URZ ;  /* 0x0000003f3f3ff290 */ /* 0x000fe2000fffe03f */
[----:B------:R-:W-:Y:S04]  /*2d040*/  STL.64 [R1+0x130], R16 ;  /* 0x0001301001007387 */ /* 0x000fe80000100a00 */
[----:B------:R-:W-:Y:S04]  /*2d050*/  STL.64 [R1+0x138], R18 ;  /* 0x0001381201007387 */ /* 0x000fe80000100a00 */
[----:B------:R-:W2:Y:S04]  /*2d060*/  LDL.LU.64 R26, [R1+0x4b60] ;  /* 0x004b6000011a7983 */ /* 0x000ea80000300a00 */
[----:B------:R-:W3:Y:S04]  /*2d070*/  LDL.LU.64 R24, [R1+0x4b58] ;  /* 0x004b580001187983 */ /* 0x000ee80000300a00 */
[----:B------:R-:W-:Y:S04]  /*2d080*/  STL.64 [R1+0x4af8], R14 ;  /* 0x004af80e01007387 */ /* 0x000fe80000100a00 */
[----:B------:R0:W-:Y:S02]  /*2d090*/  STL.64 [R1+0x4af0], R12 ;  /* 0x004af00c01007387 */ /* 0x0001e40000100a00 */
[----:B0-----:R-:W-:-:S02]  /*2d0a0*/  IMAD.MOV.U32 R12, RZ, RZ, R3 ;  /* 0x000000ffff0c7224 */ /* 0x001fc400078e0003 */
[----:B------:R-:W4:Y:S04]  /*2d0b0*/  LDL.LU R3, [R1+0x4b54] ;  /* 0x004b540001037983 */ /* 0x000f280000300800 */
[----:B------:R-:W2:Y:S04]  /*2d0c0*/  LDL.LU R13, [R1+0xe4] ;  /* 0x0000e400010d7983 */ /* 0x000ea80000300800 */
[----:B------:R-:W2:Y:S04]  /*2d0d0*/  LDL.LU R14, [R1+0xe8] ;  /* 0x0000e800010e7983 */ /* 0x000ea80000300800 */
[----:B------:R-:W2:Y:S04]  /*2d0e0*/  LDL.LU R15, [R1+0xec] ;  /* 0x0000ec00010f7983 */ /* 0x000ea80000300800 */
[----:B--2---:R0:W-:Y:S02]  /*2d0f0*/  STL.64 [R1+0x4b10], R14 ;  /* 0x004b100e01007387 */ /* 0x0041e40000100a00 */
[----:B0-----:R-:W-:-:S02]  /*2d100*/  MOV R14, R5 ;  /* 0x00000005000e7202 */ /* 0x001fc40000000f00 */
[----:B------:R-:W-:Y:S02]  /*2d110*/  MOV R15, R4 ;  /* 0x00000004000f7202 */ /* 0x000fe40000000f00 */
[----:B----4-:R-:W0:Y:S04]  /*2d120*/  LDSM.16.MT88.4 R4, [R3+0x24000] ;  /* 0x024000000304783b */ /* 0x010e280000004200 */
[----:B------:R-:W-:Y:S04]  /*2d130*/  STL.64 [R1+0x4b08], R12 ;  /* 0x004b080c01007387 */ /* 0x000fe80000100a00 */
[----:B0-----:R0:W-:Y:S04]  /*2d140*/  STL.64 [R1+0x4ad8], R6 ;  /* 0x004ad80601007387 */ /* 0x0011e80000100a00 */
[----:B------:R3:W-:Y:S01]  /*2d150*/  STL.64 [R1+0x4ad0], R4 ;  /* 0x004ad00401007387 */ /* 0x0007e20000100a00 */
[----:B0-----:R-:W-:Y:S01]  /*2d160*/  MOV R6, R27 ;  /* 0x0000001b00067202 */ /* 0x001fe20000000f00 */
[----:B------:R-:W-:-:S02]  /*2d170*/  IMAD.MOV.U32 R7, RZ, RZ, R8 ;  /* 0x000000ffff077224 */ /* 0x000fc400078e0008 */
[----:B---3--:R-:W-:Y:S01]  /*2d180*/  IMAD.MOV.U32 R4, RZ, RZ, R24 ;  /* 0x000000ffff047224 */ /* 0x008fe200078e0018 */
[----:B------:R-:W-:Y:S01]  /*2d190*/  MOV R5, R26 ;  /* 0x0000001a00057202 */ /* 0x000fe20000000f00 */
[----:B------:R-:W2:Y:S04]  /*2d1a0*/  LDL.LU R24, [R1+0x4b50] ;  /* 0x004b500001187983 */ /* 0x000ea80000300800 */
[----:B------:R-:W3:Y:S04]  /*2d1b0*/  LDL.LU R26, [R1+0x4b4c] ;  /* 0x004b4c00011a7983 */ /* 0x000ee80000300800 */
[----:B------:R-:W4:Y:S04]  /*2d1c0*/  LDL.LU R27, [R1+0x4b48] ;  /* 0x004b4800011b7983 */ /* 0x000f280000300800 */
[----:B------:R-:W-:Y:S04]  /*2d1d0*/  STL.64 [R1+0x4ae8], R6 ;  /* 0x004ae80601007387 */ /* 0x000fe80000100a00 */
[----:B------:R0:W-:Y:S02]  /*2d1e0*/  STL.64 [R1+0x4ae0], R4 ;  /* 0x004ae00401007387 */ /* 0x0001e40000100a00 */
[----:B0-----:R-:W-:-:S02]  /*2d1f0*/  MOV R4, R25 ;  /* 0x0000001900047202 */ /* 0x001fc40000000f00 */
[----:B------:R-:W4:Y:S01]  /*2d200*/  LDL.LU R25, [R1+0x4b44] ;  /* 0x004b440001197983 */ /* 0x000f220000300800 */
[----:B------:R-:W-:Y:S01]  /*2d210*/  IMAD.MOV.U32 R6, RZ, RZ, R0 ;  /* 0x000000ffff067224 */ /* 0x000fe200078e0000 */
[----:B------:R-:W-:Y:S02]  /*2d220*/  MOV R7, R29 ;  /* 0x0000001d00077202 */ /* 0x000fe40000000f00 */
[----:B------:R-:W-:Y:S02]  /*2d230*/  MOV R5, R2 ;  /* 0x0000000200057202 */ /* 0x000fe40000000f00 */
[----:B------:R-:W4:Y:S04]  /*2d240*/  LDL.LU R2, [R1+0x4b40] ;  /* 0x004b400001027983 */ /* 0x000f280000300800 */
[----:B------:R-:W4:Y:S04]  /*2d250*/  LDL.LU R0, [R1+0x4b3c] ;  /* 0x004b3c0001007983 */ /* 0x000f280000300800 */
[----:B------:R-:W4:Y:S01]  /*2d260*/  LDL.LU R29, [R1+0x4b38] ;  /* 0x004b3800011d7983 */ /* 0x000f220000300800 */
[----:B------:R-:W-:-:S03]  /*2d270*/  IMAD.MOV.U32 R17, RZ, RZ, R20 ;  /* 0x000000ffff117224 */ /* 0x000fc600078e0014 */
[----:B------:R-:W-:Y:S01]  /*2d280*/  STL.64 [R1+0x4b20], R6 ;  /* 0x004b200601007387 */ /* 0x000fe20000100a00 */
[----:B------:R-:W-:-:S03]  /*2d290*/  MOV R16, R21 ;  /* 0x0000001500107202 */ /* 0x000fc60000000f00 */
[----:B------:R-:W-:Y:S04]  /*2d2a0*/  STL.64 [R1+0x4b18], R4 ;  /* 0x004b180401007387 */ /* 0x000fe80000100a00 */
[----:B------:R-:W-:Y:S04]  /*2d2b0*/  STL.64 [R1+0x20], R20 ;  /* 0x0000201401007387 */ /* 0x000fe80000100a00 */
[----:B------:R-:W-:Y:S04]  /*2d2c0*/  STL.64 [R1+0x28], R22 ;  /* 0x0000281601007387 */ /* 0x000fe80000100a00 */
[----:B------:R-:W0:Y:S04]  /*2d2d0*/  LDSM.16.M88.4 R20, [R9+0x8100] ;  /* 0x008100000914783b */ /* 0x000e280000000200 */
[----:B0-----:R-:W-:Y:S04]  /*2d2e0*/  STL.64 [R1+0x70], R20 ;  /* 0x0000701401007387 */ /* 0x001fe80000100a00 */
[----:B------:R-:W-:Y:S01]  /*2d2f0*/  STL.64 [R1+0x78], R22 ;  /* 0x0000781601007387 */ /* 0x000fe20000100a00 */
[----:B--2---:R-:W-:Y:S01]  /*2d300*/  MOV R7, R24 ;  /* 0x0000001800077202 */ /* 0x004fe20000000f00 */
[----:B---3--:R-:W-:Y:S01]  /*2d310*/  IMAD.MOV.U32 R5, RZ, RZ, R26 ;  /* 0x000000ffff057224 */ /* 0x008fe200078e001a */
[----:B----4-:R-:W-:-:S02]  /*2d320*/  MOV R4, R27 ;  /* 0x0000001b00047202 */ /* 0x010fc40000000f00 */
[----:B------:R-:W-:Y:S02]  /*2d330*/  MOV R6, R25 ;  /* 0x0000001900067202 */ /* 0x000fe40000000f00 */
[----:B------:R-:W0:Y:S04]  /*2d340*/  LDSM.16.M88.4 R24, [R9+0x10100] ;  /* 0x010100000918783b */ /* 0x000e280000000200 */
[----:B------:R-:W1:Y:S04]  /*2d350*/  LDSM.16.M88.4 R8, [R9+0x18100] ;  /* 0x018100000908783b */ /* 0x000e680000000200 */
[----:B0-----:R-:W-:Y:S01]  /*2d360*/  STL.64 [R1+0x50], R24 ;  /* 0x0000501801007387 */ /* 0x001fe20000100a00 */
[----:B------:R-:W-:Y:S01]  /*2d370*/  MOV R21, R24 ;  /* 0x0000001800157202 */ /* 0x000fe20000000f00 */
[----:B------:R-:W-:-:S02]  /*2d380*/  IMAD.MOV.U32 R20, RZ, RZ, R25 ;  /* 0x000000ffff147224 */ /* 0x000fc400078e0019 */
[----:B------:R0:W-:Y:S04]  /*2d390*/  STL.64 [R1+0x58], R26 ;  /* 0x0000581a01007387 */ /* 0x0001e80000100a00 */
[----:B0-----:R-:W2:Y:S04]  /*2d3a0*/  LDL.LU.64 R26, [R1+0x4b30] ;  /* 0x004b3000011a7983 */ /* 0x001ea80000300a00 */
[----:B------:R-:W2:Y:S02]  /*2d3b0*/  LDL.LU.64 R24, [R1+0x4b28] ;  /* 0x004b280001187983 */ /* 0x000ea40000300a00 */
[----:B--2---:R-:W-:Y:S02]  /*2d3c0*/  HMMA.16816.F32.BF16 R12, R24, R14, R4 ;  /* 0x0000000e180c723c */ /* 0x004fe40000041804 */
[----:B------:R-:W2:Y:S04]  /*2d3d0*/  LDL.LU.64 R6, [R1+0x4b20] ;  /* 0x004b200001067983 */ /* 0x000ea80000300a00 */
[----:B------:R-:W2:Y:S11]  /*2d3e0*/  LDL.LU.64 R4, [R1+0x4b18] ;  /* 0x004b180001047983 */ /* 0x000eb60000300a00 */
[----:B------:R-:W-:Y:S06]  /*2d3f0*/  @!UPT UIADD3 URZ, URZ, URZ, URZ ;  /* 0x0000003f3f3ff290 */ /* 0x000fec000fffe03f */
[----:B------:R-:W-:Y:S04]  /*2d400*/  STL.64 [R1+0x110], R12 ;  /* 0x0001100c01007387 */ /* 0x000fe80000100a00 */
[----:B------:R0:W-:Y:S04]  /*2d410*/  STL.64 [R1+0x118], R14 ;  /* 0x0001180e01007387 */ /* 0x0001e80000100a00 */
[----:B0-----:R-:W3:Y:S04]  /*2d420*/  LDL.LU.64 R14, [R1+0x4b10] ;  /* 0x004b1000010e7983 */ /* 0x001ee80000300a00 */
[----:B------:R-:W3:Y:S04]  /*2d430*/  LDL.LU.64 R12, [R1+0x4b08] ;  /* 0x004b0800010c7983 */ /* 0x000ee80000300a00 */
[----:B-1----:R-:W-:Y:S04]  /*2d440*/  STL [R1], R8 ;  /* 0x0000000801007387 */ /* 0x002fe80000100800 */
[----:B------:R0:W-:Y:S04]  /*2d450*/  STL.64 [R1+0x8], R10 ;  /* 0x0000080a01007387 */ /* 0x0001e80000100a00 */
[----:B0-----:R-:W3:Y:S01]  /*2d460*/  LDL.LU.64 R10, [R1+0x4b00] ;  /* 0x004b0000010a7983 */ /* 0x001ee20000300a00 */
[----:B------:R-:W-:-:S02]  /*2d470*/  MOV R28, R9 ;  /* 0x00000009001c7202 */ /* 0x000fc40000000f00 */
[----:B---3--:R-:W-:Y:S01]  /*2d480*/  HMMA.16816.F32.BF16 R8, R24, R10, R12 ;  /* 0x0000000a1808723c */ /* 0x008fe2000004180c */
[----:B------:R-:W2:Y:S04]  /*2d490*/  LDL.LU.64 R14, [R1+0x4af8] ;  /* 0x004af800010e7983 */ /* 0x000ea80000300a00 */
[----:B------:R-:W3:Y:S11]  /*2d4a0*/  LDL.LU.64 R12, [R1+0x4af0] ;  /* 0x004af000010c7983 */ /* 0x000ef60000300a00 */
[----:B------:R-:W-:Y:S07]  /*2d4b0*/  @!UPT UIADD3 URZ, URZ, URZ, URZ ;  /* 0x0000003f3f3ff290 */ /* 0x000fee000fffe03f */
[----:B------:R-:W-:Y:S04]  /*2d4c0*/  STL.64 [R1+0x100], R8 ;  /* 0x0001000801007387 */ /* 0x000fe80000100a00 */
[----:B------:R-:W-:Y:S04]  /*2d4d0*/  STL.64 [R1+0x108], R10 ;  /* 0x0001080a01007387 */ /* 0x000fe80000100a00 */
[----:B------:R-:W0:Y:S04]  /*2d4e0*/  LDSM.16.MT88.4 R8, [R29+0x24000] ;  /* 0x024000001d08783b */ /* 0x000e280000004200 */
[----:B0-----:R3:W-:Y:S04]  /*2d4f0*/  STL.64 [R1+0x4ab0], R10 ;  /* 0x004ab00a01007387 */ /* 0x0017e80000100a00 */
[----:B------:R-:W-:Y:S01]  /*2d500*/  STL.64 [R1+0x4aa8], R8 ;  /* 0x004aa80801007387 */ /* 0x000fe20000100a00 */
[----:B---3--:R-:W-:Y:S01]  /*2d510*/  MOV R10, R13 ;  /* 0x0000000d000a7202 */ /* 0x008fe20000000f00 */
[----:B------:R-:W-:-:S02]  /*2d520*/  IMAD.MOV.U32 R11, RZ, RZ, R12 ;  /* 0x000000ffff0b7224 */ /* 0x000fc400078e000c */
[----:B--2---:R-:W-:Y:S01]  /*2d530*/  HMMA.16816.F32.BF16 R12, R24, R14, R4 ;  /* 0x0000000e180c723c */ /* 0x004fe20000041804 */
[----:B------:R-:W2:Y:S04]  /*2d540*/  LDL.LU.64 R6, [R1+0x4ae8] ;  /* 0x004ae80001067983 */ /* 0x000ea80000300a00 */
[----:B------:R-:W2:Y:S11]  /*2d550*/  LDL.LU.64 R4, [R1+0x4ae0] ;  /* 0x004ae00001047983 */ /* 0x000eb60000300a00 */
[----:B------:R-:W-:Y:S07]  /*2d560*/  @!UPT UIADD3 URZ, URZ, URZ, URZ ;  /* 0x0000003f3f3ff290 */ /* 0x000fee000fffe03f */
[----:B------:R-:W-:Y:S04]  /*2d570*/  STL.64 [R1+0xe0], R12 ;  /* 0x0000e00c01007387 */ /* 0x000fe80000100a00 */
[----:B------:R-:W-:Y:S04]  /*2d580*/  STL.64 [R1+0xe8], R14 ;  /* 0x0000e80e01007387 */ /* 0x000fe80000100a00 */
[----:B------:R-:W0:Y:S04]  /*2d590*/  LDSM.16.MT88.4 R12, [R0+0x24000] ;  /* 0x02400000000c783b */ /* 0x000e280000004200 */
[----:B0-----:R-:W-:Y:S04]  /*2d5a0*/  STL.64 [R1+0x4a88], R14 ;  /* 0x004a880e01007387 */ /* 0x001fe80000100a00 */
[----:B------:R0:W-:Y:S02]  /*2d5b0*/  STL.64 [R1+0x4a80], R12 ;  /* 0x004a800c01007387 */ /* 0x0001e40000100a00 */
[----:B0-----:R-:W-:-:S02]  /*2d5c0*/  MOV R12, R17 ;  /* 0x00000011000c7202 */ /* 0x001fc40000000f00 */
[----:B------:R-:W-:Y:S02]  /*2d5d0*/  MOV R13, R16 ;  /* 0x00000010000d7202 */ /* 0x000fe40000000f00 */
[----:B------:R-:W0:Y:S04]  /*2d5e0*/  LDSM.16.MT88.4 R16, [R2+0x24000] ;  /* 0x024000000210783b */ /* 0x000e280000004200 */
[----:B------:R-:W-:Y:S04]  /*2d5f0*/  STL [R1+0x4a28], R2 ;  /* 0x004a280201007387 */ /* 0x000fe80000100800 */
[----:B0-----:R-:W-:Y:S04]  /*2d600*/  STL.64 [R1+0x4a08], R18 ;  /* 0x004a081201007387 */ /* 0x001fe80000100a00 */
[----:B------:R0:W-:Y:S04]  /*2d610*/  STL.64 [R1+0x4a00], R16 ;  /* 0x004a001001007387 */ /* 0x0001e80000100a00 */
[----:B0-----:R-:W3:Y:S01]  /*2d620*/  LDL.64 R16, [R1+0x70] ;  /* 0x0000700001107983 */ /* 0x001ee20000100a00 */
[----:B--2---:R-:W-:Y:S03]  /*2d630*/  HMMA.16816.F32.BF16 R8, R24, R10, R4 ;  /* 0x0000000a1808723c */ /* 0x004fe60000041804 */
[----:B---3--:R0:W-:Y:S04]  /*2d640*/  STL.64 [R1+0x4ac0], R16 ;  /* 0x004ac01001007387 */ /* 0x0081e80000100a00 */
[----:B0-----:R-:W2:Y:S04]  /*2d650*/  LDL.LU R16, [R1+0x190] ;  /* 0x0001900001107983 */ /* 0x001ea80000300800 */
[----:B------:R-:W2:Y:S04]  /*2d660*/  LDL.LU R17, [R1+0x194] ;  /* 0x0001940001117983 */ /* 0x000ea80000300800 */
[----:B------:R-:W2:Y:S04]  /*2d670*/  LDL.LU R18, [R1+0x198] ;  /* 0x0001980001127983 */ /* 0x000ea80000300800 */
[----:B------:R-:W2:Y:S04]  /*2d680*/  LDL.LU R19, [R1+0x19c] ;  /* 0x00019c0001137983 */ /* 0x000ea80000300800 */
[----:B------:R-:W2:Y:S04]  /*2d690*/  LDL.LU.64 R6, [R1+0x4ad8] ;  /* 0x004ad80001067983 */ /* 0x000ea80000300a00 */
[----:B------:R-:W2:Y:S01]  /*2d6a0*/  LDL.LU.64 R4, [R1+0x4ad0] ;  /* 0x004ad00001047983 */ /* 0x000ea20000300a00 */
[----:B------:R-:W-:Y:S01]  /*2d6b0*/  IMAD.MOV.U32 R24, RZ, RZ, R21 ;  /* 0x000000ffff187224 */ /* 0x000fe200078e0015 */
[----:B------:R-:W-:-:S02]  /*2d6c0*/  MOV R25, R20 ;  /* 0x0000001400197202 */ /* 0x000fc40000000f00 */
[----:B------:R-:W0:Y:S04]  /*2d6d0*/  LDSM.16.MT88.4 R20, [R3+0x24800] ;  /* 0x024800000314783b */ /* 0x000e280000004200 */
[----:B------:R-:W-:Y:S04]  /*2d6e0*/  STL.64 [R1+0xb0], R8 ;  /* 0x0000b00801007387 */ /* 0x000fe80000100a00 */
[----:B------:R-:W-:Y:S04]  /*2d6f0*/  STL.64 [R1+0xb8], R10 ;  /* 0x0000b80a01007387 */ /* 0x000fe80000100a00 */
[----:B------:R1:W-:Y:S04]  /*2d700*/  STL.64 [R1+0x4ab8], R24 ;  /* 0x004ab81801007387 */ /* 0x0003e80000100a00 */
[----:B-1----:R-:W3:Y:S04]  /*2d710*/  LDL.LU R24, [R1+0x180] ;  /* 0x0001800001187983 */ /* 0x002ee80000300800 */
[----:B------:R-:W3:Y:S04]  /*2d720*/  LDL.LU R25, [R1+0x184] ;  /* 0x0001840001197983 */ /* 0x000ee80000300800 */
[----:B------:R-:W3:Y:S04]  /*2d730*/  LDL.LU R26, [R1+0x188] ;  /* 0x00018800011a7983 */ /* 0x000ee80000300800 */
[----:B------:R-:W3:Y:S04]  /*2d740*/  LDL.LU R27, [R1+0x18c] ;  /* 0x00018c00011b7983 */ /* 0x000ee80000300800 */
[----:B------:R-:W4:Y:S04]  /*2d750*/  LDL.LU R8, [R1+0x170] ;  /* 0x0001700001087983 */ /* 0x000f280000300800 */
[----:B------:R-:W4:Y:S04]  /*2d760*/  LDL.LU R9, [R1+0x174] ;  /* 0x0001740001097983 */ /* 0x000f280000300800 */
[----:B------:R-:W4:Y:S04]  /*2d770*/  LDL.LU R10, [R1+0x178] ;  /* 0x00017800010a7983 */ /* 0x000f280000300800 */
[----:B------:R-:W4:Y:S04]  /*2d780*/  LDL.LU R11, [R1+0x17c] ;  /* 0x00017c00010b7983 */ /* 0x000f280000300800 */
[----:B0-----:R-:W-:Y:S04]  /*2d790*/  STL.64 [R1+0x49b8], R22 ;  /* 0x0049b81601007387 */ /* 0x001fe80000100a00 */
[----:B------:R0:W-:Y:S04]  /*2d7a0*/  STL.64 [R1+0x49b0], R20 ;  /* 0x0049b01401007387 */ /* 0x0001e80000100a00 */
[----:B0-----:R-:W3:Y:S01]  /*2d7b0*/  LDL.LU R20, [R1] ;  /* 0x0000000001147983 */ /* 0x001ee20000300800 */
[----:B------:R-:W-:-:S03]  /*2d7c0*/  MOV R21, R28 ;  /* 0x0000001c00157202 */ /* 0x000fc60000000f00 */
[----:B------:R-:W3:Y:S04]  /*2d7d0*/  LDL.LU R28, [R1+0x4ac8] ;  /* 0x004ac800011c7983 */ /* 0x000ee80000300800 */
[----:B------:R-:W-:Y:S01]  /*2d7e0*/  STL [R1+0x4908], R3 ;  /* 0x0049080301007387 */ /* 0x000fe20000100800 */
[C---:B--2---:R-:W-:Y:S03]  /*2d7f0*/  HMMA.16816.F32.BF16 R12, R4.reuse, R12, R16 ;  /* 0x0000000c040c723c */ /* 0x044fe60000041810 */
[----:B------:R-:W3:Y:S11]  /*2d800*/  LDL.LU.64 R16, [R1+0x4ac0] ;  /* 0x004ac00001107983 */ /* 0x000ef60000300a00 */
[----:B------:R-:W-:Y:S09]  /*2d810*/  @!UPT UIADD3 URZ, URZ, URZ, URZ ;  /* 0x0000003f3f3ff290 */ /* 0x000ff2000fffe03f */
[----:B------:R0:W-:Y:S01]  /*2d820*/  STL [R1+0xa0], R12 ;  /* 0x0000a00c01007387 */ /* 0x0001e20000100800 */
[----:B------:R-:W-:Y:S01]  /*2d830*/  MOV R22, R15 ;  /* 0x0000000f00167202 */ /* 0x000fe20000000f00 */
[----:B------:R-:W-:Y:S01]  /*2d840*/  IMAD.MOV.U32 R2, RZ, RZ, R13 ;  /* 0x000000ffff027224 */ /* 0x000fe200078e000d */
[----:B------:R-:W-:Y:S01]  /*2d850*/  MOV R23, R14 ;  /* 0x0000000e00177202 */ /* 0x000fe20000000f00 */
[----:B0-----:R-:W2:Y:S04]  /*2d860*/  LDL.LU R12, [R1+0x1c0] ;  /* 0x0001c000010c7983 */ /* 0x001ea80000300800 */
[----:B------:R-:W2:Y:S04]  /*2d870*/  LDL.LU R13, [R1+0x1c4] ;  /* 0x0001c400010d7983 */ /* 0x000ea80000300800 */
[----:B------:R-:W2:Y:S04]  /*2d880*/  LDL.LU R14, [R1+0x1c8] ;  /* 0x0001c800010e7983 */ /* 0x000ea80000300800 */
[----:B------:R-:W2:Y:S04]  /*2d890*/  LDL.LU R15, [R1+0x1cc] ;  /* 0x0001cc00010f7983 */ /* 0x000ea80000300800 */
[----:B------:R-:W-:Y:S04]  /*2d8a0*/  STL [R1+0x4a34], R22 ;  /* 0x004a341601007387 */ /* 0x000fe80000100800 */
[----:B------:R-:W-:Y:S04]  /*2d8b0*/  STL [R1+0x4a30], R23 ;  /* 0x004a301701007387 */ /* 0x000fe80000100800 */
[----:B------:R-:W-:Y:S01]  /*2d8c0*/  STL [R1+0x4a2c], R2 ;  /* 0x004a2c0201007387 */ /* 0x000fe20000100800 */
[----:B---3--:R-:W-:Y:S11]  /*2d8d0*/  HMMA.16816.F32.BF16 R24, R4, R16, R24 ;  /* 0x000000100418723c */ /* 0x008ff60000041818 */
[----:B------:R-:W-:Y:S11]  /*2d8e0*/  @!UPT UIADD3 URZ, URZ, URZ, URZ ;  /* 0x0000003f3f3ff290 */ /* 0x000ff6000fffe03f */
[----:B------:R-:W-:Y:S01]  /*2d8f0*/  @!UPT UIADD3 URZ, URZ, URZ, URZ ;  /* 0x0000003f3f3ff290 */ /* 0x000fe2000fffe03f */
[----:B------:R0:W-:Y:S01]  /*2d900*/  STL [R1+0x90], R24 ;  /* 0x0000901801007387 */ /* 0x0001e20000100800 */
[----:B------:R-:W-:-:S03]  /*2d910*/  MOV R19, R25 ;  /* 0x0000001900137202 */ /* 0x000fc60000000f00 */
[----:B0-----:R-:W4:Y:S01]  /*2d920*/  LDL.LU.64 R24, [R1+0x4ab8] ;  /* 0x004ab80001187983 */ /* 0x001f220000300a00 */
[----:B------:R-:W-:Y:S01]  /*2d930*/  MOV R2, R17 ;  /* 0x0000001100027202 */ /* 0x000fe20000000f00 */
[----:B------:R-:W-:Y:S01]  /*2d940*/  IMAD.MOV.U32 R18, RZ, RZ, R26 ;  /* 0x000000ffff127224 */ /* 0x000fe200078e001a */
[----:B------:R-:W-:Y:S01]  /*2d950*/  MOV R17, R27 ;  /* 0x0000001b00117202 */ /* 0x000fe20000000f00 */
[----:B------:R-:W-:-:S04]  /*2d960*/  IMAD.MOV.U32 R3, RZ, RZ, R16 ;  /* 0x000000ffff037224 */ /* 0x000fc800078e0010 */
[----:B------:R0:W-:Y:S04]  /*2d970*/  STL [R1+0x4a40], R17 ;  /* 0x004a401101007387 */ /* 0x0001e80000100800 */
[----:B------:R1:W-:Y:S04]  /*2d980*/  STL [R1+0x4a3c], R18 ;  /* 0x004a3c1201007387 */ /* 0x0003e80000100800 */
[----:B------:R3:W-:Y:S04]  /*2d990*/  STL [R1+0x4a38], R19 ;  /* 0x004a381301007387 */ /* 0x0007e80000100800 */
[----:B------:R-:W2:Y:S04]  /*2d9a0*/  LDL.LU R16, [R1+0x160] ;  /* 0x0001600001107983 */ /* 0x000ea80000300800 */
[----:B0-----:R-:W2:Y:S04]  /*2d9b0*/  LDL.LU R17, [R1+0x164] ;  /* 0x0001640001117983 */ /* 0x001ea80000300800 */
[----:B-1----:R-:W2:Y:S04]  /*2d9c0*/  LDL.LU R18, [R1+0x168] ;  /* 0x0001680001127983 */ /* 0x002ea80000300800 */
[----:B---3--:R-:W2:Y:S01]  /*2d9d0*/  LDL.LU R19, [R1+0x16c] ;  /* 0x00016c0001137983 */ /* 0x008ea20000300800 */
[C---:B----4-:R-:W-:Y:S03]  /*2d9e0*/  HMMA.16816.F32.BF16 R24, R4.reuse, R24, R8 ;  /* 0x000000180418723c */ /* 0x050fe60000041808 */
[----:B------:R-:W3:Y:S04]  /*2d9f0*/  LDL.LU.64 R10, [R1+0x4ab0] ;  /* 0x004ab000010a7983 */ /* 0x000ee80000300a00 */
[----:B------:R-:W3:Y:S11]  /*2da00*/  LDL.LU.64 R8, [R1+0x4aa8] ;  /* 0x004aa80001087983 */ /* 0x000ef60000300a00 */
[----:B------:R-:W-:Y:S05]  /*2da10*/  @!UPT UIADD3 URZ, URZ, URZ, URZ ;  /* 0x0000003f3f3ff290 */ /* 0x000fea000fffe03f */
[----:B------:R-:W-:Y:S04]  /*2da20*/  STL.64 [R1+0x80], R24 ;  /* 0x0000801801007387 */ /* 0x000fe80000100a00 */
[----:B------:R-:W-:Y:S04]  /*2da30*/  STL.64 [R1+0x88], R26 ;  /* 0x0000881a01007387 */ /* 0x000fe80000100a00 */
[----:B------:R-:W0:Y:S04]  /*2da40*/  LDSM.16.MT88.4 R24, [R29+0x24800] ;  /* 0x024800001d18783b */ /* 0x000e280000004200 */
[----:B0-----:R-:W-:Y:S01]  /*2da50*/  STL.64 [R1+0x4968], R26 ;  /* 0x0049681a01007387 */ /* 0x001fe20000100a00 */
[----:B------:R2:W-:Y:S02]  /*2da60*/  STL.64 [R1+0x4960], R24 ;  /* 0x0049601801007387 */ /* 0x0005e40000100a00 */
[----:B--2---:R-:W-:Y:S01]  /*2da70*/  HMMA.16816.F32.BF16 R24, R4, R20, R16 ;  /* 0x000000140418723c */ /* 0x004fe20000041810 */
[----:B------:R-:W0:Y:S04]  /*2da80*/  LDSM.16.MT88.4 R4, [R0+0x24800] ;  /* 0x024800000004783b */ /* 0x000e280000004200 */
[----:B------:R-:W-:Y:S01]  /*2da90*/  STL [R1+0x48d8], R29 ;  /* 0x0048d81d01007387 */ /* 0x000fe20000100800 */
[----:B------:R-:W2:Y:S02]  /*2daa0*/  LDL.LU R16, [R1+0x1a0] ;  /* 0x0001a00001107983 */ /* 0x000ea40000300800 */
[----:B------:R-:W2:Y:S02]  /*2dab0*/  LDL.LU R17, [R1+0x1a4] ;  /* 0x0001a40001117983 */ /* 0x000ea40000300800 */
[----:B------:R-:W2:Y:S01]  /*2dac0*/  LDL.LU R18, [R1+0x1a8] ;  /* 0x0001a80001127983 */ /* 0x000ea20000300800 */
[----:B------:R-:W2:Y:S11]  /*2dad0*/  LDL.LU R19, [R1+0x1ac] ;  /* 0x0001ac0001137983 */ /* 0x000eb60000300800 */
[----:B------:R-:W-:Y:S01]  /*2dae0*/  @!UPT UIADD3 URZ, URZ, URZ, URZ ;  /* 0x0000003f3f3ff290 */ /* 0x000fe2000fffe03f */
[----:B------:R-:W-:Y:S01]  /*2daf0*/  STL.64 [R1+0x4978], R26 ;  /* 0x0049781a01007387 */ /* 0x000fe20000100a00 */
[----:B------:R-:W-:Y:S03]  /*2db00*/  STL.64 [R1+0x4970], R24 ;  /* 0x0049701801007387 */ /* 0x000fe60000100a00 */
[----:B0-----:R-:W-:Y:S01]  /*2db10*/  STL [R1+0x4914], R4 ;  /* 0x0049140401007387 */ /* 0x001fe20000100800 */
[----:B------:R0:W-:Y:S02]  /*2db20*/  STL [R1+0x4910], R5 ;  /* 0x0049100501007387 */ /* 0x0001e40000100800 */
[----:B------:R-:W-:Y:S02]  /*2db30*/  STL [R1+0x490c], R6 ;  /* 0x00490c0601007387 */ /* 0x000fe40000100800 */
[----:B------:R-:W-:Y:S01]  /*2db40*/  STL [R1+0x4904], R7 ;  /* 0x0049040701007387 */ /* 0x000fe20000100800 */
[----:B0-----:R-:W3:Y:S01]  /*2db50*/  LDL.LU.64 R4, [R1+0x20] ;  /* 0x0000200001047983 */ /* 0x001ee20000300a00 */
[----:B------:R-:W-:Y:S02]  /*2db60*/  STL [R1+0x48dc], R0 ;  /* 0x0048dc0001007387 */ /* 0x000fe40000100800 */
[----:B------:R-:W-:Y:S01]  /*2db70*/  IMAD.MOV.U32 R25, RZ, RZ, R2 ;  /* 0x000000ffff197224 */ /* 0x000fe200078e0002 */
[----:B---3--:R-:W-:Y:S01]  /*2db80*/  HMMA.16816.F32.BF16 R12, R8, R4, R12 ;  /* 0x00000004080c723c */ /* 0x008fe2000004180c */
[----:B------:R0:W-:Y:S04]  /*2db90*/  STL.64 [R1+0x4a90], R4 ;  /* 0x004a900401007387 */ /* 0x0001e80000100a00 */
[----:B0-----:R-:W2:Y:S11]  /*2dba0*/  LDL.64 R4, [R1+0x50] ;  /* 0x0000500001047983 */ /* 0x001eb60000100a00 */
[----:B------:R-:W-:Y:S08]  /*2dbb0*/  @!UPT UIADD3 URZ, URZ, URZ, URZ ;  /* 0x0000003f3f3ff290 */ /* 0x000ff0000fffe03f */
[----:B------:R-:W-:Y:S02]  /*2dbc0*/  MOV R22, R12 ;  /* 0x0000000c00167202 */ /* 0x000fe40000000f00 */
[----:B------:R-:W-:Y:S01]  /*2dbd0*/  MOV R23, R13 ;  /* 0x0000000d00177202 */ /* 0x000fe20000000f00 */
[----:B------:R-:W3:Y:S01]  /*2dbe0*/  LDL.LU R12, [R1+0x150] ;  /* 0x00015000010c7983 */ /* 0x000ee20000300800 */
[----:B------:R-:W-:Y:S02]  /*2dbf0*/  IMAD.MOV.U32 R2, RZ, RZ, R14 ;  /* 0x000000ffff027224 */ /* 0x000fe400078e000e */
[----:B------:R-:W3:Y:S01]  /*2dc00*/  LDL.LU R13, [R1+0x154] ;  /* 0x00015400010d7983 */ /* 0x000ee20000300800 */
[----:B------:R-:W-:Y:S01]  /*2dc10*/  MOV R29, R15 ;  /* 0x0000000f001d7202 */ /* 0x000fe20000000f00 */
[----:B------:R-:W4:Y:S01]  /*2dc20*/  LDL.LU R14, [R1+0x158] ;  /* 0x00015800010e7983 */ /* 0x000f220000300800 */
[----:B------:R-:W4:Y:S01]  /*2dc30*/  LDL.LU R15, [R1+0x15c] ;  /* 0x00015c00010f7983 */ /* 0x000f220000300800 */
[----:B------:R-:W-:-:S02]  /*2dc40*/  MOV R24, R3 ;  /* 0x0000000300187202 */ /* 0x000fc40000000f00 */
[----:B----4-:R-:W-:Y:S01]  /*2dc50*/  STL.64 [R1+0x4aa0], R14 ;  /* 0x004aa00e01007387 */ /* 0x010fe20000100a00 */
[----:B---3--:R0:W-:Y:S03]  /*2dc60*/  STL.64 [R1+0x4a98], R12 ;  /* 0x004a980c01007387 */ /* 0x0081e60000100a00 */
[----:B0-----:R-:W3:Y:S01]  /*2dc70*/  LDL.LU R12, [R1+0x1b0] ;  /* 0x0001b000010c7983 */ /* 0x001ee20000300800 */
[----:B------:R-:W3:Y:S02]  /*2dc80*/  LDL.LU R13, [R1+0x1b4] ;  /* 0x0001b400010d7983 */ /* 0x000ee40000300800 */
[----:B------:R-:W3:Y:S02]  /*2dc90*/  LDL.LU R14, [R1+0x1b8] ;  /* 0x0001b800010e7983 */ /* 0x000ee40000300800 */
[----:B------:R-:W3:Y:S01]  /*2dca0*/  LDL.LU R15, [R1+0x1bc] ;  /* 0x0001bc00010f7983 */ /* 0x000ee20000300800 */
[----:B------:R-:W-:Y:S01]  /*2dcb0*/  STL [R1+0x4a4c], R2 ;  /* 0x004a4c0201007387 */ /* 0x000fe20000100800 */
[----:B------:R-:W-:Y:S02]  /*2dcc0*/  STL [R1+0x4a48], R22 ;  /* 0x004a481601007387 */ /* 0x000fe40000100800 */
[----:B------:R-:W-:Y:S01]  /*2dcd0*/  STL [R1+0x4a44], R23 ;  /* 0x004a441701007387 */ /* 0x000fe20000100800 */
[C---:B---3--:R-:W-:Y:S11]  /*2dce0*/  HMMA.16816.F32.BF16 R12, R8.reuse, R24, R12 ;  /* 0x00000018080c723c */ /* 0x048ff6000004180c */
[----:B------:R-:W-:Y:S11]  /*2dcf0*/  @!UPT UIADD3 URZ, URZ, URZ, URZ ;  /* 0x0000003f3f3ff290 */ /* 0x000ff6000fffe03f */
[----:B------:R-:W-:Y:S02]  /*2dd00*/  @!UPT UIADD3 URZ, URZ, URZ, URZ ;  /* 0x0000003f3f3ff290 */ /* 0x000fe4000fffe03f */
[----:B------:R-:W-:Y:S01]  /*2dd10*/  MOV R27, R12 ;  /* 0x0000000c001b7202 */ /* 0x000fe20000000f00 */
[----:B------:R-:W-:Y:S01]  /*2dd20*/  IMAD.MOV.U32 R26, RZ, RZ, R13 ;  /* 0x000000ffff1a7224 */ /* 0x000fe200078e000d */
[----:B------:R-:W-:Y:S02]  /*2dd30*/  MOV R25, R14 ;  /* 0x0000000e00197202 */ /* 0x000fe40000000f00 */
[----:B------:R-:W-:Y:S02]  /*2dd40*/  MOV R24, R15 ;  /* 0x0000000f00187202 */ /* 0x000fe40000000f00 */
[----:B------:R-:W-:Y:S03]  /*2dd50*/  STL.64 [R1+0x4a58], R26 ;  /* 0x004a581a01007387 */ /* 0x000fe60000100a00 */
[----:B------:R0:W-:Y:S02]  /*2dd60*/  STL.64 [R1+0x4a50], R24 ;  /* 0x004a501801007387 */ /* 0x0001e40000100a00 */
[----:B0-----:R-:W3:Y:S01]  /*2dd70*/  LDL.LU R24, [R1+0xd0] ;  /* 0x0000d00001187983 */ /* 0x001ee20000300800 */
[----:B------:R-:W3:Y:S02]  /*2dd80*/  LDL.LU R25, [R1+0xd4] ;  /* 0x0000d40001197983 */ /* 0x000ee40000300800 */
[----:B------:R-:W4:Y:S02]  /*2dd90*/  LDL.LU R26, [R1+0xd8] ;  /* 0x0000d800011a7983 */ /* 0x000f240000300800 */
[----:B------:R-:W4:Y:S01]  /*2dda0*/  LDL.LU R27, [R1+0xdc] ;  /* 0x0000dc00011b7983 */ /* 0x000f220000300800 */
[----:B--2---:R-:W-:Y:S11]  /*2ddb0*/  HMMA.16816.F32.BF16 R12, R8, R4, R16 ;  /* 0x00000004080c723c */ /* 0x004ff60000041810 */
[----:B------:R-:W-:Y:S11]  /*2ddc0*/  @!UPT UIADD3 URZ, URZ, URZ, URZ ;  /* 0x0000003f3f3ff290 */ /* 0x000ff6000fffe03f */
[----:B------:R-:W-:Y:S02]  /*2ddd0*/  @!UPT UIADD3 URZ, URZ, URZ, URZ ;  /* 0x0000003f3f3ff290 */ /* 0x000fe4000fffe03f */
[----:B------:R-:W-:Y:S01]  /*2dde0*/  IMAD.MOV.U32 R18, RZ, RZ, R14 ;  /* 0x000000ffff127224 */ /* 0x000fe200078e000e */
[----:B------:R-:W-:Y:S02]  /*2ddf0*/  MOV R19, R15 ;  /* 0x0000000f00137202 */ /* 0x000fe40000000f00 */
[----:B------:R-:W-:Y:S02]  /*2de00*/  MOV R23, R12 ;  /* 0x0000000c00177202 */ /* 0x000fe40000000f00 */
[----:B------:R-:W-:Y:S01]  /*2de10*/  MOV R17, R13 ;  /* 0x0000000d00117202 */ /* 0x000fe20000000f00 */
[----:B----4-:R-:W-:Y:S01]  /*2de20*/  STL.64 [R1+0x4a78], R26 ;  /* 0x004a781a01007387 */ /* 0x010fe20000100a00 */
[----:B---3--:R0:W-:Y:S03]  /*2de30*/  STL.64 [R1+0x4a70], R24 ;  /* 0x004a701801007387 */ /* 0x0081e60000100a00 */
[----:B0-----:R-:W2:Y:S01]  /*2de40*/  LDL.LU R24, [R1+0xc0] ;  /* 0x0000c00001187983 */ /* 0x001ea20000300800 */
[----:B------:R-:W2:Y:S02]  /*2de50*/  LDL.LU R25, [R1+0xc4] ;  /* 0x0000c40001197983 */ /* 0x000ea40000300800 */
[----:B------:R-:W2:Y:S02]  /*2de60*/  LDL.LU R26, [R1+0xc8] ;  /* 0x0000c800011a7983 */ /* 0x000ea40000300800 */
[----:B------:R-:W3:Y:S01]  /*2de70*/  LDL.LU.64 R14, [R1+0x4aa0] ;  /* 0x004aa000010e7983 */ /* 0x000ee20000300a00 */
[----:B------:R-:W3:Y:S01]  /*2de80*/  LDL.LU.64 R12, [R1+0x4a98] ;  /* 0x004a9800010c7983 */ /* 0x000ee20000300a00 */
[----:B------:R-:W-:Y:S01]  /*2de90*/  MOV R16, R4 ;  /* 0x0000000400107202 */ /* 0x000fe20000000f00 */
[----:B------:R-:W-:-:S02]  /*2dea0*/  IMAD.MOV.U32 R0, RZ, RZ, R5 ;  /* 0x000000ffff007224 */ /* 0x000fc400078e0005 */
[----:B------:R-:W2:Y:S01]  /*2deb0*/  LDL.LU.64 R4, [R1+0x4a90] ;  /* 0x004a900001047983 */ /* 0x000ea20000300a00 */
[----:B------:R-:W-:Y:S02]  /*2dec0*/  STL.64 [R1+0x4a68], R18 ;  /* 0x004a681201007387 */ /* 0x000fe40000100a00 */
[----:B------:R0:W-:Y:S02]  /*2ded0*/  STL.64 [R1+0x4a60], R16 ;  /* 0x004a601001007387 */ /* 0x0001e40000100a00 */
[----:B0-----:R-:W4:Y:S01]  /*2dee0*/  LDL.LU.64 R16, [R1+0x70] ;  /* 0x0000700001107983 */ /* 0x001f220000300a00 */
[----:B---3--:R-:W-:Y:S03]  /*2def0*/  HMMA.16816.F32.BF16 R8, R8, R20, R12 ;  /* 0x000000140808723c */ /* 0x008fe6000004180c */
[----:B------:R-:W2:Y:S01]  /*2df00*/  LDL.LU.64 R14, [R1+0x4a88] ;  /* 0x004a8800010e7983 */ /* 0x000ea20000300a00 */
[----:B------:R-:W2:Y:S02]  /*2df10*/  LDL.LU.64 R12, [R1+0x4a80] ;  /* 0x004a8000010c7983 */ /* 0x000ea40000300a00 */
[----:B------:R-:W-:-:S02]  /*2df20*/  IMAD.MOV.U32 R27, RZ, RZ, R28 ;  /* 0x000000ffff1b7224 */ /* 0x000fc400078e001c */
[----:B------:R0:W-:Y:S11]  /*2df30*/  STL.64 [R1+0x4a10], R20 ;  /* 0x004a101401007387 */ /* 0x0001f60000100a00 */
[----:B------:R-:W-:Y:S04]  /*2df40*/  @!UPT UIADD3 URZ, URZ, URZ, URZ ;  /* 0x0000003f3f3ff290 */ /* 0x000fe8000fffe03f */
[----:B------:R1:W-:Y:S01]  /*2df50*/  STL [R1+0x491c], R10 ;  /* 0x00491c0a01007387 */ /* 0x0003e20000100800 */
[----:B------:R3:W-:Y:S01]  /*2df60*/  STL [R1+0x4918], R11 ;  /* 0x0049180b01007387 */ /* 0x0007e20000100800 */
[----:B--2---:R-:W-:Y:S11]  /*2df70*/  HMMA.16816.F32.BF16 R24, R12, R4, R24 ;  /* 0x000000040c18723c */ /* 0x004ff60000041818 */
[----:B------:R-:W-:Y:S11]  /*2df80*/  @!UPT UIADD3 URZ, URZ, URZ, URZ ;  /* 0x0000003f3f3ff290 */ /* 0x000ff6000fffe03f */
[----:B------:R-:W-:Y:S02]  /*2df90*/  @!UPT UIADD3 URZ, URZ, URZ, URZ ;  /* 0x0000003f3f3ff290 */ /* 0x000fe4000fffe03f */
[----:B------:R-:W-:Y:S01]  /*2dfa0*/  MOV R7, R26 ;  /* 0x0000001a00077202 */ /* 0x000fe20000000f00 */
[----:B------:R-:W-:Y:S02]  /*2dfb0*/  IMAD.MOV.U32 R28, RZ, RZ, R27 ;  /* 0x000000ffff1c7224 */ /* 0x000fe400078e001b */
[----:B------:R-:W-:Y:S01]  /*2dfc0*/  IMAD.MOV.U32 R6, RZ, RZ, R24 ;  /* 0x000000ffff067224 */ /* 0x000fe200078e0018 */
[----:B------:R-:W-:Y:S01]  /*2dfd0*/  MOV R3, R25 ;  /* 0x0000001900037202 */ /* 0x000fe20000000f00 */
[----:B------:R-:W2:Y:S01]  /*2dfe0*/  LDL.LU.64 R26, [R1+0x4a78] ;  /* 0x004a7800011a7983 */ /* 0x000ea20000300a00 */
[----:B------:R-:W2:Y:S01]  /*2dff0*/  LDL.LU.64 R24, [R1+0x4a70] ;  /* 0x004a700001187983 */ /* 0x000ea20000300a00 */
[----:B0-----:R-:W-:Y:S02]  /*2e000*/  MOV R21, R4 ;  /* 0x0000000400157202 */ /* 0x001fe40000000f00 */
[----:B------:R-:W-:Y:S02]  /*2e010*/  MOV R20, R5 ;  /* 0x0000000500147202 */ /* 0x000fe40000000f00 */
[----:B----4-:R-:W-:-:S02]  /*2e020*/  MOV R2, R16 ;  /* 0x0000001000027202 */ /* 0x010fc40000000f00 */
[----:B------:R-:W-:Y:S01]  /*2e030*/  MOV R22, R17 ;  /* 0x0000001100167202 */ /* 0x000fe20000000f00 */
[----:B------:R-:W4:Y:S01]  /*2e040*/  LDL.LU.64 R18, [R1+0x4a68] ;  /* 0x004a680001127983 */ /* 0x000f220000300a00 */
[----:B--2---:R-:W-:Y:S03]  /*2e050*/  HMMA.16816.F32.BF16 R24, R12, R16, R24 ;  /* 0x000000100c18723c */ /* 0x004fe60000041818 */
[----:B------:R-:W2:Y:S11]  /*2e060*/  LDL.LU.64 R16, [R1+0x4a60] ;  /* 0x004a600001107983 */ /* 0x000eb60000300a00 */
[----:B------:R-:W-:Y:S10]  /*2e070*/  @!UPT UIADD3 URZ, URZ, URZ, URZ ;  /* 0x0000003f3f3ff290 */ /* 0x000ff4000fffe03f */
[----:B------:R-:W-:Y:S01]  /*2e080*/  MOV R4, R26 ;  /* 0x0000001a00047202 */ /* 0x000fe20000000f00 */
[----:B------:R-:W-:Y:S02]  /*2e090*/  IMAD.MOV.U32 R5, RZ, RZ, R27 ;  /* 0x000000ffff057224 */ /* 0x000fe400078e001b */
[----:B-1----:R-:W-:Y:S01]  /*2e0a0*/  IMAD.MOV.U32 R10, RZ, RZ, R24 ;  /* 0x000000ffff0a7224 */ /* 0x002fe200078e0018 */
[----:B---3--:R-:W-:Y:S01]  /*2e0b0*/  MOV R11, R25 ;  /* 0x00000019000b7202 */ /* 0x008fe20000000f00 */
[----:B------:R-:W3:Y:S01]  /*2e0c0*/  LDL.LU.64 R26, [R1+0x4a58] ;  /* 0x004a5800011a7983 */ /* 0x000ee20000300a00 */
[----:B------:R-:W2:Y:S02]  /*2e0d0*/  LDL.LU.64 R24, [R1+0x4a50] ;  /* 0x004a500001187983 */ /* 0x000ea40000300a00 */
[----:B------:R2:W-:Y:S02]  /*2e0e0*/  STL.64 [R1+0x4938], R6 ;  /* 0x0049380601007387 */ /* 0x0005e40000100a00 */
[----:B------:R3:W-:Y:S01]  /*2e0f0*/  STL.64 [R1+0x4930], R4 ;  /* 0x0049300401007387 */ /* 0x0007e20000100a00 */
[----:B--2---:R-:W-:Y:S01]  /*2e100*/  MOV R7, R24 ;  /* 0x0000001800077202 */ /* 0x004fe20000000f00 */
[----:B------:R-:W-:Y:S01]  /*2e110*/  IMAD.MOV.U32 R6, RZ, RZ, R25 ;  /* 0x000000ffff067224 */ /* 0x000fe200078e0019 */
[----:B------:R-:W2:Y:S01]  /*2e120*/  LDL.LU R24, [R1+0x80] ;  /* 0x0000800001187983 */ /* 0x000ea20000300800 */
[----:B---3--:R-:W-:Y:S01]  /*2e130*/  MOV R5, R26 ;  /* 0x0000001a00057202 */ /* 0x008fe20000000f00 */
[----:B------:R-:W2:Y:S01]  /*2e140*/  LDL.LU R25, [R1+0x84] ;  /* 0x0000840001197983 */ /* 0x000ea20000300800 */
[----:B------:R-:W-:Y:S01]  /*2e150*/  MOV R4, R27 ;  /* 0x0000001b00047202 */ /* 0x000fe20000000f00 */
[----:B------:R-:W3:Y:S01]  /*2e160*/  LDL.LU R26, [R1+0x88] ;  /* 0x00008800011a7983 */ /* 0x000ee20000300800 */
[----:B------:R-:W3:Y:S03]  /*2e170*/  LDL.LU R27, [R1+0x8c] ;  /* 0x00008c00011b7983 */ /* 0x000ee60000300800 */
[----:B---3--:R-:W-:Y:S01]  /*2e180*/  STL.64 [R1+0x4988], R26 ;  /* 0x0049881a01007387 */ /* 0x008fe20000100a00 */
[----:B--2---:R0:W-:Y:S02]  /*2e190*/  STL.64 [R1+0x4980], R24 ;  /* 0x0049801801007387 */ /* 0x0041e40000100a00 */
[----:B0-----:R-:W-:Y:S01]  /*2e1a0*/  MOV R24, R2 ;  /* 0x0000000200187202 */ /* 0x001fe20000000f00 */
[----:B------:R-:W-:Y:S01]  /*2e1b0*/  IMAD.MOV.U32 R25, RZ, RZ, R22 ;  /* 0x000000ffff197224 */ /* 0x000fe200078e0016 */
[----:B------:R-:W2:Y:S01]  /*2e1c0*/  LDL.LU R2, [R1+0x4a4c] ;  /* 0x004a4c0001027983 */ /* 0x000ea20000300800 */
[----:B------:R-:W3:Y:S02]  /*2e1d0*/  LDL.LU R22, [R1+0x4a48] ;  /* 0x004a480001167983 */ /* 0x000ee40000300800 */
[----:B------:R-:W2:Y:S02]  /*2e1e0*/  LDL R26, [R1+0x78] ;  /* 0x00007800011a7983 */ /* 0x000ea40000100800 */
[----:B------:R-:W2:Y:S02]  /*2e1f0*/  LDL R27, [R1+0x7c] ;  /* 0x00007c00011b7983 */ /* 0x000ea40000100800 */
[----:B--2---:R-:W-:Y:S01]  /*2e200*/  STL.64 [R1+0x49f8], R26 ;  /* 0x0049f81a01007387 */ /* 0x004fe20000100a00 */
[----:B------:R-:W-:Y:S02]  /*2e210*/  STL.64 [R1+0x49f0], R24 ;  /* 0x0049f01801007387 */ /* 0x000fe40000100a00 */
[----:B------:R0:W-:Y:S02]  /*2e220*/  STL.64 [R1+0x4948], R6 ;  /* 0x0049480601007387 */ /* 0x0001e40000100a00 */
[----:B------:R1:W-:Y:S01]  /*2e230*/  STL.64 [R1+0x4940], R4 ;  /* 0x0049400401007387 */ /* 0x0003e20000100a00 */
[----:B0-----:R-:W2:Y:S04]  /*2e240*/  LDL R6, [R1+0x28] ;  /* 0x0000280001067983 */ /* 0x001ea80000100800 */
[----:B------:R-:W2:Y:S01]  /*2e250*/  LDL R7, [R1+0x2c] ;  /* 0x00002c0001077983 */ /* 0x000ea20000100800 */
[----:B-1----:R-:W-:-:S02]  /*2e260*/  MOV R4, R21 ;  /* 0x0000001500047202 */ /* 0x002fc40000000f00 */
[----:B------:R-:W-:Y:S01]  /*2e270*/  MOV R5, R20 ;  /* 0x0000001400057202 */ /* 0x000fe20000000f00 */
[----:B--2---:R-:W-:Y:S04]  /*2e280*/  STL.64 [R1+0x4a20], R6 ;  /* 0x004a200601007387 */ /* 0x004fe80000100a00 */
[----:B------:R-:W-:Y:S02]  /*2e290*/  STL.64 [R1+0x4a18], R4 ;  /* 0x004a180401007387 */ /* 0x000fe40000100a00 */
[----:B------:R-:W-:Y:S02]  /*2e2a0*/  STL.64 [R1+0x4928], R10 ;  /* 0x0049280a01007387 */ /* 0x000fe40000100a00 */
[----:B------:R0:W-:Y:S02]  /*2e2b0*/  STL.64 [R1+0x4920], R8 ;  /* 0x0049200801007387 */ /* 0x0001e40000100a00 */
[----:B0-----:R-:W-:-:S02]  /*2e2c0*/  IMAD.MOV.U32 R8, RZ, RZ, R23 ;  /* 0x000000ffff087224 */ /* 0x001fc400078e0017 */
[----:B------:R-:W2:Y:S01]  /*2e2d0*/  LDL.LU R23, [R1+0x4a44] ;  /* 0x004a440001177983 */ /* 0x000ea20000300800 */
[----:B----4-:R-:W-:Y:S01]  /*2e2e0*/  MOV R10, R18 ;  /* 0x00000012000a7202 */ /* 0x010fe20000000f00 */
[----:B------:R-:W-:Y:S01]  /*2e2f0*/  IMAD.MOV.U32 R11, RZ, RZ, R19 ;  /* 0x000000ffff0b7224 */ /* 0x000fe200078e0013 */
[----:B------:R-:W-:Y:S02]  /*2e300*/  MOV R9, R17 ;  /* 0x0000001100097202 */ /* 0x000fe40000000f00 */
[----:B------:R-:W4:Y:S01]  /*2e310*/  LDL.LU R17, [R1+0x4a40] ;  /* 0x004a400001117983 */ /* 0x000f220000300800 */
[----:B------:R-:W4:Y:S02]  /*2e320*/  LDL.LU R18, [R1+0x4a3c] ;  /* 0x004a3c0001127983 */ /* 0x000f240000300800 */
[----:B------:R-:W4:Y:S02]  /*2e330*/  LDL.LU R19, [R1+0x4a38] ;  /* 0x004a380001137983 */ /* 0x000f240000300800 */
[----:B------:R0:W-:Y:S01]  /*2e340*/  STL.64 [R1+0x4958], R10 ;  /* 0x0049580a01007387 */ /* 0x0001e20000100a00 */
[----:B------:R3:W-:Y:S01]  /*2e350*/  STL.64 [R1+0x4950], R8 ;  /* 0x0049500801007387 */ /* 0x0007e20000100a00 */
[----:B0-----:R-:W-:Y:S01]  /*2e360*/  IMAD.MOV.U32 R10, RZ, RZ, R2 ;  /* 0x000000ffff0a7224 */ /* 0x001fe200078e0002 */
[----:B------:R-:W-:-:S02]  /*2e370*/  MOV R11, R29 ;  /* 0x0000001d000b7202 */ /* 0x000fc40000000f00 */
[----:B---3--:R-:W-:Y:S02]  /*2e380*/  MOV R8, R22 ;  /* 0x0000001600087202 */ /* 0x008fe40000000f00 */
[----:B------:R-:W3:Y:S01]  /*2e390*/  LDL.LU R22, [R1+0x4a34] ;  /* 0x004a340001167983 */ /* 0x000ee20000300800 */
[----:B--2---:R-:W-:-:S03]  /*2e3a0*/  MOV R9, R23 ;  /* 0x0000001700097202 */ /* 0x004fc60000000f00 */
[----:B------:R-:W2:Y:S01]  /*2e3b0*/  LDL.LU R23, [R1+0x4a30] ;  /* 0x004a300001177983 */ /* 0x000ea20000300800 */
[----:B------:R-:W2:Y:S02]  /*2e3c0*/  LDL.LU R2, [R1+0x4a2c] ;  /* 0x004a2c0001027983 */ /* 0x000ea40000300800 */
[----:B------:R-:W-:Y:S02]  /*2e3d0*/  STL.64 [R1+0x4998], R10 ;  /* 0x0049980a01007387 */ /* 0x000fe40000100a00 */
[----:B------:R0:W-:Y:S02]  /*2e3e0*/  STL.64 [R1+0x4990], R8 ;  /* 0x0049900801007387 */ /* 0x0001e40000100a00 */
[----:B0-----:R-:W2:Y:S01]  /*2e3f0*/  LDL.LU R8, [R1+0x90] ;  /* 0x0000900001087983 */ /* 0x001ea20000300800 */
[----:B------:R-:W3:Y:S02]  /*2e400*/  LDL.LU R4, [R1+0xf0] ;  /* 0x0000f00001047983 */ /* 0x000ee40000300800 */
[----:B------:R-:W3:Y:S02]  /*2e410*/  LDL.LU R5, [R1+0xf4] ;  /* 0x0000f40001057983 */ /* 0x000ee40000300800 */
[----:B------:R-:W3:Y:S01]  /*2e420*/  LDL.LU R6, [R1+0xf8] ;  /* 0x0000f80001067983 */ /* 0x000ee20000300800 */
[----:B------:R-:W-:Y:S01]  /*2e430*/  MOV R20, R16 ;  /* 0x0000001000147202 */ /* 0x000fe20000000f00 */
[----:B------:R-:W3:Y:S01]  /*2e440*/  LDL.LU R7, [R1+0xfc] ;  /* 0x0000fc0001077983 */ /* 0x000ee20000300800 */
[----:B----4-:R-:W-:Y:S01]  /*2e450*/  MOV R11, R17 ;  /* 0x00000011000b7202 */ /* 0x010fe20000000f00 */
[----:B------:R-:W4:Y:S02]  /*2e460*/  LDL.LU R16, [R1+0x130] ;  /* 0x0001300001107983 */ /* 0x000f240000300800 */
[----:B------:R-:W-:Y:S01]  /*2e470*/  IMAD.MOV.U32 R10, RZ, RZ, R18 ;  /* 0x000000ffff0a7224 */ /* 0x000fe200078e0012 */
[----:B------:R-:W4:Y:S01]  /*2e480*/  LDL.LU R17, [R1+0x134] ;  /* 0x0001340001117983 */ /* 0x000f220000300800 */
[----:B------:R-:W-:Y:S01]  /*2e490*/  MOV R9, R19 ;  /* 0x0000001300097202 */ /* 0x000fe20000000f00 */
[----:B------:R-:W4:Y:S02]  /*2e4a0*/  LDL.LU R18, [R1+0x138] ;  /* 0x0001380001127983 */ /* 0x000f240000300800 */
[----:B------:R-:W4:Y:S01]  /*2e4b0*/  LDL.LU R19, [R1+0x13c] ;  /* 0x00013c0001137983 */ /* 0x000f220000300800 */
[----:B------:R-:W3:Y:S01]  /*2e4c0*/  LDL.LU R24, [R1+0x110] ;  /* 0x0001100001187983 */ /* 0x000ee20000300800 */
[----:B------:R-:W3:Y:S02]  /*2e4d0*/  LDL.LU R25, [R1+0x114] ;  /* 0x0001140001197983 */ /* 0x000ee40000300800 */
[----:B------:R-:W4:Y:S02]  /*2e4e0*/  LDL.LU R26, [R1+0x118] ;  /* 0x00011800011a7983 */ /* 0x000f240000300800 */
[----:B------:R-:W4:Y:S01]  /*2e4f0*/  LDL.LU R27, [R1+0x11c] ;  /* 0x00011c00011b7983 */ /* 0x000f220000300800 */
[----:B------:R-:W-:Y:S04]  /*2e500*/  STL.64 [R1+0x49a8], R10 ;  /* 0x0049a80a01007387 */ /* 0x000fe80000100a00 */
[----:B--2---:R0:W-:Y:S04]  /*2e510*/  STL.64 [R1+0x49a0], R8 ;  /* 0x0049a00801007387 */ /* 0x0041e80000100a00 */
[----:B0-----:R-:W2:Y:S01]  /*2e520*/  LDL.LU R8, [R1+0xa0] ;  /* 0x0000a00001087983 */ /* 0x001ea20000300800 */
[----:B------:R-:W-:Y:S01]  /*2e530*/  MOV R10, R23 ;  /* 0x00000017000a7202 */ /* 0x000fe20000000f00 */
[----:B---3--:R-:W-:Y:S01]  /*2e540*/  IMAD.MOV.U32 R11, RZ, RZ, R22 ;  /* 0x000000ffff0b7224 */ /* 0x008fe200078e0016 */
[----:B------:R-:W-:-:S02]  /*2e550*/  MOV R9, R2 ;  /* 0x0000000200097202 */ /* 0x000fc40000000f00 */
[----:B------:R-:W3:Y:S02]  /*2e560*/  LDL.LU R2, [R1+0x4a28] ;  /* 0x004a280001027983 */ /* 0x000ee40000300800 */
[----:B------:R-:W-:Y:S02]  /*2e570*/  STL.64 [R1+0x49c8], R10 ;  /* 0x0049c80a01007387 */ /* 0x000fe40000100a00 */
[----:B--2---:R0:W-:Y:S04]  /*2e580*/  STL.64 [R1+0x49c0], R8 ;  /* 0x0049c00801007387 */ /* 0x0041e80000100a00 */
[----:B0-----:R-:W2:Y:S01]  /*2e590*/  LDL.LU R8, [R1+0xb0] ;  /* 0x0000b00001087983 */ /* 0x001ea20000300800 */
[----:B------:R-:W2:Y:S02]  /*2e5a0*/  LDL.LU R9, [R1+0xb4] ;  /* 0x0000b40001097983 */ /* 0x000ea40000300800 */
[----:B------:R-:W2:Y:S02]  /*2e5b0*/  LDL.LU R10, [R1+0xb8] ;  /* 0x0000b800010a7983 */ /* 0x000ea40000300800 */
[----:B------:R-:W2:Y:S02]  /*2e5c0*/  LDL.LU R11, [R1+0xbc] ;  /* 0x0000bc00010b7983 */ /* 0x000ea40000300800 */
[----:B------:R-:W-:-:S07]  /*2e5d0*/  IMAD.MOV.U32 R21, RZ, RZ, R0 ;  /* 0x000000ffff157224 */ /* 0x000fce00078e0000 */
[C---:B------:R-:W-:Y:S01]  /*2e5e0*/  HMMA.16816.F32.BF16 R20, R12.reuse, R20, R4 ;  /* 0x000000140c14723c */ /* 0x040fe20000041804 */
[----:B--2---:R-:W-:Y:S01]  /*2e5f0*/  STL.64 [R1+0x49d8], R10 ;  /* 0x0049d80a01007387 */ /* 0x004fe20000100a00 */
[----:B------:R0:W-:Y:S03]  /*2e600*/  STL.64 [R1+0x49d0], R8 ;  /* 0x0049d00801007387 */ /* 0x0001e60000100a00 */
[----:B0-----:R-:W2:Y:S01]  /*2e610*/  LDL.LU R8, [R1+0xe0] ;  /* 0x0000e00001087983 */ /* 0x001ea20000300800 */
[----:B------:R-:W2:Y:S02]  /*2e620*/  LDL.LU R9, [R1+0xe4] ;  /* 0x0000e40001097983 */ /* 0x000ea40000300800 */
[----:B------:R-:W2:Y:S02]  /*2e630*/  LDL.LU R10, [R1+0xe8] ;  /* 0x0000e800010a7983 */ /* 0x000ea40000300800 */
[----:B------:R-:W2:Y:S02]  /*2e640*/  LDL.LU R11, [R1+0xec] ;  /* 0x0000ec00010b7983 */ /* 0x000ea40000300800 */
[----:B--2---:R-:W-:Y:S01]  /*2e650*/  STL.64 [R1+0x49e8], R10 ;  /* 0x0049e80a01007387 */ /* 0x004fe20000100a00 */
[----:B------:R0:W-:Y:S03]  /*2e660*/  STL.64 [R1+0x49e0], R8 ;  /* 0x0049e00801007387 */ /* 0x0001e60000100a00 */
[----:B0-----:R-:W2:Y:S01]  /*2e670*/  LDL.LU R8, [R1+0x100] ;  /* 0x0001000001087983 */ /* 0x001ea20000300800 */
[----:B------:R-:W2:Y:S02]  /*2e680*/  LDL.LU R9, [R1+0x104] ;  /* 0x0001040001097983 */ /* 0x000ea40000300800 */
[----:B------:R-:W2:Y:S02]  /*2e690*/  LDL.LU R10, [R1+0x108] ;  /* 0x00010800010a7983 */ /* 0x000ea40000300800 */
[----:B------:R-:W2:Y:S01]  /*2e6a0*/  LDL.LU R11, [R1+0x10c] ;  /* 0x00010c00010b7983 */ /* 0x000ea20000300800 */
[----:B------:R-:W2:Y:S01]  /*2e6b0*/  LDL.LU.64 R6, [R1+0x4a20] ;  /* 0x004a200001067983 */ /* 0x000ea20000300a00 */
[----:B------:R-:W2:Y:S02]  /*2e6c0*/  LDL.LU.64 R4, [R1+0x4a18] ;  /* 0x004a180001047983 */ /* 0x000ea40000300a00 */
[----:B------:R0:W-:Y:S02]  /*2e6d0*/  STL.64 [R1+0xf0], R20 ;  /* 0x0000f01401007387 */ /* 0x0001e40000100a00 */
[----:B0-----:R-:W4:Y:S02]  /*2e6e0*/  LDL.LU.64 R20, [R1+0x4a10] ;  /* 0x004a100001147983 */ /* 0x001f240000300a00 */
[----:B----4-:R-:W-:Y:S02]  /*2e6f0*/  HMMA.16816.F32.BF16 R12, R12, R20, R16 ;  /* 0x000000140c0c723c */ /* 0x010fe40000041810 */
[----:B------:R-:W2:Y:S01]  /*2e700*/  LDL.LU.64 R18, [R1+0x4a08] ;  /* 0x004a080001127983 */ /* 0x000ea20000300a00 */
[----:B------:R-:W2:Y:S11]  /*2e710*/  LDL.LU.64 R16, [R1+0x4a00] ;  /* 0x004a000001107983 */ /* 0x000eb60000300a00 */
[----:B------:R-:W-:Y:S09]  /*2e720*/  @!UPT UIADD3 URZ, URZ, URZ, URZ ;  /* 0x0000003f3f3ff290 */ /* 0x000ff2000fffe03f */
[----:B------:R-:W-:Y:S01]  /*2e730*/  STL.64 [R1+0x48c0], R14 ;  /* 0x0048c00e01007387 */ /* 0x000fe20000100a00 */
[----:B------:R0:W-:Y:S03]  /*2e740*/  STL.64 [R1+0x48b8], R12 ;  /* 0x0048b80c01007387 */ /* 0x0001e60000100a00 */
[----:B0-----:R-:W4:Y:S01]  /*2e750*/  LDL.LU.64 R12, [R1+0x50] ;  /* 0x00005000010c7983 */ /* 0x001f220000300a00 */
[----:B------:R-:W3:Y:S01]  /*2e760*/  LDL.LU.64 R14, [R1+0x58] ;  /* 0x00005800010e7983 */ /* 0x000ee20000300a00 */
[C---:B--2---:R-:W-:Y:S11]  /*2e770*/  HMMA.16816.F32.BF16 R24, R16.reuse, R4, R24 ;  /* 0x000000041018723c */ /* 0x044ff60000041818 */
[----:B------:R-:W-:Y:S11]  /*2e780*/  @!UPT UIADD3 URZ, URZ, URZ, URZ ;  /* 0x0000003f3f3ff290 */ /* 0x000ff6000fffe03f */
[----:B------:R-:W-:Y:S01]  /*2e790*/  @!UPT UIADD3 URZ, URZ, URZ, URZ ;  /* 0x0000003f3f3ff290 */ /* 0x000fe2000fffe03f */
[----:B------:R-:W-:Y:S01]  /*2e7a0*/  STL.64 [R1+0x130], R24 ;  /* 0x0001301801007387 */ /* 0x000fe20000100a00 */
[----:B------:R0:W-:Y:S03]  /*2e7b0*/  STL.64 [R1+0x138], R26 ;  /* 0x0001381a01007387 */ /* 0x0001e60000100a00 */
[----:B0-----:R-:W2:Y:S01]  /*2e7c0*/  LDL.LU.64 R26, [R1+0x49f8] ;  /* 0x0049f800011a7983 */ /* 0x001ea20000300a00 */
[----:B------:R-:W2:Y:S02]  /*2e7d0*/  LDL.LU.64 R24, [R1+0x49f0] ;  /* 0x0049f00001187983 */ /* 0x000ea40000300a00 */
[C---:B--2---:R-:W-:Y:S11]  /*2e7e0*/  HMMA.16816.F32.BF16 R8, R16.reuse, R24, R8 ;  /* 0x000000181008723c */ /* 0x044ff60000041808 */
[----:B------:R-:W-:Y:S11]  /*2e7f0*/  @!UPT UIADD3 URZ, URZ, URZ, URZ ;  /* 0x0000003f3f3ff290 */ /* 0x000ff6000fffe03f */
[----:B------:R-:W-:Y:S01]  /*2e800*/  @!UPT UIADD3 URZ, URZ, URZ, URZ ;  /* 0x0000003f3f3ff290 */ /* 0x000fe2000fffe03f */
[----:B------:R-:W-:Y:S01]  /*2e810*/  STL.64 [R1+0x190], R8 ;  /* 0x0001900801007387 */ /* 0x000fe20000100a00 */
[----:B------:R0:W-:Y:S03]  /*2e820*/  STL.64 [R1+0x198], R10 ;  /* 0x0001980a01007387 */ /* 0x0001e60000100a00 */
[----:B0-----:R-:W4:Y:S01]  /*2e830*/  LDL.LU.64 R10, [R1+0x49e8] ;  /* 0x0049e800010a7983 */ /* 0x001f220000300a00 */
[----:B------:R-:W4:Y:S02]  /*2e840*/  LDL.LU.64 R8, [R1+0x49e0] ;  /* 0x0049e00001087983 */ /* 0x000f240000300a00 */
[C---:B----4-:R-:W-:Y:S11]  /*2e850*/  HMMA.16816.F32.BF16 R8, R16.reuse, R12, R8 ;  /* 0x0000000c1008723c */ /* 0x050ff60000041808 */
[----:B------:R-:W-:Y:S11]  /*2e860*/  @!UPT UIADD3 URZ, URZ, URZ, URZ ;  /* 0x0000003f3f3ff290 */ /* 0x000ff6000fffe03f */
[----:B------:R-:W-:Y:S01]  /*2e870*/  @!UPT UIADD3 URZ, URZ, URZ, URZ ;  /* 0x0000003f3f3ff290 */ /* 0x000fe2000fffe03f */
[----:B------:R-:W-:Y:S01]  /*2e880*/  STL.64 [R1+0x180], R8 ;  /* 0x0001800801007387 */ /* 0x000fe20000100a00 */
[----:B------:R0:W-:Y:S03]  /*2e890*/  STL.64 [R1+0x188], R10 ;  /* 0x0001880a01007387 */ /* 0x0001e60000100a00 */
[----:B0-----:R-:W2:Y:S01]  /*2e8a0*/  LDL.LU.64 R10, [R1+0x49d8] ;  /* 0x0049d800010a7983 */ /* 0x001ea20000300a00 */
[----:B------:R-:W2:Y:S01]  /*2e8b0*/  LDL.LU.64 R8, [R1+0x49d0] ;  /* 0x0049d00001087983 */ /* 0x000ea20000300a00 */
[----:B------:R-:W-:Y:S02]  /*2e8c0*/  MOV R0, R22 ;  /* 0x0000001600007202 */ /* 0x000fe40000000f00 */
[----:B------:R-:W-:Y:S01]  /*2e8d0*/  MOV R29, R23 ;  /* 0x00000017001d7202 */ /* 0x000fe20000000f00 */
[----:B--2---:R-:W-:Y:S01]  /*2e8e0*/  HMMA.16816.F32.BF16 R16, R16, R20, R8 ;  /* 0x000000141010723c */ /* 0x004fe20000041808 */
[----:B------:R-:W2:Y:S01]  /*2e8f0*/  LDL.LU.64 R10, [R1+0x49c8] ;  /* 0x0049c800010a7983 */ /* 0x000ea20000300a00 */
[----:B------:R-:W2:Y:S02]  /*2e900*/  LDL.LU.64 R8, [R1+0x49c0] ;  /* 0x0049c00001087983 */ /* 0x000ea40000300a00 */
[----:B------:R-:W2:Y:S02]  /*2e910*/  LDL.LU.64 R22, [R1+0x49b8] ;  /* 0x0049b80001167983 */ /* 0x000ea40000300a00 */
[----:B------:R-:W2:Y:S11]  /*2e920*/  LDL.LU.64 R20, [R1+0x49b0] ;  /* 0x0049b00001147983 */ /* 0x000eb60000300a00 */
[----:B------:R-:W-:Y:S06]  /*2e930*/  @!UPT UIADD3 URZ, URZ, URZ, URZ ;  /* 0x0000003f3f3ff290 */ /* 0x000fec000fffe03f */
[----:B------:R-:W-:Y:S01]  /*2e940*/  STL.64 [R1+0x120], R16 ;  /* 0x0001201001007387 */ /* 0x000fe20000100a00 */
[----:B------:R0:W-:Y:S03]  /*2e950*/  STL.64 [R1+0x128], R18 ;  /* 0x0001281201007387 */ /* 0x0001e60000100a00 */
[----:B0-----:R-:W4:Y:S04]  /*2e960*/  LDL R18, [R1+0x8] ;  /* 0x0000080001127983 */ /* 0x001f280000100800 */
[----:B------:R-:W4:Y:S01]  /*2e970*/  LDL R19, [R1+0xc] ;  /* 0x00000c0001137983 */ /* 0x000f220000100800 */
[C---:B--2---:R-:W-:Y:S11]  /*2e980*/  HMMA.16816.F32.BF16 R8, R20.reuse, R6, R8 ;  /* 0x000000061408723c */ /* 0x044ff60000041808 */
[----:B------:R-:W-:Y:S11]  /*2e990*/  @!UPT UIADD3 URZ, URZ, URZ, URZ ;  /* 0x0000003f3f3ff290 */ /* 0x000ff6000fffe03f */
[----:B------:R-:W-:Y:S01]  /*2e9a0*/  @!UPT UIADD3 URZ, URZ, URZ, URZ ;  /* 0x0000003f3f3ff290 */ /* 0x000fe2000fffe03f */
[----:B------:R-:W-:Y:S01]  /*2e9b0*/  STL.64 [R1+0xb0], R8 ;  /* 0x0000b00801007387 */ /* 0x000fe20000100a00 */
[----:B------:R0:W-:Y:S03]  /*2e9c0*/  STL.64 [R1+0xb8], R10 ;  /* 0x0000b80a01007387 */ /* 0x0001e60000100a00 */
[----:B0-----:R-:W2:Y:S01]  /*2e9d0*/  LDL.LU.64 R10, [R1+0x49a8] ;  /* 0x0049a800010a7983 */ /* 0x001ea20000300a00 */
[----:B------:R-:W2:Y:S02]  /*2e9e0*/  LDL.LU.64 R8, [R1+0x49a0] ;  /* 0x0049a00001087983 */ /* 0x000ea40000300a00 */
[C---:B--2---:R-:W-:Y:S01]  /*2e9f0*/  HMMA.16816.F32.BF16 R24, R20.reuse, R26, R8 ;  /* 0x0000001a1418723c */ /* 0x044fe20000041808 */
[----:B------:R-:W2:Y:S01]  /*2ea00*/  LDL.LU.64 R10, [R1+0x4998] ;  /* 0x00499800010a7983 */ /* 0x000ea20000300a00 */
[----:B------:R-:W2:Y:S11]  /*2ea10*/  LDL.LU.64 R8, [R1+0x4990] ;  /* 0x0049900001087983 */ /* 0x000eb60000300a00 */
[----:B------:R-:W-:Y:S10]  /*2ea20*/  @!UPT UIADD3 URZ, URZ, URZ, URZ ;  /* 0x0000003f3f3ff290 */ /* 0x000ff4000fffe03f */
[----:B------:R-:W-:Y:S01]  /*2ea30*/  STL.64 [R1+0x90], R24 ;  /* 0x0000901801007387 */ /* 0x000fe20000100a00 */
[----:B------:R0:W-:Y:S03]  /*2ea40*/  STL.64 [R1+0x98], R26 ;  /* 0x0000981a01007387 */ /* 0x0001e60000100a00 */
[----:B0-----:R-:W3:Y:S01]  /*2ea50*/  LDL.LU.64 R26, [R1+0x4988] ;  /* 0x00498800011a7983 */ /* 0x001ee20000300a00 */
[----:B------:R-:W3:Y:S02]  /*2ea60*/  LDL.LU.64 R24, [R1+0x4980] ;  /* 0x0049800001187983 */ /* 0x000ee40000300a00 */
[C---:B---3--:R-:W-:Y:S11]  /*2ea70*/  HMMA.16816.F32.BF16 R24, R20.reuse, R14, R24 ;  /* 0x0000000e1418723c */ /* 0x048ff60000041818 */
[----:B------:R-:W-:Y:S11]  /*2ea80*/  @!UPT UIADD3 URZ, URZ, URZ, URZ ;  /* 0x0000003f3f3ff290 */ /* 0x000ff6000fffe03f */
[----:B------:R-:W-:Y:S01]  /*2ea90*/  @!UPT UIADD3 URZ, URZ, URZ, URZ ;  /* 0x0000003f3f3ff290 */ /* 0x000fe2000fffe03f */
[----:B------:R-:W-:Y:S01]  /*2eaa0*/  STL.64 [R1+0x80], R24 ;  /* 0x0000801801007387 */ /* 0x000fe20000100a00 */
[----:B------:R0:W-:Y:S03]  /*2eab0*/  STL.64 [R1+0x88], R26 ;  /* 0x0000881a01007387 */ /* 0x0001e60000100a00 */
[----:B0-----:R-:W4:Y:S01]  /*2eac0*/  LDL.LU.64 R26, [R1+0x4978] ;  /* 0x00497800011a7983 */ /* 0x001f220000300a00 */
[----:B------:R-:W4:Y:S02]  /*2ead0*/  LDL.LU.64 R24, [R1+0x4970] ;  /* 0x0049700001187983 */ /* 0x000f240000300a00 */
[----:B----4-:R-:W-:Y:S01]  /*2eae0*/  HMMA.16816.F32.BF16 R16, R20, R18, R24 ;  /* 0x000000121410723c */ /* 0x010fe20000041818 */
[----:B------:R-:W2:Y:S01]  /*2eaf0*/  LDL.LU.64 R26, [R1+0x4968] ;  /* 0x00496800011a7983 */ /* 0x000ea20000300a00 */
[----:B------:R-:W2:Y:S02]  /*2eb00*/  LDL.LU.64 R24, [R1+0x4960] ;  /* 0x0049600001187983 */ /* 0x000ea40000300a00 */
[----:B------:R-:W3:Y:S11]  /*2eb10*/  LDL.LU.64 R22, [R1+0x8] ;  /* 0x0000080001167983 */ /* 0x000ef60000300a00 */
[----:B------:R-:W-:Y:S08]  /*2eb20*/  @!UPT UIADD3 URZ, URZ, URZ, URZ ;  /* 0x0000003f3f3ff290 */ /* 0x000ff0000fffe03f */
[----:B------:R-:W-:Y:S01]  /*2eb30*/  STL.64 [R1+0x170], R16 ;  /* 0x0001701001007387 */ /* 0x000fe20000100a00 */
[----:B------:R-:W-:Y:S02]  /*2eb40*/  STL.64 [R1+0x178], R18 ;  /* 0x0001781201007387 */ /* 0x000fe40000100a00 */
[----:B------:R-:W0:Y:S02]  /*2eb50*/  LDSM.16.MT88.4 R16, [R2+0x24800] ;  /* 0x024800000210783b */ /* 0x000e240000004200 */
[----:B0-----:R0:W-:Y:S02]  /*2eb60*/  STL.64 [R1+0x48d0], R18 ;  /* 0x0048d01201007387 */ /* 0x0011e40000100a00 */
[----:B------:R-:W-:Y:S02]  /*2eb70*/  STL.64 [R1+0x48c8], R16 ;  /* 0x0048c81001007387 */ /* 0x000fe40000100a00 */
[----:B0-----:R-:W4:Y:S01]  /*2eb80*/  LDL.LU.64 R18, [R1+0x78] ;  /* 0x0000780001127983 */ /* 0x001f220000300a00 */
[C---:B--2---:R-:W-:Y:S03]  /*2eb90*/  HMMA.16816.F32.BF16 R4, R24.reuse, R6, R8 ;  /* 0x000000061804723c */ /* 0x044fe60000041808 */
[----:B------:R-:W2:Y:S01]  /*2eba0*/  LDL.LU.64 R10, [R1+0x4958] ;  /* 0x00495800010a7983 */ /* 0x000ea20000300a00 */
[----:B------:R-:W2:Y:S11]  /*2ebb0*/  LDL.LU.64 R8, [R1+0x4950] ;  /* 0x0049500001087983 */ /* 0x000eb60000300a00 */
[----:B------:R-:W-:Y:S08]  /*2ebc0*/  @!UPT UIADD3 URZ, URZ, URZ, URZ ;  /* 0x0000003f3f3ff290 */ /* 0x000ff0000fffe03f */
[----:B------:R-:W-:Y:S01]  /*2ebd0*/  STL.64 [R1+0x60], R4 ;  /* 0x0000600401007387 */ /* 0x000fe20000100a00 */
[----:B------:R0:W-:Y:S02]  /*2ebe0*/  STL [R1+0x68], R6 ;  /* 0x0000680601007387 */ /* 0x0001e40000100800 */
[----:B------:R-:W-:Y:S02]  /*2ebf0*/  IMAD.MOV.U32 R2, RZ, RZ, R7 ;  /* 0x000000ffff027224 */ /* 0x000fe400078e0007 */
[----:B0-----:R-:W4:Y:S01]  /*2ec00*/  LDL.LU.64 R6, [R1+0x4948] ;  /* 0x0049480001067983 */ /* 0x001f220000300a00 */
[----:B------:R-:W4:Y:S01]  /*2ec10*/  LDL.LU.64 R4, [R1+0x4940] ;  /* 0x0049400001047983 */ /* 0x000f220000300a00 */
[C---:B--2---:R-:W-:Y:S08]  /*2ec20*/  HMMA.16816.F32.BF16 R8, R24.reuse, R14, R8 ;  /* 0x0000000e1808723c */ /* 0x044ff00000041808 */
[----:B----4-:R-:W-:Y:S11]  /*2ec30*/  HMMA.16816.F32.BF16 R4, R24, R18, R4 ;  /* 0x000000121804723c */ /* 0x010ff60000041804 */
[----:B------:R-:W-:Y:S11]  /*2ec40*/  @!UPT UIADD3 URZ, URZ, URZ, URZ ;  /* 0x0000003f3f3ff290 */ /* 0x000ff6000fffe03f */
[----:B------:R-:W-:Y:S01]  /*2ec50*/  @!UPT UIADD3 URZ, URZ, URZ, URZ ;  /* 0x0000003f3f3ff290 */ /* 0x000fe2000fffe03f */
[----:B------:R-:W-:Y:S01]  /*2ec60*/  STL.64 [R1+0x1b0], R4 ;  /* 0x0001b00401007387 */ /* 0x000fe20000100a00 */
[----:B------:R0:W-:Y:S03]  /*2ec70*/  STL.64 [R1+0x1b8], R6 ;  /* 0x0001b80601007387 */ /* 0x0001e60000100a00 */
[----:B0-----:R-:W2:Y:S01]  /*2ec80*/  LDL.LU.64 R6, [R1+0x4938] ;  /* 0x0049380001067983 */ /* 0x001ea20000300a00 */
[----:B------:R-:W4:Y:S02]  /*2ec90*/  LDL.LU.64 R4, [R1+0x4930] ;  /* 0x0049300001047983 */ /* 0x000f240000300a00 */
[----:B------:R0:W-:Y:S02]  /*2eca0*/  STL.64 [R1+0x48e8], R18 ;  /* 0x0048e81201007387 */ /* 0x0001e40000100a00 */
[----:B0-----:R-:W2:Y:S01]  /*2ecb0*/  LDL.LU.64 R18, [R1+0x28] ;  /* 0x0000280001127983 */ /* 0x001ea20000300a00 */
[----:B------:R-:W-:Y:S02]  /*2ecc0*/  STL.64 [R1+0x1a0], R8 ;  /* 0x0001a00801007387 */ /* 0x000fe40000100a00 */
[----:B------:R0:W-:Y:S02]  /*2ecd0*/  STL.64 [R1+0x1a8], R10 ;  /* 0x0001a80a01007387 */ /* 0x0001e40000100a00 */
[----:B0-----:R-:W2:Y:S01]  /*2ece0*/  LDL.LU.64 R10, [R1+0x4928] ;  /* 0x00492800010a7983 */ /* 0x001ea20000300a00 */
[----:B------:R-:W3:Y:S02]  /*2ecf0*/  LDL.LU.64 R8, [R1+0x4920] ;  /* 0x0049200001087983 */ /* 0x000ee40000300a00 */
[----:B------:R4:W-:Y:S02]  /*2ed00*/  STL.64 [R1+0x48e0], R14 ;  /* 0x0048e00e01007387 */ /* 0x0009e40000100a00 */
[----:B----4-:R-:W-:Y:S01]  /*2ed10*/  IMAD.MOV.U32 R14, RZ, RZ, R4 ;  /* 0x000000ffff0e7224 */ /* 0x010fe200078e0004 */
[----:B------:R-:W-:-:S02]  /*2ed20*/  MOV R15, R5 ;  /* 0x00000005000f7202 */ /* 0x000fc40000000f00 */
[----:B--2---:R-:W-:Y:S02]  /*2ed30*/  MOV R12, R10 ;  /* 0x0000000a000c7202 */ /* 0x004fe40000000f00 */
[----:B------:R-:W-:Y:S01]  /*2ed40*/  MOV R13, R11 ;  /* 0x0000000b000d7202 */ /* 0x000fe20000000f00 */
[----:B------:R-:W3:Y:S01]  /*2ed50*/  LDL.LU R10, [R1+0x491c] ;  /* 0x00491c00010a7983 */ /* 0x000ee20000300800 */
[----:B------:R-:W3:Y:S02]  /*2ed60*/  LDL.LU R11, [R1+0x4918] ;  /* 0x00491800010b7983 */ /* 0x000ee40000300800 */
[----:B------:R-:W2:Y:S02]  /*2ed70*/  LDL.LU R4, [R1+0x4914] ;  /* 0x0049140001047983 */ /* 0x000ea40000300800 */
[----:B------:R-:W2:Y:S01]  /*2ed80*/  LDL.LU R5, [R1+0x4910] ;  /* 0x0049100001057983 */ /* 0x000ea20000300800 */
[----:B------:R-:W-:Y:S01]  /*2ed90*/  STL.64 [R1+0x48f8], R14 ;  /* 0x0048f80e01007387 */ /* 0x000fe20000100a00 */
[----:B------:R0:W-:Y:S02]  /*2eda0*/  STL.64 [R1+0x48f0], R12 ;  /* 0x0048f00c01007387 */ /* 0x0001e40000100a00 */
[----:B0-----:R-:W-:Y:S01]  /*2edb0*/  MOV R12, R6 ;  /* 0x00000006000c7202 */ /* 0x001fe20000000f00 */
[----:B------:R-:W-:Y:S01]  /*2edc0*/  IMAD.MOV.U32 R13, RZ, RZ, R3 ;  /* 0x000000ffff0d7224 */ /* 0x000fe200078e0003 */
[----:B------:R-:W2:Y:S01]  /*2edd0*/  LDL.LU R6, [R1+0x490c] ;  /* 0x00490c0001067983 */ /* 0x000ea20000300800 */
[----:B------:R-:W4:Y:S01]  /*2ede0*/  LDL.LU R3, [R1+0x4908] ;  /* 0x0049080001037983 */ /* 0x000f220000300800 */
[----:B------:R-:W-:-:S02]  /*2edf0*/  MOV R14, R7 ;  /* 0x00000007000e7202 */ /* 0x000fc40000000f00 */
[----:B------:R-:W-:Y:S01]  /*2ee00*/  MOV R15, R28 ;  /* 0x0000001c000f7202 */ /* 0x000fe20000000f00 */
[----:B------:R-:W2:Y:S01]  /*2ee10*/  LDL.LU R7, [R1+0x4904] ;  /* 0x0049040001077983 */ /* 0x000ea20000300800 */
[----:B------:R-:W2:Y:S01]  /*2ee20*/  LDL.LU R28, [R1+0x4900] ;  /* 0x00490000011c7983 */ /* 0x000ea20000300800 */
[----:B---3--:R-:W-:Y:S11]  /*2ee30*/  HMMA.16816.F32.BF16 R24, R24, R22, R8 ;  /* 0x000000161818723c */ /* 0x008ff60000041808 */
[----:B------:R-:W-:Y:S11]  /*2ee40*/  @!UPT UIADD3 URZ, URZ, URZ, URZ ;  /* 0x0000003f3f3ff290 */ /* 0x000ff6000fffe03f */
[----:B------:R-:W-:Y:S01]  /*2ee50*/  @!UPT UIADD3 URZ, URZ, URZ, URZ ;  /* 0x0000003f3f3ff290 */ /* 0x000fe2000fffe03f */
[----:B------:R-:W-:Y:S01]  /*2ee60*/  STL.64 [R1+0x160], R24 ;  /* 0x0001601801007387 */ /* 0x000fe20000100a00 */
[----:B------:R-:W-:Y:S02]  /*2ee70*/  STL.64 [R1+0x168], R26 ;  /* 0x0001681a01007387 */ /* 0x000fe40000100a00 */
[----:B----4-:R-:W0:Y:S04]  /*2ee80*/  LDSM.16.MT88.4 R24, [R3+0x25000] ;  /* 0x025000000318783b */ /* 0x010e280000004200 */
[----:B------:R-:W-:Y:S01]  /*2ee90*/  IMAD.MOV.U32 R9, RZ, RZ, R22 ;  /* 0x000000ffff097224 */ /* 0x000fe200078e0016 */
[----:B------:R-:W-:Y:S01]  /*2eea0*/  MOV R8, R23 ;  /* 0x0000001700087202 */ /* 0x000fe20000000f00 */
[----:B------:R-:W3:Y:S01]  /*2eeb0*/  LDL R11, [R1+0x1ef4] ;  /* 0x001ef400010b7983 */ /* 0x000ee20000100800 */
[----:B--2---:R-:W-:Y:S03]  /*2eec0*/  HMMA.16816.F32.BF16 R12, R4, R18, R12 ;  /* 0x00000012040c723c */ /* 0x004fe6000004180c */
[----:B------:R-:W-:Y:S04]  /*2eed0*/  LDSM.16.M88.4 R20, [R28+0x100] ;  /* 0x000100001c14783b */ /* 0x000fe80000000200 */
[----:B0-----:R0:W-:Y:S02]  /*2eee0*/  STL.64 [R1+0x4888], R26 ;  /* 0x0048881a01007387 */ /* 0x0011e40000100a00 */
[----:B0-----:R-:W-:Y:S01]  /*2eef0*/  MOV R26, R9 ;  /* 0x00000009001a7202 */ /* 0x001fe20000000f00 */
[----:B------:R-:W-:Y:S01]  /*2ef00*/  IMAD.MOV.U32 R27, RZ, RZ, R8 ;  /* 0x000000ffff1b7224 */ /* 0x000fe200078e0008 */
[----:B------:R-:W-:-:S02]  /*2ef10*/  MOV R9, R18 ;  /* 0x0000001200097202 */ /* 0x000fc40000000f00 */
[----:B------:R-:W-:Y:S02]  /*2ef20*/  MOV R8, R19 ;  /* 0x0000001300087202 */ /* 0x000fe40000000f00 */
[----:B------:R-:W0:Y:S04]  /*2ef30*/  LDSM.16.M88.4 R16, [R28+0x8100] ;  /* 0x008100001c10783b */ /* 0x000e280000000200 */
[----:B------:R-:W-:Y:S04]  /*2ef40*/  STL.64 [R1+0x4880], R24 ;  /* 0x0048801801007387 */ /* 0x000fe80000100a00 */
[----:B------:R-:W-:Y:S02]  /*2ef50*/  STL.64 [R1+0x150], R12 ;  /* 0x0001500c01007387 */ /* 0x000fe40000100a00 */
[----:B------:R1:W-:Y:S02]  /*2ef60*/  STL.64 [R1+0x158], R14 ;  /* 0x0001580e01007387 */ /* 0x0003e40000100a00 */
[----:B-1----:R-:W2:Y:S01]  /*2ef70*/  LDL.LU.64 R14, [R1+0x48f8] ;  /* 0x0048f800010e7983 */ /* 0x002ea20000300a00 */
[----:B------:R-:W2:Y:S03]  /*2ef80*/  LDL.LU.64 R12, [R1+0x48f0] ;  /* 0x0048f000010c7983 */ /* 0x000ea60000300a00 */
[----:B0-----:R-:W-:Y:S01]  /*2ef90*/  STL.64 [R1+0x30], R16 ;  /* 0x0000301001007387 */ /* 0x001fe20000100a00 */
[----:B------:R0:W-:Y:S03]  /*2efa0*/  STL.64 [R1+0x38], R18 ;  /* 0x0000381201007387 */ /* 0x0001e60000100a00 */
[----:B0-----:R-:W2:Y:S02]  /*2efb0*/  LDL.LU.64 R18, [R1+0x48e8] ;  /* 0x0048e80001127983 */ /* 0x001ea40000300a00 */
[----:B--2---:R-:W-:Y:S11]  /*2efc0*/  HMMA.16816.F32.BF16 R12, R4, R18, R12 ;  /* 0x00000012040c723c */ /* 0x004ff6000004180c */
[----:B------:R-:W-:Y:S11]  /*2efd0*/  @!UPT UIADD3 URZ, URZ, URZ, URZ ;  /* 0x0000003f3f3ff290 */ /* 0x000ff6000fffe03f */
[----:B------:R-:W-:Y:S01]  /*2efe0*/  @!UPT UIADD3 URZ, URZ, URZ, URZ ;  /* 0x0000003f3f3ff290 */ /* 0x000fe2000fffe03f */
[----:B------:R-:W-:Y:S01]  /*2eff0*/  STL.64 [R1+0x140], R12 ;  /* 0x0001400c01007387 */ /* 0x000fe20000100a00 */
[----:B------:R0:W-:Y:S03]  /*2f000*/  STL.64 [R1+0x148], R14 ;  /* 0x0001480e01007387 */ /* 0x0001e60000100a00 */
[----:B0-----:R-:W2:Y:S01]  /*2f010*/  LDL.LU.64 R14, [R1+0x48e0] ;  /* 0x0048e000010e7983 */ /* 0x001ea20000300a00 */
[----:B------:R-:W-:Y:S02]  /*2f020*/  STL.64 [R1+0x40], R20 ;  /* 0x0000401401007387 */ /* 0x000fe40000100a00 */
[----:B------:R-:W-:Y:S02]  /*2f030*/  STL.64 [R1+0x48], R22 ;  /* 0x0000481601007387 */ /* 0x000fe40000100a00 */
[----:B------:R0:W-:Y:S02]  /*2f040*/  STL.64 [R1+0x4890], R20 ;  /* 0x0048901401007387 */ /* 0x0001e40000100a00 */
[----:B0-----:R-:W2:Y:S01]  /*2f050*/  LDL.LU R20, [R1+0xf0] ;  /* 0x0000f00001147983 */ /* 0x001ea20000300800 */
[----:B------:R-:W2:Y:S02]  /*2f060*/  LDL.LU R21, [R1+0xf4] ;  /* 0x0000f40001157983 */ /* 0x000ea40000300800 */
[----:B------:R-:W-:Y:S01]  /*2f070*/  IMAD.MOV.U32 R25, RZ, RZ, R18 ;  /* 0x000000ffff197224 */ /* 0x000fe200078e0012 */
[----:B------:R-:W-:-:S02]  /*2f080*/  MOV R24, R19 ;  /* 0x0000001300187202 */ /* 0x000fc40000000f00 */
[----:B------:R-:W0:Y:S01]  /*2f090*/  LDSM.16.M88.4 R16, [R28+0x10100] ;  /* 0x010100001c10783b */ /* 0x000e220000000200 */
[----:B------:R-:W-:Y:S01]  /*2f0a0*/  MOV R22, R0 ;  /* 0x0000000000167202 */ /* 0x000fe20000000f00 */
[----:B------:R-:W-:Y:S02]  /*2f0b0*/  IMAD.MOV.U32 R23, RZ, RZ, R29 ;  /* 0x000000ffff177224 */ /* 0x000fe400078e001d */
[----:B------:R-:W4:Y:S01]  /*2f0c0*/  LDL.LU R0, [R1+0x48dc] ;  /* 0x0048dc0001007983 */ /* 0x000f220000300800 */
[----:B------:R-:W3:Y:S04]  /*2f0d0*/  LDL.LU R29, [R1+0x48d8] ;  /* 0x0048d800011d7983 */ /* 0x000ee80000300800 */
[----:B0-----:R-:W-:Y:S01]  /*2f0e0*/  STL.64 [R1+0x10], R16 ;  /* 0x0000101001007387 */ /* 0x001fe20000100a00 */
[----:B------:R0:W-:Y:S03]  /*2f0f0*/  STL.64 [R1+0x18], R18 ;  /* 0x0000181201007387 */ /* 0x0001e60000100a00 */
[----:B0-----:R-:W3:Y:S01]  /*2f100*/  LDL.LU.64 R18, [R1+0x48d0] ;  /* 0x0048d00001127983 */ /* 0x001ee20000300a00 */
[----:B------:R-:W3:Y:S01]  /*2f110*/  LDL.LU.64 R16, [R1+0x48c8] ;  /* 0x0048c80001107983 */ /* 0x000ee20000300a00 */
[C---:B--2---:R-:W-:Y:S11]  /*2f120*/  HMMA.16816.F32.BF16 R20, R4.reuse, R14, R20 ;  /* 0x0000000e0414723c */ /* 0x044ff60000041814 */
[----:B------:R-:W-:Y:S11]  /*2f130*/  @!UPT UIADD3 URZ, URZ, URZ, URZ ;  /* 0x0000003f3f3ff290 */ /* 0x000ff6000fffe03f */
[----:B------:R-:W-:Y:S01]  /*2f140*/  @!UPT UIADD3 URZ, URZ, URZ, URZ ;  /* 0x0000003f3f3ff290 */ /* 0x000fe2000fffe03f */
[----:B------:R0:W-:Y:S02]  /*2f150*/  STL.64 [R1+0x110], R20 ;  /* 0x0001101401007387 */ /* 0x0001e40000100a00 */
[----:B0-----:R-:W-:Y:S02]  /*2f160*/  MOV R21, R14 ;  /* 0x0000000e00157202 */ /* 0x001fe40000000f00 */
[----:B------:R-:W-:Y:S02]  /*2f170*/  MOV R20, R15 ;  /* 0x0000000f00147202 */ /* 0x000fe40000000f00 */
[----:B------:R-:W0:Y:S04]  /*2f180*/  LDSM.16.M88.4 R12, [R28+0x18100] ;  /* 0x018100001c0c783b */ /* 0x000e280000000200 */
[----:B------:R-:W-:Y:S04]  /*2f190*/  STL.64 [R1+0x118], R22 ;  /* 0x0001181601007387 */ /* 0x000fe80000100a00 */
[----:B0-----:R-:W-:Y:S01]  /*2f1a0*/  STL.64 [R1+0xa0], R12 ;  /* 0x0000a00c01007387 */ /* 0x001fe20000100a00 */
[----:B------:R0:W-:Y:S03]  /*2f1b0*/  STL.64 [R1+0xa8], R14 ;  /* 0x0000a80e01007387 */ /* 0x0001e60000100a00 */
[----:B0-----:R-:W2:Y:S01]  /*2f1c0*/  LDL.LU.64 R14, [R1+0x48c0] ;  /* 0x0048c000010e7983 */ /* 0x001ea20000300a00 */
[----:B------:R-:W2:Y:S02]  /*2f1d0*/  LDL.LU.64 R12, [R1+0x48b8] ;  /* 0x0048b800010c7983 */ /* 0x000ea40000300a00 */
[----:B------:R-:W-:Y:S02]  /*2f1e0*/  STL [R1+0x454c], R28 ;  /* 0x00454c1c01007387 */ /* 0x000fe40000100800 */
[----:B------:R-:W-:Y:S01]  /*2f1f0*/  STL.64 [R1+0x4898], R26 ;  /* 0x0048981a01007387 */ /* 0x000fe20000100a00 */
[----:B--2---:R-:W-:Y:S01]  /*2f200*/  HMMA.16816.F32.BF16 R12, R4, R26, R12 ;  /* 0x0000001a040c723c */ /* 0x004fe2000004180c */
[----:B---3--:R-:W0:Y:S11]  /*2f210*/  LDSM.16.MT88.4 R4, [R29+0x25000] ;  /* 0x025000001d04783b */ /* 0x008e360000004200 */
[----:B------:R-:W-:Y:S11]  /*2f220*/  @!UPT UIADD3 URZ, URZ, URZ, URZ ;  /* 0x0000003f3f3ff290 */ /* 0x000ff6000fffe03f */
[----:B------:R-:W-:Y:S01]  /*2f230*/  STL.64 [R1+0x100], R12 ;  /* 0x0001000c01007387 */ /* 0x000fe20000100a00 */
[----:B------:R-:W-:Y:S02]  /*2f240*/  STL.64 [R1+0x108], R14 ;  /* 0x0001080e01007387 */ /* 0x000fe40000100a00 */
[----:B----4-:R-:W1:Y:S01]  /*2f250*/  LDSM.16.MT88.4 R12, [R0+0x25000] ;  /* 0x02500000000c783b */ /* 0x010e620000004200 */
[----:B0-----:R-:W-:Y:S03]  /*2f260*/  STL.64 [R1+0x4848], R6 ;  /* 0x0048480601007387 */ /* 0x001fe60000100a00 */
[----:B------:R-:W-:Y:S01]  /*2f270*/  STL.64 [R1+0x4840], R4 ;  /* 0x0048400401007387 */ /* 0x000fe20000100a00 */
[----:B-1----:R-:W-:Y:S01]  /*2f280*/  STL.64 [R1+0x4820], R14 ;  /* 0x0048200e01007387 */ /* 0x002fe20000100a00 */
[----:B------:R0:W-:Y:S03]  /*2f290*/  STL.64 [R1+0x4818], R12 ;  /* 0x0048180c01007387 */ /* 0x0001e60000100a00 */
[----:B0-----:R-:W2:Y:S01]  /*2f2a0*/  LDL.LU R12, [R1+0x130] ;  /* 0x00013000010c7983 */ /* 0x001ea20000300800 */
[----:B------:R-:W2:Y:S02]  /*2f2b0*/  LDL.LU R13, [R1+0x134] ;  /* 0x00013400010d7983 */ /* 0x000ea40000300800 */
[----:B------:R-:W2:Y:S02]  /*2f2c0*/  LDL.LU R14, [R1+0x138] ;  /* 0x00013800010e7983 */ /* 0x000ea40000300800 */
[----:B------:R-:W2:Y:S02]  /*2f2d0*/  LDL.LU R15, [R1+0x13c] ;  /* 0x00013c00010f7983 */ /* 0x000ea40000300800 */
[----:B------:R-:W-:Y:S01]  /*2f2e0*/  IMAD.MOV.U32 R6, RZ, RZ, R9 ;  /* 0x000000ffff067224 */ /* 0x000fe200078e0009 */
[----:B------:R-:W-:-:S02]  /*2f2f0*/  MOV R7, R8 ;  /* 0x0000000800077202 */ /* 0x000fc40000000f00 */
[----:B------:R-:W-:Y:S01]  /*2f300*/  MOV R26, R21 ;  /* 0x00000015001a7202 */ /* 0x000fe20000000f00 */
[----:B------:R-:W-:Y:S01]  /*2f310*/  IMAD.MOV.U32 R27, RZ, RZ, R20 ;  /* 0x000000ffff1b7224 */ /* 0x000fe200078e0014 */
[----:B------:R-:W0:Y:S03]  /*2f320*/  LDSM.16.MT88.4 R8, [R11+0x25000] ;  /* 0x025000000b08783b */ /* 0x000e260000004200 */
[----:B--2---:R-:W-:Y:S11]  /*2f330*/  HMMA.16816.F32.BF16 R4, R16, R6, R12 ;  /* 0x000000061004723c */ /* 0x004ff6000004180c */
[----:B------:R-:W-:Y:S11]  /*2f340*/  @!UPT UIADD3 URZ, URZ, URZ, URZ ;  /* 0x0000003f3f3ff290 */ /* 0x000ff6000fffe03f */
[----:B------:R-:W-:Y:S01]  /*2f350*/  @!UPT UIADD3 URZ, URZ, URZ, URZ ;  /* 0x0000003f3f3ff290 */ /* 0x000fe2000fffe03f */
[----:B------:R-:W-:Y:S01]  /*2f360*/  STL.64 [R1+0xf0], R4 ;  /* 0x0000f00401007387 */ /* 0x000fe20000100a00 */
[----:B------:R-:W-:Y:S02]  /*2f370*/  STL.64 [R1+0xf8], R6 ;  /* 0x0000f80601007387 */ /* 0x000fe40000100a00 */
[----:B------:R-:W-:Y:S02]  /*2f380*/  STL.64 [R1+0x48a0], R26 ;  /* 0x0048a01a01007387 */ /* 0x000fe40000100a00 */
[----:B------:R-:W2:Y:S01]  /*2f390*/  LDL.LU R12, [R1+0x180] ;  /* 0x00018000010c7983 */ /* 0x000ea20000300800 */
[----:B------:R-:W2:Y:S01]  /*2f3a0*/  LDL.LU R13, [R1+0x184] ;  /* 0x00018400010d7983 */ /* 0x000ea20000300800 */
[----:B------:R-:W3:Y:S02]  /*2f3b0*/  LDL.LU R14, [R1+0x188] ;  /* 0x00018800010e7983 */ /* 0x000ee40000300800 */
[----:B------:R-:W3:Y:S02]  /*2f3c0*/  LDL.LU R15, [R1+0x18c] ;  /* 0x00018c00010f7983 */ /* 0x000ee40000300800 */
[----:B---3--:R-:W-:Y:S01]  /*2f3d0*/  STL.64 [R1+0x48b0], R14 ;  /* 0x0048b00e01007387 */ /* 0x008fe20000100a00 */
[----:B--2---:R1:W-:Y:S03]  /*2f3e0*/  STL.64 [R1+0x48a8], R12 ;  /* 0x0048a80c01007387 */ /* 0x0043e60000100a00 */
[----:B-1----:R-:W2:Y:S01]  /*2f3f0*/  LDL.LU R12, [R1+0x190] ;  /* 0x00019000010c7983 */ /* 0x002ea20000300800 */
[----:B------:R-:W2:Y:S02]  /*2f400*/  LDL.LU R13, [R1+0x194] ;  /* 0x00019400010d7983 */ /* 0x000ea40000300800 */
[----:B------:R-:W2:Y:S02]  /*2f410*/  LDL.LU R14, [R1+0x198] ;  /* 0x00019800010e7983 */ /* 0x000ea40000300800 */
[----:B------:R-:W2:Y:S01]  /*2f420*/  LDL.LU R15, [R1+0x19c] ;  /* 0x00019c00010f7983 */ /* 0x000ea20000300800 */
[----:B------:R-:W3:Y:S01]  /*2f430*/  LDL.LU R4, [R1+0x170] ;  /* 0x0001700001047983 */ /* 0x000ee20000300800 */
[----:B------:R-:W3:Y:S02]  /*2f440*/  LDL.LU R5, [R1+0x174] ;  /* 0x0001740001057983 */ /* 0x000ee40000300800 */
[----:B------:R-:W4:Y:S02]  /*2f450*/  LDL.LU R6, [R1+0x178] ;  /* 0x0001780001067983 */ /* 0x000f240000300800 */
[----:B------:R-:W4:Y:S01]  /*2f460*/  LDL.LU R7, [R1+0x17c] ;  /* 0x00017c0001077983 */ /* 0x000f220000300800 */
[----:B------:R-:W2:Y:S01]  /*2f470*/  LDL.LU R20, [R1+0x120] ;  /* 0x0001200001147983 */ /* 0x000ea20000300800 */
[----:B------:R-:W2:Y:S02]  /*2f480*/  LDL.LU R21, [R1+0x124] ;  /* 0x0001240001157983 */ /* 0x000ea40000300800 */
[----:B------:R-:W2:Y:S02]  /*2f490*/  LDL.LU R22, [R1+0x128] ;  /* 0x0001280001167983 */ /* 0x000ea40000300800 */
[----:B------:R-:W2:Y:S01]  /*2f4a0*/  LDL.LU R23, [R1+0x12c] ;  /* 0x00012c0001177983 */ /* 0x000ea20000300800 */
[----:B----4-:R-:W-:Y:S01]  /*2f4b0*/  STL.64 [R1+0x4858], R6 ;  /* 0x0048580601007387 */ /* 0x010fe20000100a00 */
[----:B---3--:R1:W-:Y:S03]  /*2f4c0*/  STL.64 [R1+0x4850], R4 ;  /* 0x0048500401007387 */ /* 0x0083e60000100a00 */
[----:B-1----:R-:W3:Y:S01]  /*2f4d0*/  LDL.LU R4, [R1+0x80] ;  /* 0x0000800001047983 */ /* 0x002ee20000300800 */
[----:B------:R-:W3:Y:S02]  /*2f4e0*/  LDL.LU R5, [R1+0x84] ;  /* 0x0000840001057983 */ /* 0x000ee40000300800 */
[----:B------:R-:W4:Y:S02]  /*2f4f0*/  LDL.LU R6, [R1+0x88] ;  /* 0x0000880001067983 */ /* 0x000f240000300800 */
[----:B------:R-:W4:Y:S01]  /*2f500*/  LDL.LU R7, [R1+0x8c] ;  /* 0x00008c0001077983 */ /* 0x000f220000300800 */
[----:B------:R-:W-:-:S02]  /*2f510*/  MOV R26, R25 ;  /* 0x00000019001a7202 */ /* 0x000fc40000000f00 */
[----:B------:R-:W-:Y:S01]  /*2f520*/  MOV R27, R24 ;  /* 0x00000018001b7202 */ /* 0x000fe20000000f00 */
[----:B----4-:R-:W-:Y:S01]  /*2f530*/  STL.64 [R1+0x4868], R6 ;  /* 0x0048680601007387 */ /* 0x010fe20000100a00 */
[----:B---3--:R1:W-:Y:S03]  /*2f540*/  STL.64 [R1+0x4860], R4 ;  /* 0x0048600401007387 */ /* 0x0083e60000100a00 */
[----:B-1----:R-:W3:Y:S01]  /*2f550*/  LDL.LU R4, [R1+0x90] ;  /* 0x0000900001047983 */ /* 0x002ee20000300800 */
[----:B------:R-:W3:Y:S02]  /*2f560*/  LDL.LU R5, [R1+0x94] ;  /* 0x0000940001057983 */ /* 0x000ee40000300800 */
[----:B------:R-:W4:Y:S02]  /*2f570*/  LDL.LU R6, [R1+0x98] ;  /* 0x0000980001067983 */ /* 0x000f240000300800 */
[----:B------:R-:W4:Y:S01]  /*2f580*/  LDL.LU R7, [R1+0x9c] ;  /* 0x00009c0001077983 */ /* 0x000f220000300800 */
[C---:B--2---:R-:W-:Y:S01]  /*2f590*/  HMMA.16816.F32.BF16 R24, R16.reuse, R26, R12 ;  /* 0x0000001a1018723c */ /* 0x044fe2000004180c */
[----:B----4-:R-:W-:Y:S01]  /*2f5a0*/  STL.64 [R1+0x4878], R6 ;  /* 0x0048780601007387 */ /* 0x010fe20000100a00 */
[----:B---3--:R1:W-:Y:S03]  /*2f5b0*/  STL.64 [R1+0x4870], R4 ;  /* 0x0048700401007387 */ /* 0x0083e60000100a00 */
[----:B-1----:R-:W2:Y:S01]  /*2f5c0*/  LDL.LU R4, [R1+0xb0] ;  /* 0x0000b00001047983 */ /* 0x002ea20000300800 */
[----:B------:R-:W2:Y:S02]  /*2f5d0*/  LDL.LU R5, [R1+0xb4] ;  /* 0x0000b40001057983 */ /* 0x000ea40000300800 */
[----:B------:R-:W2:Y:S02]  /*2f5e0*/  LDL.LU R6, [R1+0xb8] ;  /* 0x0000b80001067983 */ /* 0x000ea40000300800 */
[----:B------:R-:W2:Y:S01]  /*2f5f0*/  LDL.LU R7, [R1+0xbc] ;  /* 0x0000bc0001077983 */ /* 0x000ea20000300800 */
[----:B0-----:R-:W-:Y:S01]  /*2f600*/  STL.64 [R1+0x47d8], R10 ;  /* 0x0047d80a01007387 */ /* 0x001fe20000100a00 */
[----:B------:R0:W-:Y:S03]  /*2f610*/  STL.64 [R1+0x47d0], R8 ;  /* 0x0047d00801007387 */ /* 0x0001e60000100a00 */
[----:B0-----:R-:W3:Y:S01]  /*2f620*/  LDL.LU.64 R8, [R1+0xa0] ;  /* 0x0000a00001087983 */ /* 0x001ee20000300a00 */
[----:B------:R-:W4:Y:S02]  /*2f630*/  LDL.LU.64 R14, [R1+0x48b0] ;  /* 0x0048b000010e7983 */ /* 0x000f240000300a00 */
[----:B------:R-:W4:Y:S05]  /*2f640*/  LDL.LU.64 R12, [R1+0x48a8] ;  /* 0x0048a800010c7983 */ /* 0x000f2a0000300a00 */
[----:B------:R-:W-:Y:S01]  /*2f650*/  STL.64 [R1+0xe0], R24 ;  /* 0x0000e01801007387 */ /* 0x000fe20000100a00 */
[----:B------:R0:W-:Y:S04]  /*2f660*/  STL.64 [R1+0xe8], R26 ;  /* 0x0000e81a01007387 */ /* 0x0001e80000100a00 */
[----:B0-----:R-:W4:Y:S02]  /*2f670*/  LDL.LU.64 R26, [R1+0x48a0] ;  /* 0x0048a000011a7983 */ /* 0x001f240000300a00 */
[----:B----4-:R-:W-:Y:S11]  /*2f680*/  HMMA.16816.F32.BF16 R24, R16, R26, R12 ;  /* 0x0000001a1018723c */ /* 0x010ff6000004180c */
[----:B------:R-:W-:Y:S11]  /*2f690*/  @!UPT UIADD3 URZ, URZ, URZ, URZ ;  /* 0x0000003f3f3ff290 */ /* 0x000ff6000fffe03f */
[----:B------:R-:W-:Y:S02]  /*2f6a0*/  @!UPT UIADD3 URZ, URZ, URZ, URZ ;  /* 0x0000003f3f3ff290 */ /* 0x000fe4000fffe03f */
[----:B------:R-:W-:Y:S01]  /*2f6b0*/  MOV R11, R26 ;  /* 0x0000001a000b7202 */ /* 0x000fe20000000f00 */
[----:B------:R-:W-:Y:S02]  /*2f6c0*/  IMAD.MOV.U32 R10, RZ, RZ, R27 ;  /* 0x000000ffff0a7224 */ /* 0x000fe400078e001b */
[----:B------:R-:W4:Y:S01]  /*2f6d0*/  LDL.LU.64 R26, [R1+0x4898] ;  /* 0x00489800011a7983 */ /* 0x000f220000300a00 */
[----:B------:R-:W-:Y:S01]  /*2f6e0*/  IMAD.MOV.U32 R13, RZ, RZ, R24 ;  /* 0x000000ffff0d7224 */ /* 0x000fe200078e0018 */
[----:B------:R-:W-:-:S05]  /*2f6f0*/  MOV R12, R25 ;  /* 0x00000019000c7202 */ /* 0x000fca0000000f00 */
[----:B------:R0:W-:Y:S04]  /*2f700*/  STL.64 [R1+0x4838], R12 ;  /* 0x0048380c01007387 */ /* 0x0001e80000100a00 */
[----:B0-----:R-:W2:Y:S01]  /*2f710*/  LDL.LU R12, [R1+0x60] ;  /* 0x00006000010c7983 */ /* 0x001ea20000300800 */
[----:B------:R-:W2:Y:S02]  /*2f720*/  LDL.LU R13, [R1+0x64] ;  /* 0x00006400010d7983 */ /* 0x000ea40000300800 */
[----:B------:R-:W2:Y:S01]  /*2f730*/  LDL.LU R14, [R1+0x68] ;  /* 0x00006800010e7983 */ /* 0x000ea20000300800 */
[----:B----4-:R-:W-:Y:S01]  /*2f740*/  HMMA.16816.F32.BF16 R16, R16, R26, R20 ;  /* 0x0000001a1010723c */ /* 0x010fe20000041814 */
[----:B------:R-:W2:Y:S01]  /*2f750*/  LDL.LU.64 R20, [R1+0x4890] ;  /* 0x0048900001147983 */ /* 0x000ea20000300a00 */
[----:B------:R-:W2:Y:S02]  /*2f760*/  LDL.LU.64 R26, [R1+0x4888] ;  /* 0x00488800011a7983 */ /* 0x000ea40000300a00 */
[----:B------:R-:W2:Y:S11]  /*2f770*/  LDL.LU.64 R24, [R1+0x4880] ;  /* 0x0048800001187983 */ /* 0x000eb60000300a00 */
[----:B------:R-:W-:Y:S08]  /*2f780*/  @!UPT UIADD3 URZ, URZ, URZ, URZ ;  /* 0x0000003f3f3ff290 */ /* 0x000ff0000fffe03f */
[----:B------:R0:W-:Y:S01]  /*2f790*/  STL.64 [R1+0xc0], R16 ;  /* 0x0000c01001007387 */ /* 0x0001e20000100a00 */
[----:B------:R-:W-:Y:S03]  /*2f7a0*/  STL [R1+0xc8], R18 ;  /* 0x0000c81201007387 */ /* 0x000fe60000100800 */
[----:B0-----:R-:W4:Y:S01]  /*2f7b0*/  LDL.LU.64 R16, [R1+0x30] ;  /* 0x0000300001107983 */ /* 0x001f220000300a00 */
[C---:B--2---:R-:W-:Y:S03]  /*2f7c0*/  HMMA.16816.F32.BF16 R20, R24.reuse, R20, R4 ;  /* 0x000000141814723c */ /* 0x044fe60000041804 */
[----:B------:R-:W2:Y:S01]  /*2f7d0*/  LDL.LU.64 R6, [R1+0x4878] ;  /* 0x0048780001067983 */ /* 0x000ea20000300a00 */
[----:B------:R-:W2:Y:S11]  /*2f7e0*/  LDL.LU.64 R4, [R1+0x4870] ;  /* 0x0048700001047983 */ /* 0x000eb60000300a00 */
[----:B------:R-:W-:Y:S08]  /*2f7f0*/  @!UPT UIADD3 URZ, URZ, URZ, URZ ;  /* 0x0000003f3f3ff290 */ /* 0x000ff0000fffe03f */
[----:B------:R-:W-:Y:S01]  /*2f800*/  STL.64 [R1+0xb0], R20 ;  /* 0x0000b01401007387 */ /* 0x000fe20000100a00 */
[----:B------:R-:W-:Y:S02]  /*2f810*/  STL.64 [R1+0xb8], R22 ;  /* 0x0000b81601007387 */ /* 0x000fe40000100a00 */
[----:B------:R-:W0:Y:S01]  /*2f820*/  LDSM.16.MT88.4 R20, [R3+0x25800] ;  /* 0x025800000314783b */ /* 0x000e220000004200 */
[----:B------:R-:W-:Y:S02]  /*2f830*/  MOV R15, R2 ;  /* 0x00000002000f7202 */ /* 0x000fe40000000f00 */
[----:B------:R-:W-:Y:S02]  /*2f840*/  MOV R28, R19 ;  /* 0x00000013001c7202 */ /* 0x000fe40000000f00 */
[----:B----4-:R-:W-:Y:S01]  /*2f850*/  MOV R2, R17 ;  /* 0x0000001100027202 */ /* 0x010fe20000000f00 */
[----:B0-----:R-:W-:Y:S01]  /*2f860*/  STL [R1+0x47a4], R20 ;  /* 0x0047a41401007387 */ /* 0x001fe20000100800 */
[----:B------:R0:W-:Y:S02]  /*2f870*/  STL [R1+0x47a0], R21 ;  /* 0x0047a01501007387 */ /* 0x0001e40000100800 */
[----:B------:R-:W-:Y:S02]  /*2f880*/  STL [R1+0x479c], R22 ;  /* 0x00479c1601007387 */ /* 0x000fe40000100800 */
[----:B------:R-:W-:Y:S01]  /*2f890*/  STL [R1+0x4798], R23 ;  /* 0x0047981701007387 */ /* 0x000fe20000100800 */
[----:B0-----:R-:W4:Y:S01]  /*2f8a0*/  LDL.LU.64 R20, [R1+0x40] ;  /* 0x0000400001147983 */ /* 0x001f220000300a00 */
[----:B------:R0:W-:Y:S02]  /*2f8b0*/  STL [R1+0x4758], R3 ;  /* 0x0047580301007387 */ /* 0x0001e40000100800 */
[----:B0-----:R-:W-:Y:S01]  /*2f8c0*/  IMAD.MOV.U32 R3, RZ, RZ, R16 ;  /* 0x000000ffff037224 */ /* 0x001fe200078e0010 */
[C---:B--2---:R-:W-:Y:S01]  /*2f8d0*/  HMMA.16816.F32.BF16 R4, R24.reuse, R16, R4 ;  /* 0x000000101804723c */ /* 0x044fe20000041804 */
[----:B------:R-:W0:Y:S11]  /*2f8e0*/  LDSM.16.MT88.4 R16, [R29+0x25800] ;  /* 0x025800001d10783b */ /* 0x000e360000004200 */
[----:B------:R-:W-:Y:S11]  /*2f8f0*/  @!UPT UIADD3 URZ, URZ, URZ, URZ ;  /* 0x0000003f3f3ff290 */ /* 0x000ff6000fffe03f */
[----:B------:R-:W-:Y:S01]  /*2f900*/  STL.64 [R1+0x90], R4 ;  /* 0x0000900401007387 */ /* 0x000fe20000100a00 */
[----:B------:R1:W-:Y:S03]  /*2f910*/  STL.64 [R1+0x98], R6 ;  /* 0x0000980601007387 */ /* 0x0003e60000100a00 */
[----:B-1----:R-:W2:Y:S01]  /*2f920*/  LDL.LU.64 R6, [R1+0x4868] ;  /* 0x0048680001067983 */ /* 0x002ea20000300a00 */
[----:B------:R-:W2:Y:S02]  /*2f930*/  LDL.LU.64 R4, [R1+0x4860] ;  /* 0x0048600001047983 */ /* 0x000ea40000300a00 */
[----:B------:R-:W-:Y:S01]  /*2f940*/  STL [R1+0x475c], R29 ;  /* 0x00475c1d01007387 */ /* 0x000fe20000100800 */
[----:B0-----:R-:W-:Y:S01]  /*2f950*/  STL.64 [R1+0x4750], R18 ;  /* 0x0047501201007387 */ /* 0x001fe20000100a00 */
[----:B------:R0:W-:Y:S03]  /*2f960*/  STL.64 [R1+0x4748], R16 ;  /* 0x0047481001007387 */ /* 0x0001e60000100a00 */
[----:B0-----:R-:W2:Y:S04]  /*2f970*/  LDL R16, [R1+0x10] ;  /* 0x0000100001107983 */ /* 0x001ea80000100800 */
[----:B------:R-:W2:Y:S02]  /*2f980*/  LDL R17, [R1+0x14] ;  /* 0x0000140001117983 */ /* 0x000ea40000100800 */
[C---:B--2---:R-:W-:Y:S02]  /*2f990*/  HMMA.16816.F32.BF16 R16, R24.reuse, R16, R4 ;  /* 0x000000101810723c */ /* 0x044fe40000041804 */
[----:B------:R-:W3:Y:S01]  /*2f9a0*/  LDL.LU.64 R6, [R1+0x4858] ;  /* 0x0048580001067983 */ /* 0x000ee20000300a00 */
[----:B------:R-:W3:Y:S11]  /*2f9b0*/  LDL.LU.64 R4, [R1+0x4850] ;  /* 0x0048500001047983 */ /* 0x000ef60000300a00 */
[----:B------:R-:W-:Y:S09]  /*2f9c0*/  @!UPT UIADD3 URZ, URZ, URZ, URZ ;  /* 0x0000003f3f3ff290 */ /* 0x000ff2000fffe03f */
[----:B------:R-:W-:Y:S01]  /*2f9d0*/  STL.64 [R1+0x80], R16 ;  /* 0x0000801001007387 */ /* 0x000fe20000100a00 */
[----:B------:R3:W-:Y:S02]  /*2f9e0*/  STL.64 [R1+0x88], R18 ;  /* 0x0000881201007387 */ /* 0x0007e40000100a00 */
[----:B---3--:R-:W-:Y:S01]  /*2f9f0*/  HMMA.16816.F32.BF16 R16, R24, R8, R4 ;  /* 0x000000081810723c */ /* 0x008fe20000041804 */
[----:B------:R-:W0:Y:S04]  /*2fa00*/  LDSM.16.MT88.4 R4, [R0+0x25800] ;  /* 0x025800000004783b */ /* 0x000e280000004200 */
[----:B------:R-:W2:Y:S01]  /*2fa10*/  LDL.LU R24, [R1+0x1b0] ;  /* 0x0001b00001187983 */ /* 0x000ea20000300800 */
[----:B------:R-:W2:Y:S02]  /*2fa20*/  LDL.LU R25, [R1+0x1b4] ;  /* 0x0001b40001197983 */ /* 0x000ea40000300800 */
[----:B------:R-:W2:Y:S02]  /*2fa30*/  LDL.LU R26, [R1+0x1b8] ;  /* 0x0001b800011a7983 */ /* 0x000ea40000300800 */
[----:B------:R-:W2:Y:S01]  /*2fa40*/  LDL.LU R27, [R1+0x1bc] ;  /* 0x0001bc00011b7983 */ /* 0x000ea20000300800 */
[----:B------:R-:W-:Y:S11]  /*2fa50*/  STL.64 [R1+0x4830], R8 ;  /* 0x0048300801007387 */ /* 0x000ff60000100a00 */
[----:B------:R-:W-:Y:S01]  /*2fa60*/  @!UPT UIADD3 URZ, URZ, URZ, URZ ;  /* 0x0000003f3f3ff290 */ /* 0x000fe2000fffe03f */
[----:B------:R-:W-:Y:S01]  /*2fa70*/  STL.64 [R1+0x4768], R18 ;  /* 0x0047681201007387 */ /* 0x000fe20000100a00 */
[----:B------:R-:W-:Y:S03]  /*2fa80*/  STL.64 [R1+0x4760], R16 ;  /* 0x0047601001007387 */ /* 0x000fe60000100a00 */
[----:B0-----:R-:W-:Y:S01]  /*2fa90*/  STL.64 [R1], R4 ;  /* 0x0000000401007387 */ /* 0x001fe20000100a00 */
[----:B------:R0:W-:Y:S03]  /*2faa0*/  STL.64 [R1+0x8], R6 ;  /* 0x0000080601007387 */ /* 0x0001e60000100a00 */
[----:B0-----:R-:W4:Y:S01]  /*2fab0*/  LDL.LU.64 R6, [R1+0x4848] ;  /* 0x0048480001067983 */ /* 0x001f220000300a00 */
[----:B------:R-:W4:Y:S01]  /*2fac0*/  LDL.LU.64 R4, [R1+0x4840] ;  /* 0x0048400001047983 */ /* 0x000f220000300a00 */
[----:B------:R-:W-:Y:S01]  /*2fad0*/  MOV R16, R3 ;  /* 0x0000000300107202 */ /* 0x000fe20000000f00 */
[----:B------:R-:W-:Y:S01]  /*2fae0*/  IMAD.MOV.U32 R17, RZ, RZ, R2 ;  /* 0x000000ffff117224 */ /* 0x000fe200078e0002 */
[C---:B----4-:R-:W-:Y:S11]  /*2faf0*/  HMMA.16816.F32.BF16 R12, R4.reuse, R20, R12 ;  /* 0x00000014040c723c */ /* 0x050ff6000004180c */
[----:B------:R-:W-:Y:S11]  /*2fb00*/  @!UPT UIADD3 URZ, URZ, URZ, URZ ;  /* 0x0000003f3f3ff290 */ /* 0x000ff6000fffe03f */
[----:B------:R-:W-:Y:S01]  /*2fb10*/  @!UPT UIADD3 URZ, URZ, URZ, URZ ;  /* 0x0000003f3f3ff290 */ /* 0x000fe2000fffe03f */
[----:B------:R0:W-:Y:S01]  /*2fb20*/  STL.64 [R1+0x60], R12 ;  /* 0x0000600c01007387 */ /* 0x0001e20000100a00 */
[----:B------:R1:W-:Y:S03]  /*2fb30*/  STL.64 [R1+0x68], R14 ;  /* 0x0000680e01007387 */ /* 0x0003e60000100a00 */
[----:B0-----:R-:W3:Y:S01]  /*2fb40*/  LDL.LU.64 R12, [R1+0x4838] ;  /* 0x00483800010c7983 */ /* 0x001ee20000300a00 */
[C---:B--2---:R-:W-:Y:S01]  /*2fb50*/  HMMA.16816.F32.BF16 R24, R4.reuse, R16, R24 ;  /* 0x000000100418723c */ /* 0x044fe20000041818 */
[----:B------:R0:W-:Y:S02]  /*2fb60*/  STL.64 [R1+0x4828], R20 ;  /* 0x0048281401007387 */ /* 0x0001e40000100a00 */
[----:B------:R2:W-:Y:S11]  /*2fb70*/  STL.64 [R1+0x4810], R16 ;  /* 0x0048101001007387 */ /* 0x0005f60000100a00 */
[----:B------:R-:W-:Y:S10]  /*2fb80*/  @!UPT UIADD3 URZ, URZ, URZ, URZ ;  /* 0x0000003f3f3ff290 */ /* 0x000ff4000fffe03f */
[----:B------:R-:W-:Y:S02]  /*2fb90*/  MOV R3, R25 ;  /* 0x0000001900037202 */ /* 0x000fe40000000f00 */
[----:B------:R-:W-:Y:S02]  /*2fba0*/  MOV R29, R24 ;  /* 0x00000018001d7202 */ /* 0x000fe40000000f00 */
[----:B------:R-:W-:Y:S01]  /*2fbb0*/  MOV R0, R27 ;  /* 0x0000001b00007202 */ /* 0x000fe20000000f00 */
[----:B------:R-:W-:Y:S01]  /*2fbc0*/  IMAD.MOV.U32 R2, RZ, RZ, R26 ;  /* 0x000000ffff027224 */ /* 0x000fe200078e001a */
[----:B------:R-:W-:Y:S02]  /*2fbd0*/  MOV R27, R10 ;  /* 0x0000000a001b7202 */ /* 0x000fe40000000f00 */
[----:B------:R-:W-:Y:S01]  /*2fbe0*/  MOV R26, R11 ;  /* 0x0000000b001a7202 */ /* 0x000fe20000000f00 */
[----:B---3--:R-:W-:Y:S01]  /*2fbf0*/  IMAD.MOV.U32 R25, RZ, RZ, R12 ;  /* 0x000000ffff197224 */ /* 0x008fe200078e000c */
[----:B------:R-:W-:Y:S01]  /*2fc00*/  MOV R24, R13 ;  /* 0x0000000d00187202 */ /* 0x000fe20000000f00 */
[----:B------:R-:W3:Y:S01]  /*2fc10*/  LDL.LU R12, [R1+0x160] ;  /* 0x00016000010c7983 */ /* 0x000ee20000300800 */
[----:B------:R-:W3:Y:S02]  /*2fc20*/  LDL.LU R13, [R1+0x164] ;  /* 0x00016400010d7983 */ /* 0x000ee40000300800 */
[----:B-1----:R-:W3:Y:S02]  /*2fc30*/  LDL.LU R14, [R1+0x168] ;  /* 0x00016800010e7983 */ /* 0x002ee40000300800 */
[----:B------:R-:W3:Y:S01]  /*2fc40*/  LDL.LU R15, [R1+0x16c] ;  /* 0x00016c00010f7983 */ /* 0x000ee20000300800 */
[----:B------:R-:W4:Y:S01]  /*2fc50*/  LDL.LU R8, [R1+0x1a0] ;  /* 0x0001a00001087983 */ /* 0x000f220000300800 */
[----:B------:R-:W4:Y:S02]  /*2fc60*/  LDL.LU R9, [R1+0x1a4] ;  /* 0x0001a40001097983 */ /* 0x000f240000300800 */
[----:B------:R-:W4:Y:S02]  /*2fc70*/  LDL.LU R10, [R1+0x1a8] ;  /* 0x0001a800010a7983 */ /* 0x000f240000300800 */
[----:B------:R-:W4:Y:S01]  /*2fc80*/  LDL.LU R11, [R1+0x1ac] ;  /* 0x0001ac00010b7983 */ /* 0x000f220000300800 */
[----:B0-----:R-:W4:Y:S01]  /*2fc90*/  LDL.LU.64 R20, [R1+0x10] ;  /* 0x0000100001147983 */ /* 0x001f220000300a00 */
[----:B--2---:R-:W2:Y:S02]  /*2fca0*/  LDL.LU R16, [R1+0x150] ;  /* 0x0001500001107983 */ /* 0x004ea40000300800 */
[----:B------:R-:W2:Y:S02]  /*2fcb0*/  LDL.LU R17, [R1+0x154] ;  /* 0x0001540001117983 */ /* 0x000ea40000300800 */
[----:B------:R-:W2:Y:S01]  /*2fcc0*/  LDL.LU R18, [R1+0x158] ;  /* 0x0001580001127983 */ /* 0x000ea20000300800 */
[----:B------:R-:W2:Y:S01]  /*2fcd0*/  LDL.LU R19, [R1+0x15c] ;  /* 0x00015c0001137983 */ /* 0x000ea20000300800 */
[----:B------:R-:W-:Y:S02]  /*2fce0*/  STL.64 [R1+0x47c8], R26 ;  /* 0x0047c81a01007387 */ /* 0x000fe40000100a00 */
[----:B------:R0:W-:Y:S02]  /*2fcf0*/  STL.64 [R1+0x47c0], R24 ;  /* 0x0047c01801007387 */ /* 0x0001e40000100a00 */
        /* <DEDUP_REMOVED lines=10> */
[----:B----4-:R-:W-:Y:S01]  /*2fda0*/  HMMA.16816.F32.BF16 R8, R4, R20, R8 ;  /* 0x000000140408723c */ /* 0x010fe20000041808 */
[----:B--2---:R-:W-:Y:S01]  /*2fdb0*/  STL.64 [R1+0x47f8], R26 ;  /* 0x0047f81a01007387 */ /* 0x004fe20000100a00 */
[----:B------:R0:W-:Y:S03]  /*2fdc0*/  STL.64 [R1+0x47f0], R24 ;  /* 0x0047f01801007387 */ /* 0x0001e60000100a00 */
[----:B0-----:R-:W2:Y:S01]  /*2fdd0*/  LDL.LU R24, [R1+0x110] ;  /* 0x0001100001187983 */ /* 0x001ea20000300800 */
[----:B------:R-:W2:Y:S02]  /*2fde0*/  LDL.LU R25, [R1+0x114] ;  /* 0x0001140001197983 */ /* 0x000ea40000300800 */
[----:B------:R-:W4:Y:S02]  /*2fdf0*/  LDL.LU R26, [R1+0x118] ;  /* 0x00011800011a7983 */ /* 0x000f240000300800 */
[----:B------:R-:W4:Y:S02]  /*2fe00*/  LDL.LU R27, [R1+0x11c] ;  /* 0x00011c00011b7983 */ /* 0x000f240000300800 */
[----:B----4-:R-:W-:Y:S01]  /*2fe10*/  STL.64 [R1+0x4808], R26 ;  /* 0x0048081a01007387 */ /* 0x010fe20000100a00 */
[----:B--2---:R0:W-:Y:S03]  /*2fe20*/  STL.64 [R1+0x4800], R24 ;  /* 0x0048001801007387 */ /* 0x0041e60000100a00 */
[----:B0-----:R-:W2:Y:S01]  /*2fe30*/  LDL.LU R24, [R1+0x140] ;  /* 0x0001400001187983 */ /* 0x001ea20000300800 */
[----:B------:R-:W2:Y:S02]  /*2fe40*/  LDL.LU R25, [R1+0x144] ;  /* 0x0001440001197983 */ /* 0x000ea40000300800 */
[----:B------:R-:W2:Y:S02]  /*2fe50*/  LDL.LU R26, [R1+0x148] ;  /* 0x00014800011a7983 */ /* 0x000ea40000300800 */
[----:B------:R-:W2:Y:S01]  /*2fe60*/  LDL.LU R27, [R1+0x14c] ;  /* 0x00014c00011b7983 */ /* 0x000ea20000300800 */
[----:B------:R-:W-:Y:S01]  /*2fe70*/  STL [R1+0x47bc], R3 ;  /* 0x0047bc0301007387 */ /* 0x000fe20000100800 */
[----:B------:R-:W-:Y:S02]  /*2fe80*/  STL [R1+0x47b8], R29 ;  /* 0x0047b81d01007387 */ /* 0x000fe40000100800 */
[----:B------:R0:W-:Y:S02]  /*2fe90*/  STL.64 [R1+0x20], R8 ;  /* 0x0000200801007387 */ /* 0x0001e40000100a00 */
[----:B------:R1:W-:Y:S01]  /*2fea0*/  STL.64 [R1+0x28], R10 ;  /* 0x0000280a01007387 */ /* 0x0003e20000100a00 */
[----:B0-----:R-:W3:Y:S01]  /*2feb0*/  LDL.LU.64 R8, [R1+0x4830] ;  /* 0x0048300001087983 */ /* 0x001ee20000300a00 */
[----:B-1----:R-:W-:Y:S01]  /*2fec0*/  IMAD.MOV.U32 R10, RZ, RZ, R20 ;  /* 0x000000ffff0a7224 */ /* 0x002fe200078e0014 */
[----:B------:R-:W-:-:S02]  /*2fed0*/  MOV R3, R21 ;  /* 0x0000001500037202 */ /* 0x000fc40000000f00 */
[----:B------:R-:W4:Y:S01]  /*2fee0*/  LDL.LU.64 R20, [R1+0x4828] ;  /* 0x0048280001147983 */ /* 0x000f220000300a00 */
[----:B---3--:R-:W-:Y:S03]  /*2fef0*/  HMMA.16816.F32.BF16 R4, R4, R8, R12 ;  /* 0x000000080404723c */ /* 0x008fe6000004180c */
[----:B------:R-:W3:Y:S01]  /*2ff00*/  LDL.LU.64 R14, [R1+0x4820] ;  /* 0x00482000010e7983 */ /* 0x000ee20000300a00 */
[----:B------:R-:W3:Y:S11]  /*2ff10*/  LDL.LU.64 R12, [R1+0x4818] ;  /* 0x00481800010c7983 */ /* 0x000ef60000300a00 */
[----:B------:R-:W-:Y:S08]  /*2ff20*/  @!UPT UIADD3 URZ, URZ, URZ, URZ ;  /* 0x0000003f3f3ff290 */ /* 0x000ff0000fffe03f */
[----:B------:R0:W-:Y:S01]  /*2ff30*/  STL.64 [R1+0x4710], R6 ;  /* 0x0047100601007387 */ /* 0x0001e20000100a00 */
[----:B------:R1:W-:Y:S03]  /*2ff40*/  STL.64 [R1+0x4708], R4 ;  /* 0x0047080401007387 */ /* 0x0003e60000100a00 */
[----:B0-----:R-:W2:Y:S01]  /*2ff50*/  LDL R6, [R1+0x18] ;  /* 0x0000180001067983 */ /* 0x001ea20000100800 */
[----:B-1----:R-:W-:Y:S01]  /*2ff60*/  MOV R4, R10 ;  /* 0x0000000a00047202 */ /* 0x002fe20000000f00 */
[----:B------:R-:W-:Y:S01]  /*2ff70*/  IMAD.MOV.U32 R5, RZ, RZ, R3 ;  /* 0x000000ffff057224 */ /* 0x000fe200078e0003 */
[----:B----4-:R-:W-:Y:S02]  /*2ff80*/  MOV R10, R20 ;  /* 0x00000014000a7202 */ /* 0x010fe40000000f00 */
[----:B------:R-:W-:Y:S01]  /*2ff90*/  MOV R3, R21 ;  /* 0x0000001500037202 */ /* 0x000fe20000000f00 */
[----:B------:R-:W4:Y:S01]  /*2ffa0*/  LDL R7, [R1+0x1c] ;  /* 0x00001c0001077983 */ /* 0x000f220000100800 */
[----:B---3--:R-:W-:Y:S11]  /*2ffb0*/  HMMA.16816.F32.BF16 R16, R12, R20, R16 ;  /* 0x000000140c10723c */ /* 0x008ff60000041810 */
[----:B------:R-:W-:Y:S11]  /*2ffc0*/  @!UPT UIADD3 URZ, URZ, URZ, URZ ;  /* 0x0000003f3f3ff290 */ /* 0x000ff6000fffe03f */
[----:B------:R-:W-:Y:S02]  /*2ffd0*/  @!UPT UIADD3 URZ, URZ, URZ, URZ ;  /* 0x0000003f3f3ff290 */ /* 0x000fe4000fffe03f */
[----:B------:R-:W-:Y:S01]  /*2ffe0*/  IMAD.MOV.U32 R20, RZ, RZ, R16 ;  /* 0x000000ffff147224 */ /* 0x000fe200078e0010 */
[----:B------:R-:W-:Y:S02]  /*2fff0*/  MOV R21, R17 ;  /* 0x0000001100157202 */ /* 0x000fe40000000f00 */
[----:B------:R-:W2:Y:S01]  /*30000*/  LDL.LU.64 R16, [R1+0x4810] ;  /* 0x0048100001107983 */ /* 0x000ea20000300a00 */
[----:B------:R-:W-:Y:S01]  /*30010*/  MOV R22, R18 ;  /* 0x0000001200167202 */ /* 0x000fe20000000f00 */
[----:B------:R-:W-:-:S05]  /*30020*/  IMAD.MOV.U32 R23, RZ, RZ, R19 ;  /* 0x000000ffff177224 */ /* 0x000fca00078e0013 */
[----:B------:R-:W-:Y:S01]  /*30030*/  STL.64 [R1+0x47b0], R22 ;  /* 0x0047b01601007387 */ /* 0x000fe20000100a00 */
[----:B------:R-:W-:Y:S01]  /*30040*/  STL.64 [R1+0x47a8], R20 ;  /* 0x0047a81401007387 */ /* 0x000fe20000100a00 */
        /* <DEDUP_REMOVED lines=16> */
[----:B------:R-:W-:Y:S01]  /*30150*/  IMAD.MOV.U32 R3, RZ, RZ, R8 ;  /* 0x000000ffff037224 */ /* 0x000fe200078e0008 */
[----:B------:R-:W-:Y:S01]  /*30160*/  MOV R29, R9 ;  /* 0x00000009001d7202 */ /* 0x000fe20000000f00 */
[----:B--2---:R-:W-:Y:S01]  /*30170*/  HMMA.16816.F32.BF16 R12, R12, R8, R24 ;  /* 0x000000080c0c723c */ /* 0x004fe20000041818 */
[----:B------:R-:W2:Y:S01]  /*30180*/  LDL.LU.64 R26, [R1+0x47e8] ;  /* 0x0047e800011a7983 */ /* 0x000ea20000300a00 */
[----:B------:R-:W2:Y:S11]  /*30190*/  LDL.LU.64 R24, [R1+0x47e0] ;  /* 0x0047e00001187983 */ /* 0x000eb60000300a00 */
[----:B------:R-:W-:Y:S10]  /*301a0*/  @!UPT UIADD3 URZ, URZ, URZ, URZ ;  /* 0x0000003f3f3ff290 */ /* 0x000ff4000fffe03f */
[----:B------:R0:W-:Y:S01]  /*301b0*/  STL.64 [R1+0x1b0], R12 ;  /* 0x0001b00c01007387 */ /* 0x0001e20000100a00 */
[----:B------:R1:W-:Y:S02]  /*301c0*/  STL.64 [R1+0x1b8], R14 ;  /* 0x0001b80e01007387 */ /* 0x0003e40000100a00 */
[----:B------:R-:W2:Y:S02]  /*301d0*/  LDL.LU.64 R10, [R1+0x47d8] ;  /* 0x0047d800010a7983 */ /* 0x000ea40000300a00 */
[----:B------:R-:W2:Y:S01]  /*301e0*/  LDL.LU.64 R8, [R1+0x47d0] ;  /* 0x0047d00001087983 */ /* 0x000ea20000300a00 */
[----:B0-----:R-:W3:Y:S01]  /*301f0*/  LDL.LU R12, [R1+0xe0] ;  /* 0x0000e000010c7983 */ /* 0x001ee20000300800 */
[----:B------:R-:W3:Y:S02]  /*30200*/  LDL.LU R13, [R1+0xe4] ;  /* 0x0000e400010d7983 */ /* 0x000ee40000300800 */
[----:B-1----:R-:W3:Y:S02]  /*30210*/  LDL.LU R14, [R1+0xe8] ;  /* 0x0000e800010e7983 */ /* 0x002ee40000300800 */
[----:B------:R-:W3:Y:S01]  /*30220*/  LDL.LU R15, [R1+0xec] ;  /* 0x0000ec00010f7983 */ /* 0x000ee20000300800 */
[C---:B--2---:R-:W-:Y:S01]  /*30230*/  HMMA.16816.F32.BF16 R20, R8.reuse, R20, R24 ;  /* 0x000000140814723c */ /* 0x044fe20000041818 */
[----:B------:R-:W2:Y:S01]  /*30240*/  LDL.LU.64 R26, [R1+0x47c8] ;  /* 0x0047c800011a7983 */ /* 0x000ea20000300a00 */
[----:B------:R-:W2:Y:S06]  /*30250*/  LDL.LU.64 R24, [R1+0x47c0] ;  /* 0x0047c00001187983 */ /* 0x000eac0000300a00 */
[----:B---3--:R-:W-:Y:S11]  /*30260*/  HMMA.16816.F32.BF16 R12, R8, R16, R12 ;  /* 0x00000010080c723c */ /* 0x008ff6000004180c */
[----:B------:R-:W-:Y:S04]  /*30270*/  @!UPT UIADD3 URZ, URZ, URZ, URZ ;  /* 0x0000003f3f3ff290 */ /* 0x000fe8000fffe03f */
[----:B------:R0:W-:Y:S01]  /*30280*/  STL.64 [R1+0x1a0], R20 ;  /* 0x0001a01401007387 */ /* 0x0001e20000100a00 */
[----:B------:R1:W-:Y:S03]  /*30290*/  STL.64 [R1+0x1a8], R22 ;  /* 0x0001a81601007387 */ /* 0x0003e60000100a00 */
[----:B0-----:R-:W3:Y:S01]  /*302a0*/  LDL.LU R20, [R1+0xc0] ;  /* 0x0000c00001147983 */ /* 0x001ee20000300800 */
[----:B------:R-:W3:Y:S02]  /*302b0*/  LDL.LU R21, [R1+0xc4] ;  /* 0x0000c40001157983 */ /* 0x000ee40000300800 */
[----:B-1----:R-:W3:Y:S01]  /*302c0*/  LDL.LU R22, [R1+0xc8] ;  /* 0x0000c80001167983 */ /* 0x002ee20000300800 */
[----:B------:R-:W-:Y:S01]  /*302d0*/  MOV R23, R28 ;  /* 0x0000001c00177202 */ /* 0x000fe20000000f00 */
[----:B------:R-:W-:Y:S01]  /*302e0*/  STL.64 [R1+0x190], R12 ;  /* 0x0001900c01007387 */ /* 0x000fe20000100a00 */
[----:B------:R-:W-:Y:S02]  /*302f0*/  STL [R1+0x198], R14 ;  /* 0x0001980e01007387 */ /* 0x000fe40000100800 */
[----:B------:R-:W-:-:S05]  /*30300*/  IMAD.MOV.U32 R28, RZ, RZ, R15 ;  /* 0x000000ffff1c7224 */ /* 0x000fca00078e000f */
[----:B------:R0:W-:Y:S04]  /*30310*/  STL [R1+0x46e0], R28 ;  /* 0x0046e01c01007387 */ /* 0x0001e80000100800 */
[----:B0-----:R-:W3:Y:S01]  /*30320*/  LDL R28, [R1+0x1ef4] ;  /* 0x001ef400011c7983 */ /* 0x001ee20000100800 */
[----:B----4-:R0:W-:Y:S01]  /*30330*/  STL.64 [R1+0x4770], R6 ;  /* 0x0047700601007387 */ /* 0x0101e20000100a00 */
[----:B--2---:R-:W-:Y:S02]  /*30340*/  HMMA.16816.F32.BF16 R12, R8, R4, R24 ;  /* 0x00000004080c723c */ /* 0x004fe40000041818 */
[----:B------:R-:W2:Y:S11]  /*30350*/  LDL.LU R4, [R1+0x90] ;  /* 0x0000900001047983 */ /* 0x000eb60000300800 */
[----:B------:R-:W-:Y:S10]  /*30360*/  @!UPT UIADD3 URZ, URZ, URZ, URZ ;  /* 0x0000003f3f3ff290 */ /* 0x000ff4000fffe03f */
[----:B------:R-:W-:Y:S01]  /*30370*/  STL.64 [R1+0x180], R12 ;  /* 0x0001800c01007387 */ /* 0x000fe20000100a00 */
[----:B------:R-:W-:Y:S02]  /*30380*/  STL.64 [R1+0x188], R14 ;  /* 0x0001880e01007387 */ /* 0x000fe40000100a00 */
[----:B------:R-:W2:Y:S02]  /*30390*/  LDL.LU R5, [R1+0x94] ;  /* 0x0000940001057983 */ /* 0x000ea40000300800 */
[----:B0-----:R-:W4:Y:S01]  /*303a0*/  LDL.LU R6, [R1+0x98] ;  /* 0x0000980001067983 */ /* 0x001f220000300800 */
[----:B------:R-:W4:Y:S04]  /*303b0*/  LDL.LU R7, [R1+0x9c] ;  /* 0x00009c0001077983 */ /* 0x000f280000300800 */
[----:B---3--:R-:W0:Y:S04]  /*303c0*/  LDSM.16.MT88.4 R24, [R28+0x25800] ;  /* 0x025800001c18783b */ /* 0x008e280000004200 */
[----:B----4-:R1:W-:Y:S01]  /*303d0*/  STL.64 [R1+0x4780], R6 ;  /* 0x0047800601007387 */ /* 0x0103e20000100a00 */
[----:B--2---:R-:W-:Y:S03]  /*303e0*/  STL.64 [R1+0x4778], R4 ;  /* 0x0047780401007387 */ /* 0x004fe60000100a00 */
[----:B-1----:R-:W2:Y:S04]  /*303f0*/  LDL R6, [R1+0x48] ;  /* 0x0000480001067983 */ /* 0x002ea80000100800 */
[----:B------:R-:W2:Y:S01]  /*30400*/  LDL R7, [R1+0x4c] ;  /* 0x00004c0001077983 */ /* 0x000ea20000100800 */
[----:B------:R-:W3:Y:S02]  /*30410*/  LDL.LU R16, [R1+0x80] ;  /* 0x0000800001107983 */ /* 0x000ee40000300800 */
[----:B------:R-:W3:Y:S02]  /*30420*/  LDL.LU R17, [R1+0x84] ;  /* 0x0000840001117983 */ /* 0x000ee40000300800 */
[----:B------:R-:W4:Y:S01]  /*30430*/  LDL.LU R18, [R1+0x88] ;  /* 0x0000880001127983 */ /* 0x000f220000300800 */
[----:B------:R-:W4:Y:S04]  /*30440*/  LDL.LU R19, [R1+0x8c] ;  /* 0x00008c0001137983 */ /* 0x000f280000300800 */
[----:B----4-:R-:W-:Y:S01]  /*30450*/  STL.64 [R1+0x4790], R18 ;  /* 0x0047901201007387 */ /* 0x010fe20000100a00 */
[----:B---3--:R1:W-:Y:S03]  /*30460*/  STL.64 [R1+0x4788], R16 ;  /* 0x0047881001007387 */ /* 0x0083e60000100a00 */
[----:B-1----:R-:W2:Y:S01]  /*30470*/  LDL.LU R16, [R1+0xb0] ;  /* 0x0000b00001107983 */ /* 0x002ea20000300800 */
[----:B------:R-:W2:Y:S02]  /*30480*/  LDL.LU R17, [R1+0xb4] ;  /* 0x0000b40001117983 */ /* 0x000ea40000300800 */
[----:B------:R-:W2:Y:S02]  /*30490*/  LDL.LU R18, [R1+0xb8] ;  /* 0x0000b80001127983 */ /* 0x000ea40000300800 */
[----:B------:R-:W2:Y:S01]  /*304a0*/  LDL.LU R19, [R1+0xbc] ;  /* 0x0000bc0001137983 */ /* 0x000ea20000300800 */
[----:B------:R-:W3:Y:S01]  /*304b0*/  LDL R14, [R1+0x854] ;  /* 0x00085400010e7983 */ /* 0x000ee20000100800 */
[----:B------:R-:W-:Y:S02]  /*304c0*/  STL [R1+0x46f0], R28 ;  /* 0x0046f01c01007387 */ /* 0x000fe40000100800 */
[----:B0-----:R-:W-:Y:S02]  /*304d0*/  STL.64 [R1+0x46d0], R26 ;  /* 0x0046d01a01007387 */ /* 0x001fe40000100a00 */
[----:B------:R0:W-:Y:S02]  /*304e0*/  STL.64 [R1+0x46c8], R24 ;  /* 0x0046c81801007387 */ /* 0x0001e40000100a00 */
[----:B0-----:R-:W-:-:S02]  /*304f0*/  MOV R24, R3 ;  /* 0x0000000300187202 */ /* 0x001fc40000000f00 */
[----:B------:R-:W-:Y:S01]  /*30500*/  MOV R25, R29 ;  /* 0x0000001d00197202 */ /* 0x000fe20000000f00 */
[----:B------:R-:W4:Y:S01]  /*30510*/  LDL.LU R3, [R1+0x47bc] ;  /* 0x0047bc0001037983 */ /* 0x000f220000300800 */
[----:B------:R-:W2:Y:S05]  /*30520*/  LDL.LU R29, [R1+0x47b8] ;  /* 0x0047b800011d7983 */ /* 0x000eaa0000300800 */
[----:B------:R-:W-:Y:S01]  /*30530*/  HMMA.16816.F32.BF16 R8, R8, R24, R20 ;  /* 0x000000180808723c */ /* 0x000fe20000041814 */
[----:B------:R-:W2:Y:S01]  /*30540*/  LDL.LU.64 R22, [R1+0x47b0] ;  /* 0x0047b00001167983 */ /* 0x000ea20000300a00 */
[----:B------:R-:W2:Y:S11]  /*30550*/  LDL.LU.64 R20, [R1+0x47a8] ;  /* 0x0047a80001147983 */ /* 0x000eb60000300a00 */
[----:B------:R-:W-:Y:S11]  /*30560*/  @!UPT UIADD3 URZ, URZ, URZ, URZ ;  /* 0x0000003f3f3ff290 */ /* 0x000ff6000fffe03f */
[----:B------:R-:W-:Y:S01]  /*30570*/  IMAD.MOV.U32 R27, RZ, RZ, R8 ;  /* 0x000000ffff1b7224 */ /* 0x000fe200078e0008 */
[----:B------:R-:W-:Y:S02]  /*30580*/  MOV R26, R9 ;  /* 0x00000009001a7202 */ /* 0x000fe40000000f00 */
[----:B------:R-:W-:Y:S01]  /*30590*/  MOV R25, R10 ;  /* 0x0000000a00197202 */ /* 0x000fe20000000f00 */
[----:B------:R-:W-:Y:S02]  /*305a0*/  IMAD.MOV.U32 R24, RZ, RZ, R11 ;  /* 0x000000ffff187224 */ /* 0x000fe400078e000b */
[----:B------:R0:W-:Y:S03]  /*305b0*/  STL.64 [R1+0x4700], R26 ;  /* 0x0047001a01007387 */ /* 0x0001e60000100a00 */
[----:B------:R-:W-:Y:S01]  /*305c0*/  STL.64 [R1+0x46f8], R24 ;  /* 0x0046f81801007387 */ /* 0x000fe20000100a00 */
[----:B0-----:R-:W3:Y:S01]  /*305d0*/  LDL.LU.64 R26, [R1+0xa8] ;  /* 0x0000a800011a7983 */ /* 0x001ee20000300a00 */
[----:B--2---:R-:W-:-:S02]  /*305e0*/  MOV R8, R20 ;  /* 0x0000001400087202 */ /* 0x004fc40000000f00 */
[----:B------:R-:W-:Y:S01]  /*305f0*/  MOV R9, R21 ;  /* 0x0000001500097202 */ /* 0x000fe20000000f00 */
[----:B------:R-:W2:Y:S01]  /*30600*/  LDL.LU R20, [R1+0x47a4] ;  /* 0x0047a40001147983 */ /* 0x000ea20000300800 */
[----:B------:R-:W2:Y:S02]  /*30610*/  LDL.LU R21, [R1+0x47a0] ;  /* 0x0047a00001157983 */ /* 0x000ea40000300800 */
[----:B------:R-:W-:Y:S01]  /*30620*/  IMAD.MOV.U32 R10, RZ, RZ, R22 ;  /* 0x000000ffff0a7224 */ /* 0x000fe200078e0016 */
[----:B------:R-:W-:Y:S01]  /*30630*/  MOV R11, R23 ;  /* 0x00000017000b7202 */ /* 0x000fe20000000f00 */
[----:B------:R-:W2:Y:S01]  /*30640*/  LDL.LU R22, [R1+0x479c] ;  /* 0x00479c0001167983 */ /* 0x000ea20000300800 */
[----:B------:R-:W2:Y:S03]  /*30650*/  LDL.LU R23, [R1+0x4798] ;  /* 0x0047980001177983 */ /* 0x000ea60000300800 */
[----:B------:R-:W-:Y:S01]  /*30660*/  STL.64 [R1+0x4720], R10 ;  /* 0x0047200a01007387 */ /* 0x000fe20000100a00 */
[----:B------:R0:W-:Y:S03]  /*30670*/  STL.64 [R1+0x4718], R8 ;  /* 0x0047180801007387 */ /* 0x0001e60000100a00 */
[----:B0-----:R-:W3:Y:S01]  /*30680*/  LDL.LU R8, [R1+0x20] ;  /* 0x0000200001087983 */ /* 0x001ee20000300800 */
[----:B------:R-:W3:Y:S02]  /*30690*/  LDL.LU R9, [R1+0x24] ;  /* 0x0000240001097983 */ /* 0x000ee40000300800 */
[----:B------:R-:W3:Y:S02]  /*306a0*/  LDL.LU R10, [R1+0x28] ;  /* 0x00002800010a7983 */ /* 0x000ee40000300800 */
[----:B------:R-:W3:Y:S01]  /*306b0*/  LDL.LU R11, [R1+0x2c] ;  /* 0x00002c00010b7983 */ /* 0x000ee20000300800 */
[C---:B--2---:R-:W-:Y:S01]  /*306c0*/  HMMA.16816.F32.BF16 R4, R20.reuse, R6, R16 ;  /* 0x000000061404723c */ /* 0x044fe20000041810 */
[----:B---3--:R0:W-:Y:S01]  /*306d0*/  STL.64 [R1+0x4730], R10 ;  /* 0x0047300a01007387 */ /* 0x0081e20000100a00 */
[----:B------:R-:W-:Y:S03]  /*306e0*/  STL.64 [R1+0x4728], R8 ;  /* 0x0047280801007387 */ /* 0x000fe60000100a00 */
[----:B0-----:R-:W2:Y:S01]  /*306f0*/  LDL.64 R10, [R1+0x38] ;  /* 0x00003800010a7983 */ /* 0x001ea20000100a00 */
[----:B------:R-:W3:Y:S02]  /*30700*/  LDL.LU.64 R18, [R1+0x4790] ;  /* 0x0047900001127983 */ /* 0x000ee40000300a00 */
[----:B------:R-:W3:Y:S11]  /*30710*/  LDL.LU.64 R16, [R1+0x4788] ;  /* 0x0047880001107983 */ /* 0x000ef60000300a00 */
[----:B------:R-:W-:Y:S04]  /*30720*/  @!UPT UIADD3 URZ, URZ, URZ, URZ ;  /* 0x0000003f3f3ff290 */ /* 0x000fe8000fffe03f */
[----:B------:R-:W-:Y:S01]  /*30730*/  STL.64 [R1+0x160], R4 ;  /* 0x0001600401007387 */ /* 0x000fe20000100a00 */
[----:B------:R0:W-:Y:S04]  /*30740*/  STL.64 [R1+0x168], R6 ;  /* 0x0001680601007387 */ /* 0x0001e80000100a00 */
[----:B0-----:R-:W2:Y:S01]  /*30750*/  LDL.LU.64 R6, [R1+0x4780] ;  /* 0x0047800001067983 */ /* 0x001ea20000300a00 */
[----:B------:R-:W2:Y:S02]  /*30760*/  LDL.LU.64 R4, [R1+0x4778] ;  /* 0x0047780001047983 */ /* 0x000ea40000300a00 */
[C---:B--2---:R-:W-:Y:S11]  /*30770*/  HMMA.16816.F32.BF16 R4, R20.reuse, R10, R4 ;  /* 0x0000000a1404723c */ /* 0x044ff60000041804 */
[----:B------:R-:W-:Y:S11]  /*30780*/  @!UPT UIADD3 URZ, URZ, URZ, URZ ;  /* 0x0000003f3f3ff290 */ /* 0x000ff6000fffe03f */
[----:B------:R-:W-:Y:S01]  /*30790*/  @!UPT UIADD3 URZ, URZ, URZ, URZ ;  /* 0x0000003f3f3ff290 */ /* 0x000fe2000fffe03f */
[----:B------:R-:W-:Y:S01]  /*307a0*/  STL.64 [R1+0x150], R4 ;  /* 0x0001500401007387 */ /* 0x000fe20000100a00 */
[----:B------:R0:W-:Y:S03]  /*307b0*/  STL.64 [R1+0x158], R6 ;  /* 0x0001580601007387 */ /* 0x0001e60000100a00 */
[----:B0-----:R-:W3:Y:S01]  /*307c0*/  LDL.LU.64 R6, [R1+0x4770] ;  /* 0x0047700001067983 */ /* 0x001ee20000300a00 */
[----:B------:R0:W-:Y:S02]  /*307d0*/  STL.64 [R1+0x4740], R10 ;  /* 0x0047400a01007387 */ /* 0x0001e40000100a00 */
[----:B------:R-:W2:Y:S02]  /*307e0*/  LDL.LU R8, [R1+0x60] ;  /* 0x0000600001087983 */ /* 0x000ea40000300800 */
[----:B------:R-:W2:Y:S01]  /*307f0*/  LDL.LU R9, [R1+0x64] ;  /* 0x0000640001097983 */ /* 0x000ea20000300800 */
[----:B0-----:R-:W2:Y:S01]  /*30800*/  LDL.LU R10, [R1+0x68] ;  /* 0x00006800010a7983 */ /* 0x001ea20000300800 */
[----:B------:R-:W2:Y:S01]  /*30810*/  LDL.LU R11, [R1+0x6c] ;  /* 0x00006c00010b7983 */ /* 0x000ea20000300800 */
[C---:B---3--:R-:W-:Y:S11]  /*30820*/  HMMA.16816.F32.BF16 R16, R20.reuse, R6, R16 ;  /* 0x000000061410723c */ /* 0x048ff60000041810 */
[----:B------:R-:W-:Y:S11]  /*30830*/  @!UPT UIADD3 URZ, URZ, URZ, URZ ;  /* 0x0000003f3f3ff290 */ /* 0x000ff6000fffe03f */
[----:B------:R-:W-:Y:S01]  /*30840*/  @!UPT UIADD3 URZ, URZ, URZ, URZ ;  /* 0x0000003f3f3ff290 */ /* 0x000fe2000fffe03f */
[----:B------:R-:W-:Y:S01]  /*30850*/  STL.64 [R1+0x140], R16 ;  /* 0x0001401001007387 */ /* 0x000fe20000100a00 */
[----:B------:R0:W-:Y:S03]  /*30860*/  STL.64 [R1+0x148], R18 ;  /* 0x0001481201007387 */ /* 0x0001e60000100a00 */
[----:B0-----:R-:W3:Y:S01]  /*30870*/  LDL.LU.64 R18, [R1+0x4768] ;  /* 0x0047680001127983 */ /* 0x001ee20000300a00 */
[----:B------:R-:W3:Y:S02]  /*30880*/  LDL.LU.64 R16, [R1+0x4760] ;  /* 0x0047600001107983 */ /* 0x000ee40000300a00 */
[----:B------:R-:W-:Y:S01]  /*30890*/  STL.64 [R1+0x4738], R6 ;  /* 0x0047380601007387 */ /* 0x000fe20000100a00 */
[----:B------:R-:W-:Y:S01]  /*308a0*/  MOV R4, R29 ;  /* 0x0000001d00047202 */ /* 0x000fe20000000f00 */
[----:B----4-:R-:W-:Y:S01]  /*308b0*/  IMAD.MOV.U32 R5, RZ, RZ, R3 ;  /* 0x000000ffff057224 */ /* 0x010fe200078e0003 */
[----:B------:R-:W4:Y:S01]  /*308c0*/  LDL.LU R29, [R1+0x475c] ;  /* 0x00475c00011d7983 */ /* 0x000f220000300800 */
[----:B------:R-:W2:Y:S01]  /*308d0*/  LDL.LU R3, [R1+0x4758] ;  /* 0x0047580001037983 */ /* 0x000ea20000300800 */
[----:B---3--:R-:W-:Y:S02]  /*308e0*/  HMMA.16816.F32.BF16 R20, R20, R26, R16 ;  /* 0x0000001a1414723c */ /* 0x008fe40000041810 */
[----:B------:R-:W2:Y:S01]  /*308f0*/  LDL.LU.64 R18, [R1+0x4750] ;  /* 0x0047500001127983 */ /* 0x000ea20000300a00 */
[----:B------:R-:W2:Y:S11]  /*30900*/  LDL.LU.64 R16, [R1+0x4748] ;  /* 0x0047480001107983 */ /* 0x000eb60000300a00 */
[----:B------:R-:W-:Y:S09]  /*30910*/  @!UPT UIADD3 URZ, URZ, URZ, URZ ;  /* 0x0000003f3f3ff290 */ /* 0x000ff2000fffe03f */
[----:B------:R-:W-:Y:S01]  /*30920*/  STL.64 [R1+0x130], R20 ;  /* 0x0001301401007387 */ /* 0x000fe20000100a00 */
[----:B------:R0:W-:Y:S03]  /*30930*/  STL.64 [R1+0x138], R22 ;  /* 0x0001381601007387 */ /* 0x0001e60000100a00 */
[----:B0-----:R-:W2:Y:S01]  /*30940*/  LDL.LU.64 R22, [R1+0x48] ;  /* 0x0000480001167983 */ /* 0x001ea20000300a00 */
[----:B------:R-:W-:Y:S02]  /*30950*/  MOV R6, R2 ;  /* 0x0000000200067202 */ /* 0x000fe40000000f00 */
[----:B------:R-:W-:Y:S01]  /*30960*/  MOV R7, R0 ;  /* 0x0000000000077202 */ /* 0x000fe20000000f00 */
[----:B------:R-:W3:Y:S01]  /*30970*/  LDL R15, [R1+0x1ef8] ;  /* 0x001ef800010f7983 */ /* 0x000ee20000100800 */
[C---:B--2---:R-:W-:Y:S11]  /*30980*/  HMMA.16816.F32.BF16 R8, R16.reuse, R22, R8 ;  /* 0x000000161008723c */ /* 0x044ff60000041808 */
[----:B------:R-:W-:Y:S11]  /*30990*/  @!UPT UIADD3 URZ, URZ, URZ, URZ ;  /* 0x0000003f3f3ff290 */ /* 0x000ff6000fffe03f */
[----:B------:R-:W-:Y:S01]  /*309a0*/  @!UPT UIADD3 URZ, URZ, URZ, URZ ;  /* 0x0000003f3f3ff290 */ /* 0x000fe2000fffe03f */
[----:B------:R-:W-:Y:S01]  /*309b0*/  STL.64 [R1+0x110], R8 ;  /* 0x0001100801007387 */ /* 0x000fe20000100a00 */
[----:B------:R-:W-:Y:S01]  /*309c0*/  IMAD.MOV.U32 R2, RZ, RZ, R10 ;  /* 0x000000ffff027224 */ /* 0x000fe200078e000a */
[----:B------:R-:W-:Y:S02]  /*309d0*/  MOV R0, R11 ;  /* 0x0000000b00007202 */ /* 0x000fe40000000f00 */
[----:B------:R-:W2:Y:S03]  /*309e0*/  LDL.LU.64 R10, [R1+0x4740] ;  /* 0x00474000010a7983 */ /* 0x000ea60000300a00 */
[----:B------:R-:W-:Y:S02]  /*309f0*/  STL [R1+0x4664], R0 ;  /* 0x0046640001007387 */ /* 0x000fe40000100800 */
[----:B------:R-:W-:Y:S01]  /*30a00*/  STL [R1+0x4660], R2 ;  /* 0x0046600201007387 */ /* 0x000fe20000100800 */
[C---:B--2---:R-:W-:Y:S01]  /*30a10*/  HMMA.16816.F32.BF16 R4, R16.reuse, R10, R4 ;  /* 0x0000000a1004723c */ /* 0x044fe20000041804 */
[----:B------:R-:W-:Y:S11]  /*30a20*/  MOV R28, R11 ;  /* 0x0000000b001c7202 */ /* 0x000ff60000000f00 */
[----:B------:R-:W-:Y:S11]  /*30a30*/  @!UPT UIADD3 URZ, URZ, URZ, URZ ;  /* 0x0000003f3f3ff290 */ /* 0x000ff6000fffe03f */
[----:B------:R-:W-:Y:S01]  /*30a40*/  STL.64 [R1+0x100], R4 ;  /* 0x0001000401007387 */ /* 0x000fe20000100a00 */
[----:B------:R0:W-:Y:S03]  /*30a50*/  STL.64 [R1+0x108], R6 ;  /* 0x0001080601007387 */ /* 0x0001e60000100a00 */
[----:B0-----:R-:W2:Y:S01]  /*30a60*/  LDL.LU.64 R6, [R1+0x4738] ;  /* 0x0047380001067983 */ /* 0x001ea20000300a00 */
[----:B------:R-:W2:Y:S02]  /*30a70*/  LDL.LU.64 R10, [R1+0x4730] ;  /* 0x00473000010a7983 */ /* 0x000ea40000300a00 */
[----:B------:R-:W2:Y:S02]  /*30a80*/  LDL.LU.64 R8, [R1+0x4728] ;  /* 0x0047280001087983 */ /* 0x000ea40000300a00 */
[C---:B--2---:R-:W-:Y:S01]  /*30a90*/  HMMA.16816.F32.BF16 R4, R16.reuse, R6, R8 ;  /* 0x000000061004723c */ /* 0x044fe20000041808 */
[----:B------:R-:W2:Y:S01]  /*30aa0*/  LDL.LU.64 R10, [R1+0x4720] ;  /* 0x00472000010a7983 */ /* 0x000ea20000300a00 */
[----:B------:R-:W2:Y:S11]  /*30ab0*/  LDL.LU.64 R8, [R1+0x4718] ;  /* 0x0047180001087983 */ /* 0x000eb60000300a00 */
[----:B------:R-:W-:Y:S10]  /*30ac0*/  @!UPT UIADD3 URZ, URZ, URZ, URZ ;  /* 0x0000003f3f3ff290 */ /* 0x000ff4000fffe03f */
[----:B------:R-:W-:Y:S01]  /*30ad0*/  STL.64 [R1+0xf0], R4 ;  /* 0x0000f00401007387 */ /* 0x000fe20000100a00 */
[----:B------:R0:W-:Y:S03]  /*30ae0*/  STL.64 [R1+0xf8], R6 ;  /* 0x0000f80601007387 */ /* 0x0001e60000100a00 */
[----:B0-----:R-:W2:Y:S01]  /*30af0*/  LDL.LU.64 R6, [R1+0x4710] ;  /* 0x0047100001067983 */ /* 0x001ea20000300a00 */
[----:B------:R-:W2:Y:S02]  /*30b00*/  LDL.LU.64 R4, [R1+0x4708] ;  /* 0x0047080001047983 */ /* 0x000ea40000300a00 */
[----:B------:R-:W-:Y:S01]  /*30b10*/  IMAD.MOV.U32 R2, RZ, RZ, R26 ;  /* 0x000000ffff027224 */ /* 0x000fe200078e001a */
[----:B------:R-:W-:Y:S01]  /*30b20*/  MOV R0, R27 ;  /* 0x0000001b00007202 */ /* 0x000fe20000000f00 */
[----:B--2---:R-:W-:Y:S11]  /*30b30*/  HMMA.16816.F32.BF16 R4, R16, R26, R4 ;  /* 0x0000001a1004723c */ /* 0x004ff60000041804 */
[----:B------:R-:W-:Y:S11]  /*30b40*/  @!UPT UIADD3 URZ, URZ, URZ, URZ ;  /* 0x0000003f3f3ff290 */ /* 0x000ff6000fffe03f */
[----:B------:R-:W-:Y:S01]  /*30b50*/  @!UPT UIADD3 URZ, URZ, URZ, URZ ;  /* 0x0000003f3f3ff290 */ /* 0x000fe2000fffe03f */
[----:B------:R-:W-:Y:S01]  /*30b60*/  STL.64 [R1+0xe0], R4 ;  /* 0x0000e00401007387 */ /* 0x000fe20000100a00 */
[----:B------:R-:W-:Y:S02]  /*30b70*/  STL.64 [R1+0xe8], R6 ;  /* 0x0000e80601007387 */ /* 0x000fe40000100a00 */
[----:B------:R-:W2:Y:S02]  /*30b80*/  LDL.LU.64 R26, [R1+0x4700] ;  /* 0x00470000011a7983 */ /* 0x000ea40000300a00 */
[----:B------:R-:W2:Y:S01]  /*30b90*/  LDL.LU.64 R24, [R1+0x46f8] ;  /* 0x0046f80001187983 */ /* 0x000ea20000300a00 */
[----:B------:R-:W2:Y:S01]  /*30ba0*/  LDL.LU.64 R16, [R1] ;  /* 0x0000000001107983 */ /* 0x000ea20000300a00 */
[----:B------:R-:W2:Y:S03]  /*30bb0*/  LDL.LU.64 R18, [R1+0x8] ;  /* 0x0000080001127983 */ /* 0x000ea60000300a00 */
[----:B------:R-:W0:Y:S04]  /*30bc0*/  LDSM.16.MT88.4 R4, [R3+0x26000] ;  /* 0x026000000304783b */ /* 0x000e280000004200 */
[----:B0-----:R0:W-:Y:S01]  /*30bd0*/  STL.64 [R1+0x4680], R6 ;  /* 0x0046800601007387 */ /* 0x0011e20000100a00 */
[----:B------:R-:W-:Y:S01]  /*30be0*/  STL.64 [R1+0x4678], R4 ;  /* 0x0046780401007387 */ /* 0x000fe20000100a00 */
[----:B0-----:R-:W-:Y:S01]  /*30bf0*/  MOV R6, R2 ;  /* 0x0000000200067202 */ /* 0x001fe20000000f00 */
[----:B------:R-:W-:-:S05]  /*30c00*/  IMAD.MOV.U32 R7, RZ, RZ, R0 ;  /* 0x000000ffff077224 */ /* 0x000fca00078e0000 */
[----:B------:R-:W-:Y:S02]  /*30c10*/  STL.64 [R1+0x46d8], R6 ;  /* 0x0046d80601007387 */ /* 0x000fe40000100a00 */
[----:B------:R-:W0:Y:S02]  /*30c20*/  LDSM.16.M88.4 R4, [R14+0x180] ;  /* 0x000180000e04783b */ /* 0x000e240000000200 */
[----:B0-----:R-:W-:Y:S02]  /*30c30*/  STL.64 [R1+0x90], R4 ;  /* 0x0000900401007387 */ /* 0x001fe40000100a00 */
        /* <DEDUP_REMOVED lines=8> */
[----:B---3--:R-:W-:Y:S04]  /*30cc0*/  LDSM.16.MT88.4 R12, [R15+0x26000] ;  /* 0x026000000f0c783b */ /* 0x008fe80000004200 */
[----:B0-----:R0:W-:Y:S01]  /*30cd0*/  STL.64 [R1+0x60], R4 ;  /* 0x0000600401007387 */ /* 0x0011e20000100a00 */
[----:B------:R-:W-:Y:S01]  /*30ce0*/  STL.64 [R1+0x68], R6 ;  /* 0x0000680601007387 */ /* 0x000fe20000100a00 */
[----:B--2---:R-:W-:Y:S11]  /*30cf0*/  HMMA.16816.F32.BF16 R8, R16, R22, R8 ;  /* 0x000000161008723c */ /* 0x004ff60000041808 */
[----:B------:R-:W-:Y:S11]  /*30d00*/  @!UPT UIADD3 URZ, URZ, URZ, URZ ;  /* 0x0000003f3f3ff290 */ /* 0x000ff6000fffe03f */
[----:B------:R-:W-:Y:S01]  /*30d10*/  @!UPT UIADD3 URZ, URZ, URZ, URZ ;  /* 0x0000003f3f3ff290 */ /* 0x000fe2000fffe03f */
[----:B------:R-:W-:Y:S01]  /*30d20*/  STL.64 [R1+0xd0], R8 ;  /* 0x0000d00801007387 */ /* 0x000fe20000100a00 */
[----:B------:R-:W-:Y:S01]  /*30d30*/  IMAD.MOV.U32 R0, RZ, RZ, R10 ;  /* 0x000000ffff007224 */ /* 0x000fe200078e000a */
[----:B------:R-:W-:Y:S02]  /*30d40*/  MOV R2, R11 ;  /* 0x0000000b00027202 */ /* 0x000fe40000000f00 */
[----:B----4-:R-:W1:Y:S04]  /*30d50*/  LDSM.16.MT88.4 R8, [R29+0x26000] ;  /* 0x026000001d08783b */ /* 0x010e680000004200 */
[----:B------:R-:W-:Y:S01]  /*30d60*/  STL [R1+0x466c], R0 ;  /* 0x00466c0001007387 */ /* 0x000fe20000100800 */
[----:B------:R-:W-:Y:S02]  /*30d70*/  STL [R1+0x4668], R2 ;  /* 0x0046680201007387 */ /* 0x000fe40000100800 */
[----:B------:R-:W-:Y:S01]  /*30d80*/  STL [R1+0x4670], R29 ;  /* 0x0046701d01007387 */ /* 0x000fe20000100800 */
[----:B0-----:R-:W-:-:S02]  /*30d90*/  MOV R5, R22 ;  /* 0x0000001600057202 */ /* 0x001fc40000000f00 */
[----:B------:R-:W-:Y:S01]  /*30da0*/  MOV R4, R23 ;  /* 0x0000001700047202 */ /* 0x000fe20000000f00 */
[----:B-1----:R0:W-:Y:S01]  /*30db0*/  STL.64 [R1+0x4638], R10 ;  /* 0x0046380a01007387 */ /* 0x0021e20000100a00 */
[----:B------:R1:W-:Y:S02]  /*30dc0*/  STL.64 [R1+0x4630], R8 ;  /* 0x0046300801007387 */ /* 0x0003e40000100a00 */
[----:B------:R-:W2:Y:S02]  /*30dd0*/  LDL.LU R20, [R1+0x160] ;  /* 0x0001600001147983 */ /* 0x000ea40000300800 */
[----:B------:R-:W2:Y:S01]  /*30de0*/  LDL.LU R21, [R1+0x164] ;  /* 0x0001640001157983 */ /* 0x000ea20000300800 */
[----:B------:R-:W3:Y:S01]  /*30df0*/  LDL.LU R22, [R1+0x168] ;  /* 0x0001680001167983 */ /* 0x000ee20000300800 */
[----:B------:R-:W3:Y:S01]  /*30e00*/  LDL.LU R23, [R1+0x16c] ;  /* 0x00016c0001177983 */ /* 0x000ee20000300800 */
[----:B0-----:R-:W-:Y:S01]  /*30e10*/  MOV R10, R5 ;  /* 0x00000005000a7202 */ /* 0x001fe20000000f00 */
[----:B------:R-:W-:-:S05]  /*30e20*/  IMAD.MOV.U32 R11, RZ, RZ, R4 ;  /* 0x000000ffff0b7224 */ /* 0x000fca00078e0004 */
[----:B------:R0:W-:Y:S01]  /*30e30*/  STL.64 [R1+0x46e8], R10 ;  /* 0x0046e80a01007387 */ /* 0x0001e20000100a00 */
[----:B-1----:R-:W4:Y:S02]  /*30e40*/  LDL.LU R8, [R1+0x1c0] ;  /* 0x0001c00001087983 */ /* 0x002f240000300800 */
[----:B------:R-:W4:Y:S01]  /*30e50*/  LDL.LU R9, [R1+0x1c4] ;  /* 0x0001c40001097983 */ /* 0x000f220000300800 */
[----:B0-----:R-:W4:Y:S01]  /*30e60*/  LDL.LU R10, [R1+0x1c8] ;  /* 0x0001c800010a7983 */ /* 0x001f220000300800 */
[----:B------:R-:W4:Y:S03]  /*30e70*/  LDL.LU R11, [R1+0x1cc] ;  /* 0x0001cc00010b7983 */ /* 0x000f260000300800 */
[----:B---3--:R0:W-:Y:S01]  /*30e80*/  STL.64 [R1+0x4690], R22 ;  /* 0x0046901601007387 */ /* 0x0081e20000100a00 */
[----:B--2---:R1:W-:Y:S02]  /*30e90*/  STL.64 [R1+0x4688], R20 ;  /* 0x0046881401007387 */ /* 0x0043e40000100a00 */
[----:B------:R-:W2:Y:S02]  /*30ea0*/  LDL.LU R4, [R1+0x1d0] ;  /* 0x0001d00001047983 */ /* 0x000ea40000300800 */
[----:B------:R-:W2:Y:S01]  /*30eb0*/  LDL.LU R5, [R1+0x1d4] ;  /* 0x0001d40001057983 */ /* 0x000ea20000300800 */
[----:B------:R-:W2:Y:S01]  /*30ec0*/  LDL.LU R6, [R1+0x1d8] ;  /* 0x0001d80001067983 */ /* 0x000ea20000300800 */
[----:B------:R-:W2:Y:S02]  /*30ed0*/  LDL.LU R7, [R1+0x1dc] ;  /* 0x0001dc0001077983 */ /* 0x000ea40000300800 */
[----:B0-----:R-:W-:Y:S01]  /*30ee0*/  IMAD.MOV.U32 R22, RZ, RZ, R25 ;  /* 0x000000ffff167224 */ /* 0x001fe200078e0019 */
[----:B------:R-:W-:-:S02]  /*30ef0*/  MOV R23, R24 ;  /* 0x0000001800177202 */ /* 0x000fc40000000f00 */
[----:B-1----:R-:W-:Y:S02]  /*30f00*/  MOV R20, R27 ;  /* 0x0000001b00147202 */ /* 0x002fe40000000f00 */
[----:B------:R-:W-:Y:S01]  /*30f10*/  MOV R21, R26 ;  /* 0x0000001a00157202 */ /* 0x000fe20000000f00 */
[----:B------:R-:W3:Y:S01]  /*30f20*/  LDL.LU R24, [R1+0x1b0] ;  /* 0x0001b00001187983 */ /* 0x000ee20000300800 */
[----:B------:R-:W3:Y:S02]  /*30f30*/  LDL.LU R25, [R1+0x1b4] ;  /* 0x0001b40001197983 */ /* 0x000ee40000300800 */
[----:B------:R-:W3:Y:S02]  /*30f40*/  LDL.LU R26, [R1+0x1b8] ;  /* 0x0001b800011a7983 */ /* 0x000ee40000300800 */
[----:B------:R-:W3:Y:S01]  /*30f50*/  LDL.LU R27, [R1+0x1bc] ;  /* 0x0001bc00011b7983 */ /* 0x000ee20000300800 */
[----:B------:R0:W-:Y:S01]  /*30f60*/  STL.64 [R1+0x46a0], R22 ;  /* 0x0046a01601007387 */ /* 0x0001e20000100a00 */
[----:B------:R-:W-:Y:S03]  /*30f70*/  STL.64 [R1+0x4698], R20 ;  /* 0x0046981401007387 */ /* 0x000fe60000100a00 */
[----:B0-----:R-:W2:Y:S01]  /*30f80*/  LDL.LU R22, [R1+0x18] ;  /* 0x0000180001167983 */ /* 0x001ea20000300800 */
[----:B------:R-:W2:Y:S02]  /*30f90*/  LDL.LU R23, [R1+0x1c] ;  /* 0x00001c0001177983 */ /* 0x000ea40000300800 */
[----:B------:R-:W-:Y:S02]  /*30fa0*/  STL.64 [R1+0x45e8], R14 ;  /* 0x0045e80e01007387 */ /* 0x000fe40000100a00 */
[----:B------:R0:W-:Y:S02]  /*30fb0*/  STL.64 [R1+0x45e0], R12 ;  /* 0x0045e00c01007387 */ /* 0x0001e40000100a00 */
[----:B0-----:R-:W2:Y:S01]  /*30fc0*/  LDL.LU R12, [R1+0x180] ;  /* 0x00018000010c7983 */ /* 0x001ea20000300800 */
[----:B------:R-:W2:Y:S02]  /*30fd0*/  LDL.LU R13, [R1+0x184] ;  /* 0x00018400010d7983 */ /* 0x000ea40000300800 */
[----:B------:R-:W2:Y:S02]  /*30fe0*/  LDL.LU R14, [R1+0x188] ;  /* 0x00018800010e7983 */ /* 0x000ea40000300800 */
[----:B------:R-:W2:Y:S02]  /*30ff0*/  LDL.LU R15, [R1+0x18c] ;  /* 0x00018c00010f7983 */ /* 0x000ea40000300800 */
[----:B--2---:R0:W-:Y:S01]  /*31000*/  STL.64 [R1+0x46b0], R14 ;  /* 0x0046b00e01007387 */ /* 0x0041e20000100a00 */
[----:B------:R-:W-:Y:S03]  /*31010*/  STL.64 [R1+0x46a8], R12 ;  /* 0x0046a80c01007387 */ /* 0x000fe60000100a00 */
[----:B0-----:R-:W4:Y:S01]  /*31020*/  LDL.LU R14, [R1+0x38] ;  /* 0x00003800010e7983 */ /* 0x001f220000300800 */
[----:B------:R-:W-:-:S02]  /*31030*/  MOV R15, R28 ;  /* 0x0000001c000f7202 */ /* 0x000fc40000000f00 */
[----:B------:R-:W2:Y:S01]  /*31040*/  LDL.LU R28, [R1+0x46f0] ;  /* 0x0046f000011c7983 */ /* 0x000ea20000300800 */
[----:B------:R-:W-:Y:S01]  /*31050*/  MOV R2, R18 ;  /* 0x0000001200027202 */ /* 0x000fe20000000f00 */
[----:B------:R-:W-:-:S03]  /*31060*/  IMAD.MOV.U32 R0, RZ, RZ, R19 ;  /* 0x000000ffff007224 */ /* 0x000fc600078e0013 */
[----:B----4-:R-:W-:Y:S11]  /*31070*/  HMMA.16816.F32.BF16 R8, R16, R14, R8 ;  /* 0x0000000e1008723c */ /* 0x010ff60000041808 */
[----:B------:R-:W-:Y:S11]  /*31080*/  @!UPT UIADD3 URZ, URZ, URZ, URZ ;  /* 0x0000003f3f3ff290 */ /* 0x000ff6000fffe03f */
[----:B------:R-:W-:Y:S01]  /*31090*/  @!UPT UIADD3 URZ, URZ, URZ, URZ ;  /* 0x0000003f3f3ff290 */ /* 0x000fe2000fffe03f */
[----:B------:R0:W-:Y:S02]  /*310a0*/  STL.64 [R1+0xc0], R8 ;  /* 0x0000c00801007387 */ /* 0x0001e40000100a00 */
[----:B0-----:R-:W-:Y:S01]  /*310b0*/  IMAD.MOV.U32 R9, RZ, RZ, R16 ;  /* 0x000000ffff097224 */ /* 0x001fe200078e0010 */
[----:B------:R-:W-:Y:S02]  /*310c0*/  MOV R8, R17 ;  /* 0x0000001100087202 */ /* 0x000fe40000000f00 */
[----:B--2---:R-:W0:Y:S04]  /*310d0*/  LDSM.16.MT88.4 R16, [R28+0x26000] ;  /* 0x026000001c10783b */ /* 0x004e280000004200 */
[----:B------:R1:W-:Y:S04]  /*310e0*/  STL.64 [R1+0xc8], R10 ;  /* 0x0000c80a01007387 */ /* 0x0003e80000100a00 */
[----:B-1----:R-:W2:Y:S01]  /*310f0*/  LDL.LU.64 R10, [R1+0x46e8] ;  /* 0x0046e800010a7983 */ /* 0x002ea20000300a00 */
[----:B------:R1:W-:Y:S02]  /*31100*/  STL.64 [R1+0x46c0], R14 ;  /* 0x0046c00e01007387 */ /* 0x0003e40000100a00 */
[----:B------:R-:W2:Y:S02]  /*31110*/  LDL.LU R12, [R1+0x1a0] ;  /* 0x0001a000010c7983 */ /* 0x000ea40000300800 */
[----:B------:R-:W2:Y:S01]  /*31120*/  LDL.LU R13, [R1+0x1a4] ;  /* 0x0001a400010d7983 */ /* 0x000ea20000300800 */
[----:B-1----:R-:W2:Y:S01]  /*31130*/  LDL.LU R14, [R1+0x1a8] ;  /* 0x0001a800010e7983 */ /* 0x002ea20000300800 */
[----:B------:R-:W2:Y:S02]  /*31140*/  LDL.LU R15, [R1+0x1ac] ;  /* 0x0001ac00010f7983 */ /* 0x000ea40000300800 */
[----:B------:R-:W4:Y:S01]  /*31150*/  LDL.LU R28, [R1+0x46e0] ;  /* 0x0046e000011c7983 */ /* 0x000f220000300800 */
[----:B0-----:R0:W-:Y:S01]  /*31160*/  STL.64 [R1+0x4598], R18 ;  /* 0x0045981201007387 */ /* 0x0011e20000100a00 */
[----:B------:R1:W-:Y:S02]  /*31170*/  STL.64 [R1+0x4590], R16 ;  /* 0x0045901001007387 */ /* 0x0003e40000100a00 */
[----:B0-----:R-:W-:Y:S01]  /*31180*/  IMAD.MOV.U32 R18, RZ, RZ, R2 ;  /* 0x000000ffff127224 */ /* 0x001fe200078e0002 */
[----:B-1----:R-:W-:-:S02]  /*31190*/  MOV R16, R9 ;  /* 0x0000000900107202 */ /* 0x002fc40000000f00 */
[----:B------:R-:W-:Y:S02]  /*311a0*/  MOV R17, R8 ;  /* 0x0000000800117202 */ /* 0x000fe40000000f00 */
[----:B------:R-:W-:-:S07]  /*311b0*/  MOV R19, R0 ;  /* 0x0000000000137202 */ /* 0x000fce0000000f00 */
[C---:B------:R-:W-:Y:S11]  /*311c0*/  HMMA.16816.F32.BF16 R4, R16.reuse, R22, R4 ;  /* 0x000000161004723c */ /* 0x040ff60000041804 */
        /* <DEDUP_REMOVED lines=9> */
[----:B---3--:R-:W-:Y:S03]  /*31260*/  HMMA.16816.F32.BF16 R16, R16, R6, R24 ;  /* 0x000000061010723c */ /* 0x008fe60000041818 */
[----:B------:R-:W2:Y:S01]  /*31270*/  LDL.LU.64 R26, [R1+0x46d0] ;  /* 0x0046d000011a7983 */ /* 0x000ea20000300a00 */
[----:B------:R-:W2:Y:S11]  /*31280*/  LDL.LU.64 R24, [R1+0x46c8] ;  /* 0x0046c80001187983 */ /* 0x000eb60000300a00 */
[----:B------:R-:W-:Y:S08]  /*31290*/  @!UPT UIADD3 URZ, URZ, URZ, URZ ;  /* 0x0000003f3f3ff290 */ /* 0x000ff0000fffe03f */
[----:B------:R-:W-:Y:S01]  /*312a0*/  STL.64 [R1+0x45a8], R18 ;  /* 0x0045a81201007387 */ /* 0x000fe20000100a00 */
[----:B------:R0:W-:Y:S03]  /*312b0*/  STL.64 [R1+0x45a0], R16 ;  /* 0x0045a01001007387 */ /* 0x0001e60000100a00 */
[----:B0-----:R-:W3:Y:S01]  /*312c0*/  LDL.64 R16, [R1+0x90] ;  /* 0x0000900001107983 */ /* 0x001ee20000100a00 */
[----:B--2---:R-:W-:Y:S11]  /*312d0*/  HMMA.16816.F32.BF16 R12, R24, R10, R12 ;  /* 0x0000000a180c723c */ /* 0x004ff6000004180c */
[----:B------:R-:W-:Y:S11]  /*312e0*/  @!UPT UIADD3 URZ, URZ, URZ, URZ ;  /* 0x0000003f3f3ff290 */ /* 0x000ff6000fffe03f */
[----:B------:R-:W-:Y:S02]  /*312f0*/  @!UPT UIADD3 URZ, URZ, URZ, URZ ;  /* 0x0000003f3f3ff290 */ /* 0x000fe4000fffe03f */
[----:B------:R-:W-:Y:S01]  /*31300*/  MOV R11, R14 ;  /* 0x0000000e000b7202 */ /* 0x000fe20000000f00 */
[----:B------:R-:W-:Y:S02]  /*31310*/  IMAD.MOV.U32 R10, RZ, RZ, R15 ;  /* 0x000000ffff0a7224 */ /* 0x000fe400078e000f */
[----:B------:R-:W2:Y:S01]  /*31320*/  LDL.LU.64 R14, [R1+0x46c0] ;  /* 0x0046c000010e7983 */ /* 0x000ea20000300a00 */
[----:B----4-:R-:W-:Y:S01]  /*31330*/  MOV R23, R28 ;  /* 0x0000001c00177202 */ /* 0x010fe20000000f00 */
[----:B------:R-:W-:Y:S01]  /*31340*/  IMAD.MOV.U32 R0, RZ, RZ, R12 ;  /* 0x000000ffff007224 */ /* 0x000fe200078e000c */
[----:B------:R-:W-:-:S05]  /*31350*/  MOV R2, R13 ;  /* 0x0000000d00027202 */ /* 0x000fca0000000f00 */
[C---:B--2---:R-:W-:Y:S01]  /*31360*/  HMMA.16816.F32.BF16 R12, R24.reuse, R14, R20 ;  /* 0x0000000e180c723c */ /* 0x044fe20000041814 */
[----:B------:R-:W2:Y:S11]  /*31370*/  LDL.LU.64 R22, [R1+0x46b8] ;  /* 0x0046b80001167983 */ /* 0x000eb60000300a00 */
[----:B------:R-:W-:Y:S11]  /*31380*/  @!UPT UIADD3 URZ, URZ, URZ, URZ ;  /* 0x0000003f3f3ff290 */ /* 0x000ff6000fffe03f */
[----:B------:R-:W-:Y:S01]  /*31390*/  STL.64 [R1+0x30], R12 ;  /* 0x0000300c01007387 */ /* 0x000fe20000100a00 */
[----:B------:R0:W-:Y:S01]  /*313a0*/  STL [R1+0x38], R14 ;  /* 0x0000380e01007387 */ /* 0x0001e20000100800 */
[----:B------:R-:W-:Y:S02]  /*313b0*/  MOV R29, R15 ;  /* 0x0000000f001d7202 */ /* 0x000fe40000000f00 */
[----:B0-----:R-:W2:Y:S01]  /*313c0*/  LDL.LU.64 R14, [R1+0x46b0] ;  /* 0x0046b000010e7983 */ /* 0x001ea20000300a00 */
[----:B------:R-:W2:Y:S02]  /*313d0*/  LDL.LU.64 R12, [R1+0x46a8] ;  /* 0x0046a800010c7983 */ /* 0x000ea40000300a00 */
[----:B--2---:R-:W-:Y:S11]  /*313e0*/  HMMA.16816.F32.BF16 R20, R24, R22, R12 ;  /* 0x000000161814723c */ /* 0x004ff6000004180c */
[----:B------:R-:W-:Y:S11]  /*313f0*/  @!UPT UIADD3 URZ, URZ, URZ, URZ ;  /* 0x0000003f3f3ff290 */ /* 0x000ff6000fffe03f */
[----:B------:R-:W-:Y:S02]  /*31400*/  @!UPT UIADD3 URZ, URZ, URZ, URZ ;  /* 0x0000003f3f3ff290 */ /* 0x000fe4000fffe03f */
[----:B------:R-:W-:Y:S01]  /*31410*/  MOV R13, R20 ;  /* 0x00000014000d7202 */ /* 0x000fe20000000f00 */
[----:B------:R-:W-:Y:S01]  /*31420*/  IMAD.MOV.U32 R12, RZ, RZ, R21 ;  /* 0x000000ffff0c7224 */ /* 0x000fe200078e0015 */
[----:B------:R-:W-:Y:S02]  /*31430*/  MOV R9, R22 ;  /* 0x0000001600097202 */ /* 0x000fe40000000f00 */
[----:B------:R-:W-:Y:S02]  /*31440*/  MOV R8, R23 ;  /* 0x0000001700087202 */ /* 0x000fe40000000f00 */
[----:B------:R-:W0:Y:S04]  /*31450*/  LDSM.16.MT88.4 R20, [R3+0x26800] ;  /* 0x026800000314783b */ /* 0x000e280000004200 */
[----:B0-----:R-:W-:Y:S01]  /*31460*/  STL.64 [R1], R20 ;  /* 0x0000001401007387 */ /* 0x001fe20000100a00 */
[----:B------:R0:W-:Y:S02]  /*31470*/  STL.64 [R1+0x8], R22 ;  /* 0x0000081601007387 */ /* 0x0001e40000100a00 */
[----:B------:R-:W-:-:S02]  /*31480*/  IMAD.MOV.U32 R28, RZ, RZ, R23 ;  /* 0x000000ffff1c7224 */ /* 0x000fc400078e0017 */
[----:B0-----:R-:W2:Y:S01]  /*31490*/  LDL.LU.64 R22, [R1+0x46a0] ;  /* 0x0046a00001167983 */ /* 0x001ea20000300a00 */
[----:B------:R-:W2:Y:S02]  /*314a0*/  LDL.LU.64 R20, [R1+0x4698] ;  /* 0x0046980001147983 */ /* 0x000ea40000300a00 */
        /* <DEDUP_REMOVED lines=8> */
[----:B0-----:R-:W4:Y:S01]  /*31530*/  LDL.LU R24, [R1+0x70] ;  /* 0x0000700001187983 */ /* 0x001f220000300800 */
[----:B------:R-:W4:Y:S01]  /*31540*/  LDL.LU R25, [R1+0x74] ;  /* 0x0000740001197983 */ /* 0x000f220000300800 */
[----:B---3--:R-:W-:Y:S02]  /*31550*/  MOV R15, R16 ;  /* 0x00000010000f7202 */ /* 0x008fe40000000f00 */
[----:B------:R-:W-:Y:S01]  /*31560*/  MOV R14, R17 ;  /* 0x00000011000e7202 */ /* 0x000fe20000000f00 */
[----:B--2---:R-:W-:Y:S01]  /*31570*/  HMMA.16816.F32.BF16 R20, R4, R16, R20 ;  /* 0x000000100414723c */ /* 0x004fe20000041814 */
[----:B----4-:R-:W-:Y:S01]  /*31580*/  STL.64 [R1+0x4658], R24 ;  /* 0x0046581801007387 */ /* 0x010fe20000100a00 */
[----:B------:R-:W2:Y:S02]  /*31590*/  LDL.LU R16, [R1+0xb0] ;  /* 0x0000b00001107983 */ /* 0x000ea40000300800 */
[----:B------:R-:W2:Y:S02]  /*315a0*/  LDL.LU R17, [R1+0xb4] ;  /* 0x0000b40001117983 */ /* 0x000ea40000300800 */
[----:B------:R-:W3:Y:S01]  /*315b0*/  LDL.LU R18, [R1+0xb8] ;  /* 0x0000b80001127983 */ /* 0x000ee20000300800 */
[----:B------:R-:W3:Y:S04]  /*315c0*/  LDL.LU R19, [R1+0xbc] ;  /* 0x0000bc0001137983 */ /* 0x000ee80000300800 */
[----:B---3--:R-:W-:Y:S01]  /*315d0*/  STL.64 [R1+0x45b8], R18 ;  /* 0x0045b81201007387 */ /* 0x008fe20000100a00 */
[----:B--2---:R0:W-:Y:S03]  /*315e0*/  STL.64 [R1+0x45b0], R16 ;  /* 0x0045b01001007387 */ /* 0x0041e60000100a00 */
[----:B0-----:R-:W2:Y:S01]  /*315f0*/  LDL.LU R16, [R1+0xc0] ;  /* 0x0000c00001107983 */ /* 0x001ea20000300800 */
[----:B------:R-:W2:Y:S02]  /*31600*/  LDL.LU R17, [R1+0xc4] ;  /* 0x0000c40001117983 */ /* 0x000ea40000300800 */
[----:B------:R-:W3:Y:S02]  /*31610*/  LDL.LU R18, [R1+0xc8] ;  /* 0x0000c80001127983 */ /* 0x000ee40000300800 */
[----:B------:R-:W3:Y:S02]  /*31620*/  LDL.LU R19, [R1+0xcc] ;  /* 0x0000cc0001137983 */ /* 0x000ee40000300800 */
[----:B---3--:R-:W-:Y:S01]  /*31630*/  STL.64 [R1+0x45c8], R18 ;  /* 0x0045c81201007387 */ /* 0x008fe20000100a00 */
[----:B--2---:R0:W-:Y:S02]  /*31640*/  STL.64 [R1+0x45c0], R16 ;  /* 0x0045c01001007387 */ /* 0x0041e40000100a00 */
[----:B0-----:R-:W-:Y:S01]  /*31650*/  IMAD.MOV.U32 R16, RZ, RZ, R15 ;  /* 0x000000ffff107224 */ /* 0x001fe200078e000f */
[----:B------:R-:W-:-:S05]  /*31660*/  MOV R17, R14 ;  /* 0x0000000e00117202 */ /* 0x000fca0000000f00 */
[----:B------:R-:W-:Y:S01]  /*31670*/  STL.64 [R1+0x4640], R16 ;  /* 0x0046401001007387 */ /* 0x000fe20000100a00 */
[----:B------:R-:W-:Y:S02]  /*31680*/  STL.64 [R1+0x4568], R22 ;  /* 0x0045681601007387 */ /* 0x000fe40000100a00 */
[----:B------:R0:W-:Y:S02]  /*31690*/  STL.64 [R1+0x4560], R20 ;  /* 0x0045601401007387 */ /* 0x0001e40000100a00 */
[----:B0-----:R-:W-:Y:S01]  /*316a0*/  IMAD.MOV.U32 R21, RZ, RZ, R12 ;  /* 0x000000ffff157224 */ /* 0x001fe200078e000c */
[----:B------:R-:W-:Y:S01]  /*316b0*/  MOV R20, R13 ;  /* 0x0000000d00147202 */ /* 0x000fe20000000f00 */
[----:B------:R-:W2:Y:S01]  /*316c0*/  LDL.LU R12, [R1+0xe0] ;  /* 0x0000e000010c7983 */ /* 0x000ea20000300800 */
[----:B------:R-:W2:Y:S02]  /*316d0*/  LDL.LU R13, [R1+0xe4] ;  /* 0x0000e400010d7983 */ /* 0x000ea40000300800 */
[----:B------:R-:W3:Y:S02]  /*316e0*/  LDL.LU R14, [R1+0xe8] ;  /* 0x0000e800010e7983 */ /* 0x000ee40000300800 */
[----:B------:R-:W3:Y:S02]  /*316f0*/  LDL.LU R15, [R1+0xec] ;  /* 0x0000ec00010f7983 */ /* 0x000ee40000300800 */
[----:B---3--:R-:W-:Y:S01]  /*31700*/  STL.64 [R1+0x45f8], R14 ;  /* 0x0045f80e01007387 */ /* 0x008fe20000100a00 */
[----:B--2---:R0:W-:Y:S03]  /*31710*/  STL.64 [R1+0x45f0], R12 ;  /* 0x0045f00c01007387 */ /* 0x0041e60000100a00 */
[----:B0-----:R-:W2:Y:S01]  /*31720*/  LDL.LU R12, [R1+0xf0] ;  /* 0x0000f000010c7983 */ /* 0x001ea20000300800 */
[----:B------:R-:W2:Y:S02]  /*31730*/  LDL.LU R13, [R1+0xf4] ;  /* 0x0000f400010d7983 */ /* 0x000ea40000300800 */
[----:B------:R-:W3:Y:S02]  /*31740*/  LDL.LU R14, [R1+0xf8] ;  /* 0x0000f800010e7983 */ /* 0x000ee40000300800 */
[----:B------:R-:W3:Y:S01]  /*31750*/  LDL.LU R15, [R1+0xfc] ;  /* 0x0000fc00010f7983 */ /* 0x000ee20000300800 */
[----:B------:R-:W4:Y:S01]  /*31760*/  LDL.LU R16, [R1+0x130] ;  /* 0x0001300001107983 */ /* 0x000f220000300800 */
[----:B------:R-:W4:Y:S02]  /*31770*/  LDL.LU R17, [R1+0x134] ;  /* 0x0001340001117983 */ /* 0x000f240000300800 */
[----:B------:R-:W2:Y:S02]  /*31780*/  LDL.LU R18, [R1+0x138] ;  /* 0x0001380001127983 */ /* 0x000ea40000300800 */
[----:B------:R-:W2:Y:S01]  /*31790*/  LDL.LU R19, [R1+0x13c] ;  /* 0x00013c0001137983 */ /* 0x000ea20000300800 */
[----:B------:R-:W-:-:S02]  /*317a0*/  MOV R22, R9 ;  /* 0x0000000900167202 */ /* 0x000fc40000000f00 */
[----:B------:R-:W-:Y:S01]  /*317b0*/  MOV R23, R8 ;  /* 0x0000000800177202 */ /* 0x000fe20000000f00 */
[----:B--2---:R-:W-:Y:S01]  /*317c0*/  STL.64 [R1+0x4650], R18 ;  /* 0x0046501201007387 */ /* 0x004fe20000100a00 */
[----:B----4-:R0:W-:Y:S03]  /*317d0*/  STL.64 [R1+0x4648], R16 ;  /* 0x0046481001007387 */ /* 0x0101e60000100a00 */
[----:B0-----:R-:W2:Y:S01]  /*317e0*/  LDL.LU R16, [R1+0x140] ;  /* 0x0001400001107983 */ /* 0x001ea20000300800 */
[----:B------:R-:W2:Y:S02]  /*317f0*/  LDL.LU R17, [R1+0x144] ;  /* 0x0001440001117983 */ /* 0x000ea40000300800 */
[----:B------:R-:W2:Y:S02]  /*31800*/  LDL.LU R18, [R1+0x148] ;  /* 0x0001480001127983 */ /* 0x000ea40000300800 */
[----:B------:R-:W2:Y:S01]  /*31810*/  LDL.LU R19, [R1+0x14c] ;  /* 0x00014c0001137983 */ /* 0x000ea20000300800 */
[----:B------:R-:W4:Y:S01]  /*31820*/  LDL.LU R24, [R1+0x150] ;  /* 0x0001500001187983 */ /* 0x000f220000300800 */
[----:B------:R-:W4:Y:S02]  /*31830*/  LDL.LU R25, [R1+0x154] ;  /* 0x0001540001197983 */ /* 0x000f240000300800 */
[----:B------:R-:W4:Y:S02]  /*31840*/  LDL.LU R26, [R1+0x158] ;  /* 0x00015800011a7983 */ /* 0x000f240000300800 */
[----:B------:R-:W4:Y:S01]  /*31850*/  LDL.LU R27, [R1+0x15c] ;  /* 0x00015c00011b7983 */ /* 0x000f220000300800 */
[----:B------:R-:W2:Y:S01]  /*31860*/  LDL.LU.64 R8, [R1+0x60] ;  /* 0x0000600001087983 */ /* 0x000ea20000300a00 */
[----:B---3--:R-:W-:Y:S02]  /*31870*/  STL.64 [R1+0x4608], R14 ;  /* 0x0046080e01007387 */ /* 0x008fe40000100a00 */
[----:B------:R0:W-:Y:S02]  /*31880*/  STL.64 [R1+0x4600], R12 ;  /* 0x0046000c01007387 */ /* 0x0001e40000100a00 */
[----:B0-----:R-:W4:Y:S01]  /*31890*/  LDL.LU.64 R12, [R1+0x80] ;  /* 0x00008000010c7983 */ /* 0x001f220000300a00 */
[----:B------:R-:W-:Y:S02]  /*318a0*/  STL.64 [R1+0x4578], R22 ;  /* 0x0045781601007387 */ /* 0x000fe40000100a00 */
[----:B------:R0:W-:Y:S02]  /*318b0*/  STL.64 [R1+0x4570], R20 ;  /* 0x0045701401007387 */ /* 0x0001e40000100a00 */
[----:B0-----:R-:W3:Y:S01]  /*318c0*/  LDL.LU R20, [R1+0x30] ;  /* 0x0000300001147983 */ /* 0x001ee20000300800 */
[----:B------:R-:W3:Y:S02]  /*318d0*/  LDL.LU R21, [R1+0x34] ;  /* 0x0000340001157983 */ /* 0x000ee40000300800 */
[----:B------:R-:W2:Y:S02]  /*318e0*/  LDL.LU R22, [R1+0x38] ;  /* 0x0000380001167983 */ /* 0x000ea40000300800 */
[----:B------:R-:W-:-:S02]  /*318f0*/  IMAD.MOV.U32 R23, RZ, RZ, R29 ;  /* 0x000000ffff177224 */ /* 0x000fc400078e001d */
[----:B------:R-:W4:Y:S04]  /*31900*/  LDL.LU R29, [R1+0x4670] ;  /* 0x00467000011d7983 */ /* 0x000f280000300800 */
[----:B--2---:R0:W-:Y:S01]  /*31910*/  STL.64 [R1+0x4588], R22 ;  /* 0x0045881601007387 */ /* 0x0041e20000100a00 */
[----:B---3--:R1:W-:Y:S02]  /*31920*/  STL.64 [R1+0x4580], R20 ;  /* 0x0045801401007387 */ /* 0x0083e40000100a00 */
[----:B0-----:R-:W-:Y:S01]  /*31930*/  IMAD.MOV.U32 R22, RZ, RZ, R11 ;  /* 0x000000ffff167224 */ /* 0x001fe200078e000b */
[----:B-1----:R-:W-:Y:S02]  /*31940*/  MOV R20, R0 ;  /* 0x0000000000147202 */ /* 0x002fe40000000f00 */
[----:B------:R-:W-:Y:S01]  /*31950*/  MOV R23, R10 ;  /* 0x0000000a00177202 */ /* 0x000fe20000000f00 */
[----:B------:R-:W2:Y:S01]  /*31960*/  LDL.LU R0, [R1+0x466c] ;  /* 0x00466c0001007983 */ /* 0x000ea20000300800 */
[----:B------:R-:W-:-:S02]  /*31970*/  MOV R21, R2 ;  /* 0x0000000200157202 */ /* 0x000fc40000000f00 */
[----:B------:R-:W3:Y:S01]  /*31980*/  LDL.LU R2, [R1+0x4668] ;  /* 0x0046680001027983 */ /* 0x000ee20000300800 */
[----:B------:R-:W-:Y:S02]  /*31990*/  STL.64 [R1+0x45d8], R22 ;  /* 0x0045d81601007387 */ /* 0x000fe40000100a00 */
[----:B------:R0:W-:Y:S02]  /*319a0*/  STL.64 [R1+0x45d0], R20 ;  /* 0x0045d01401007387 */ /* 0x0001e40000100a00 */
[----:B0-----:R-:W4:Y:S01]  /*319b0*/  LDL.LU R20, [R1+0xd0] ;  /* 0x0000d00001147983 */ /* 0x001f220000300800 */
[----:B------:R-:W4:Y:S01]  /*319c0*/  LDL.LU R21, [R1+0xd4] ;  /* 0x0000d40001157983 */ /* 0x000f220000300800 */
[----:B--2---:R-:W-:Y:S01]  /*319d0*/  MOV R22, R0 ;  /* 0x0000000000167202 */ /* 0x004fe20000000f00 */
[----:B---3--:R-:W-:Y:S01]  /*319e0*/  IMAD.MOV.U32 R23, RZ, RZ, R2 ;  /* 0x000000ffff177224 */ /* 0x008fe200078e0002 */
[----:B------:R-:W2:Y:S01]  /*319f0*/  LDL.LU R0, [R1+0x4664] ;  /* 0x0046640001007983 */ /* 0x000ea20000300800 */
[----:B------:R-:W3:Y:S03]  /*31a00*/  LDL.LU R2, [R1+0x4660] ;  /* 0x0046600001027983 */ /* 0x000ee60000300800 */
[----:B------:R-:W-:Y:S04]  /*31a10*/  STL.64 [R1+0x4618], R22 ;  /* 0x0046181601007387 */ /* 0x000fe80000100a00 */
[----:B----4-:R0:W-:Y:S04]  /*31a20*/  STL.64 [R1+0x4610], R20 ;  /* 0x0046101401007387 */ /* 0x0101e80000100a00 */
[----:B0-----:R-:W4:Y:S01]  /*31a30*/  LDL.LU R20, [R1+0x100] ;  /* 0x0001000001147983 */ /* 0x001f220000300800 */
[----:B------:R-:W4:Y:S02]  /*31a40*/  LDL.LU R21, [R1+0x104] ;  /* 0x0001040001157983 */ /* 0x000f240000300800 */
[----:B------:R-:W2:Y:S02]  /*31a50*/  LDL.LU R22, [R1+0x108] ;  /* 0x0001080001167983 */ /* 0x000ea40000300800 */
[----:B------:R-:W2:Y:S01]  /*31a60*/  LDL.LU R23, [R1+0x10c] ;  /* 0x00010c0001177983 */ /* 0x000ea20000300800 */
[C---:B------:R-:W-:Y:S01]  /*31a70*/  HMMA.16816.F32.BF16 R24, R4.reuse, R12, R24 ;  /* 0x0000000c0418723c */ /* 0x040fe20000041818 */
[----:B--2---:R-:W-:Y:S01]  /*31a80*/  STL.64 [R1+0x4628], R22 ;  /* 0x0046281601007387 */ /* 0x004fe20000100a00 */
[----:B----4-:R0:W-:Y:S03]  /*31a90*/  STL.64 [R1+0x4620], R20 ;  /* 0x0046201401007387 */ /* 0x0101e60000100a00 */
[----:B0-----:R-:W2:Y:S01]  /*31aa0*/  LDL.LU R20, [R1+0x110] ;  /* 0x0001100001147983 */ /* 0x001ea20000300800 */
[----:B------:R-:W2:Y:S11]  /*31ab0*/  LDL.LU R21, [R1+0x114] ;  /* 0x0001140001157983 */ /* 0x000eb60000300800 */
[----:B------:R-:W-:Y:S06]  /*31ac0*/  @!UPT UIADD3 URZ, URZ, URZ, URZ ;  /* 0x0000003f3f3ff290 */ /* 0x000fec000fffe03f */
[----:B------:R0:W-:Y:S02]  /*31ad0*/  STL.64 [R1+0x10], R24 ;  /* 0x0000101801007387 */ /* 0x0001e40000100a00 */
[----:B------:R-:W-:Y:S01]  /*31ae0*/  STL.64 [R1+0x18], R26 ;  /* 0x0000181a01007387 */ /* 0x000fe20000100a00 */
[----:B0-----:R-:W4:Y:S01]  /*31af0*/  LDL.LU.64 R24, [R1+0x4658] ;  /* 0x0046580001187983 */ /* 0x001f220000300a00 */
[----:B---3--:R-:W-:Y:S02]  /*31b00*/  MOV R22, R2 ;  /* 0x0000000200167202 */ /* 0x008fe40000000f00 */
[----:B------:R-:W-:Y:S01]  /*31b10*/  MOV R23, R0 ;  /* 0x0000000000177202 */ /* 0x000fe20000000f00 */
[C---:B----4-:R-:W-:Y:S11]  /*31b20*/  HMMA.16816.F32.BF16 R16, R4.reuse, R24, R16 ;  /* 0x000000180410723c */ /* 0x050ff60000041810 */
[----:B------:R-:W-:Y:S11]  /*31b30*/  @!UPT UIADD3 URZ, URZ, URZ, URZ ;  /* 0x0000003f3f3ff290 */ /* 0x000ff6000fffe03f */
[----:B------:R-:W-:Y:S01]  /*31b40*/  @!UPT UIADD3 URZ, URZ, URZ, URZ ;  /* 0x0000003f3f3ff290 */ /* 0x000fe2000fffe03f */
[----:B------:R0:W-:Y:S01]  /*31b50*/  STL.64 [R1+0x1a0], R16 ;  /* 0x0001a01001007387 */ /* 0x0001e20000100a00 */
[----:B------:R-:W-:Y:S01]  /*31b60*/  IMAD.MOV.U32 R2, RZ, RZ, R18 ;  /* 0x000000ffff027224 */ /* 0x000fe200078e0012 */
[----:B------:R-:W-:Y:S02]  /*31b70*/  MOV R0, R19 ;  /* 0x0000001300007202 */ /* 0x000fe40000000f00 */
[----:B------:R-:W3:Y:S04]  /*31b80*/  LDL.LU.64 R18, [R1+0x4650] ;  /* 0x0046500001127983 */ /* 0x000ee80000300a00 */
[----:B0-----:R-:W3:Y:S01]  /*31b90*/  LDL.LU.64 R16, [R1+0x4648] ;  /* 0x0046480001107983 */ /* 0x001ee20000300a00 */
[----:B------:R-:W-:Y:S01]  /*31ba0*/  MOV R15, R8 ;  /* 0x00000008000f7202 */ /* 0x000fe20000000f00 */
[----:B------:R-:W-:Y:S01]  /*31bb0*/  IMAD.MOV.U32 R14, RZ, RZ, R9 ;  /* 0x000000ffff0e7224 */ /* 0x000fe200078e0009 */
[----:B---3--:R-:W-:Y:S01]  /*31bc0*/  HMMA.16816.F32.BF16 R4, R4, R8, R16 ;  /* 0x000000080404723c */ /* 0x008fe20000041810 */
[----:B------:R-:W2:Y:S11]  /*31bd0*/  LDL.LU.64 R16, [R1+0x4640] ;  /* 0x0046400001107983 */ /* 0x000eb60000300a00 */
[----:B------:R-:W-:Y:S11]  /*31be0*/  @!UPT UIADD3 URZ, URZ, URZ, URZ ;  /* 0x0000003f3f3ff290 */ /* 0x000ff6000fffe03f */
[----:B------:R-:W-:Y:S01]  /*31bf0*/  STL.64 [R1+0x190], R4 ;  /* 0x0001900401007387 */ /* 0x000fe20000100a00 */
[----:B------:R-:W-:Y:S02]  /*31c00*/  STL.64 [R1+0x198], R6 ;  /* 0x0001980601007387 */ /* 0x000fe40000100a00 */
[----:B------:R-:W2:Y:S02]  /*31c10*/  LDL.LU.64 R10, [R1+0x4638] ;  /* 0x00463800010a7983 */ /* 0x000ea40000300a00 */
        /* <DEDUP_REMOVED lines=12> */
[C---:B--2---:R-:W-:Y:S11]  /*31ce0*/  HMMA.16816.F32.BF16 R20, R8.reuse, R12, R20 ;  /* 0x0000000c0814723c */ /* 0x044ff60000041814 */
[----:B------:R-:W-:Y:S11]  /*31cf0*/  @!UPT UIADD3 URZ, URZ, URZ, URZ ;  /* 0x0000003f3f3ff290 */ /* 0x000ff6000fffe03f */
[----:B------:R-:W-:Y:S01]  /*31d00*/  @!UPT UIADD3 URZ, URZ, URZ, URZ ;  /* 0x0000003f3f3ff290 */ /* 0x000fe2000fffe03f */
[----:B------:R-:W-:Y:S01]  /*31d10*/  STL.64 [R1+0x1d0], R20 ;  /* 0x0001d01401007387 */ /* 0x000fe20000100a00 */
[----:B------:R0:W-:Y:S03]  /*31d20*/  STL.64 [R1+0x1d8], R22 ;  /* 0x0001d81601007387 */ /* 0x0001e60000100a00 */
[----:B0-----:R-:W2:Y:S01]  /*31d30*/  LDL.LU.64 R22, [R1+0x4618] ;  /* 0x0046180001167983 */ /* 0x001ea20000300a00 */
[----:B------:R-:W2:Y:S02]  /*31d40*/  LDL.LU.64 R20, [R1+0x4610] ;  /* 0x0046100001147983 */ /* 0x000ea40000300a00 */
[----:B------:R-:W3:Y:S02]  /*31d50*/  LDL.LU.64 R14, [R1+0x4608] ;  /* 0x00460800010e7983 */ /* 0x000ee40000300a00 */
[----:B------:R-:W3:Y:S02]  /*31d60*/  LDL.LU.64 R12, [R1+0x4600] ;  /* 0x00460000010c7983 */ /* 0x000ee40000300a00 */
[C---:B---3--:R-:W-:Y:S11]  /*31d70*/  HMMA.16816.F32.BF16 R12, R8.reuse, R24, R12 ;  /* 0x00000018080c723c */ /* 0x048ff6000004180c */
[----:B------:R-:W-:Y:S11]  /*31d80*/  @!UPT UIADD3 URZ, URZ, URZ, URZ ;  /* 0x0000003f3f3ff290 */ /* 0x000ff6000fffe03f */
[----:B------:R-:W-:Y:S01]  /*31d90*/  @!UPT UIADD3 URZ, URZ, URZ, URZ ;  /* 0x0000003f3f3ff290 */ /* 0x000fe2000fffe03f */
[----:B------:R-:W-:Y:S01]  /*31da0*/  STL.64 [R1+0x1c0], R12 ;  /* 0x0001c00c01007387 */ /* 0x000fe20000100a00 */
[----:B------:R0:W-:Y:S03]  /*31db0*/  STL.64 [R1+0x1c8], R14 ;  /* 0x0001c80e01007387 */ /* 0x0001e60000100a00 */
[----:B0-----:R-:W3:Y:S01]  /*31dc0*/  LDL.LU.64 R14, [R1+0x45f8] ;  /* 0x0045f800010e7983 */ /* 0x001ee20000300a00 */
[----:B------:R-:W3:Y:S02]  /*31dd0*/  LDL.LU.64 R12, [R1+0x45f0] ;  /* 0x0045f000010c7983 */ /* 0x000ee40000300a00 */
[----:B---3--:R-:W-:Y:S01]  /*31de0*/  HMMA.16816.F32.BF16 R8, R8, R4, R12 ;  /* 0x000000040808723c */ /* 0x008fe2000004180c */
[----:B------:R-:W2:Y:S01]  /*31df0*/  LDL.LU.64 R14, [R1+0x45e8] ;  /* 0x0045e800010e7983 */ /* 0x000ea20000300a00 */
[----:B------:R-:W2:Y:S11]  /*31e00*/  LDL.LU.64 R12, [R1+0x45e0] ;  /* 0x0045e000010c7983 */ /* 0x000eb60000300a00 */
[----:B------:R-:W-:Y:S10]  /*31e10*/  @!UPT UIADD3 URZ, URZ, URZ, URZ ;  /* 0x0000003f3f3ff290 */ /* 0x000ff4000fffe03f */
[----:B------:R-:W-:Y:S01]  /*31e20*/  STL.64 [R1+0xa0], R8 ;  /* 0x0000a00801007387 */ /* 0x000fe20000100a00 */
[----:B------:R0:W-:Y:S03]  /*31e30*/  STL.64 [R1+0xa8], R10 ;  /* 0x0000a80a01007387 */ /* 0x0001e60000100a00 */
[----:B0-----:R-:W3:Y:S04]  /*31e40*/  LDL R10, [R1+0x88] ;  /* 0x00008800010a7983 */ /* 0x001ee80000100800 */
[----:B------:R-:W3:Y:S01]  /*31e50*/  LDL R11, [R1+0x8c] ;  /* 0x00008c00010b7983 */ /* 0x000ee20000100800 */
[----:B--2---:R-:W-:Y:S03]  /*31e60*/  HMMA.16816.F32.BF16 R16, R12, R16, R20 ;  /* 0x000000100c10723c */ /* 0x004fe60000041814 */
[----:B------:R-:W2:Y:S01]  /*31e70*/  LDL.LU.64 R22, [R1+0x45d8] ;  /* 0x0045d80001167983 */ /* 0x000ea20000300a00 */
[----:B------:R-:W2:Y:S11]  /*31e80*/  LDL.LU.64 R20, [R1+0x45d0] ;  /* 0x0045d00001147983 */ /* 0x000eb60000300a00 */
[----:B------:R-:W-:Y:S08]  /*31e90*/  @!UPT UIADD3 URZ, URZ, URZ, URZ ;  /* 0x0000003f3f3ff290 */ /* 0x000ff0000fffe03f */
[----:B------:R-:W-:Y:S01]  /*31ea0*/  STL.64 [R1+0x1b0], R16 ;  /* 0x0001b01001007387 */ /* 0x000fe20000100a00 */
[----:B------:R0:W-:Y:S03]  /*31eb0*/  STL.64 [R1+0x1b8], R18 ;  /* 0x0001b81201007387 */ /* 0x0001e60000100a00 */
[----:B0-----:R-:W4:Y:S01]  /*31ec0*/  LDL.LU.64 R18, [R1+0x45c8] ;  /* 0x0045c80001127983 */ /* 0x001f220000300a00 */
[----:B------:R-:W4:Y:S01]  /*31ed0*/  LDL.LU.64 R16, [R1+0x45c0] ;  /* 0x0045c00001107983 */ /* 0x000f220000300a00 */
[----:B------:R-:W-:Y:S01]  /*31ee0*/  MOV R8, R7 ;  /* 0x0000000700087202 */ /* 0x000fe20000000f00 */
[----:B------:R-:W-:-:S07]  /*31ef0*/  IMAD.MOV.U32 R9, RZ, RZ, R6 ;  /* 0x000000ffff097224 */ /* 0x000fce00078e0006 */
[C---:B----4-:R-:W-:Y:S11]  /*31f00*/  HMMA.16816.F32.BF16 R16, R12.reuse, R8, R16 ;  /* 0x000000080c10723c */ /* 0x050ff60000041810 */
        /* <DEDUP_REMOVED lines=15> */
[----:B------:R-:W2:Y:S11]  /*32000*/  LDL.LU.64 R16, [R1+0x4590] ;  /* 0x0045900001107983 */ /* 0x000eb60000300a00 */
[----:B------:R-:W-:Y:S10]  /*32010*/  @!UPT UIADD3 URZ, URZ, URZ, URZ ;  /* 0x0000003f3f3ff290 */ /* 0x000ff4000fffe03f */
[----:B------:R0:W-:Y:S01]  /*32020*/  STL.64 [R1+0x180], R12 ;  /* 0x0001800c01007387 */ /* 0x0001e20000100a00 */
[----:B------:R1:W-:Y:S03]  /*32030*/  STL.64 [R1+0x188], R14 ;  /* 0x0001880e01007387 */ /* 0x0003e60000100a00 */
[----:B0-----:R-:W2:Y:S01]  /*32040*/  LDL.LU.64 R12, [R1+0x90] ;  /* 0x00009000010c7983 */ /* 0x001ea20000300a00 */
[----:B-1----:R-:W4:Y:S01]  /*32050*/  LDL.64 R14, [R1+0x98] ;  /* 0x00009800010e7983 */ /* 0x002f220000100a00 */
        /* <DEDUP_REMOVED lines=22> */
[----:B--2---:R-:W-:Y:S01]  /*321c0*/  HMMA.16816.F32.BF16 R4, R16, R4, R24 ;  /* 0x000000041004723c */ /* 0x004fe20000041818 */
[----:B------:R-:W3:Y:S11]  /*321d0*/  LDL.LU R16, [R1+0x10] ;  /* 0x0000100001107983 */ /* 0x000ef60000300800 */
[----:B------:R-:W-:Y:S11]  /*321e0*/  @!UPT UIADD3 URZ, URZ, URZ, URZ ;  /* 0x0000003f3f3ff290 */ /* 0x000ff6000fffe03f */
[----:B------:R-:W-:Y:S01]  /*321f0*/  STL.64 [R1+0x140], R4 ;  /* 0x0001400401007387 */ /* 0x000fe20000100a00 */
[----:B------:R-:W-:Y:S02]  /*32200*/  STL.64 [R1+0x148], R6 ;  /* 0x0001480601007387 */ /* 0x000fe40000100a00 */
[----:B------:R-:W0:Y:S04]  /*32210*/  LDSM.16.MT88.4 R4, [R29+0x26800] ;  /* 0x026800001d04783b */ /* 0x000e280000004200 */
[----:B------:R-:W3:Y:S01]  /*32220*/  LDL.LU R17, [R1+0x14] ;  /* 0x0000140001117983 */ /* 0x000ee20000300800 */
[----:B------:R-:W3:Y:S01]  /*32230*/  LDL.LU R18, [R1+0x18] ;  /* 0x0000180001127983 */ /* 0x000ee20000300800 */
[----:B------:R-:W3:Y:S02]  /*32240*/  LDL.LU R19, [R1+0x1c] ;  /* 0x00001c0001137983 */ /* 0x000ee40000300800 */
[----:B------:R-:W2:Y:S01]  /*32250*/  LDL R27, [R1+0x1ef8] ;  /* 0x001ef800011b7983 */ /* 0x000ea20000100800 */
[----:B0-----:R0:W-:Y:S01]  /*32260*/  STL.64 [R1+0x4538], R6 ;  /* 0x0045380601007387 */ /* 0x0011e20000100a00 */
[----:B------:R1:W-:Y:S03]  /*32270*/  STL.64 [R1+0x4530], R4 ;  /* 0x0045300401007387 */ /* 0x0003e60000100a00 */
[----:B0-----:R-:W2:Y:S04]  /*32280*/  LDL R6, [R1+0x8] ;  /* 0x0000080001067983 */ /* 0x001ea80000100800 */
[----:B-1----:R-:W2:Y:S04]  /*32290*/  LDL R4, [R1] ;  /* 0x0000000001047983 */ /* 0x002ea80000100800 */
[----:B------:R-:W2:Y:S01]  /*322a0*/  LDL R5, [R1+0x4] ;  /* 0x0000040001057983 */ /* 0x000ea20000100800 */
[----:B------:R-:W-:-:S02]  /*322b0*/  MOV R7, R28 ;  /* 0x0000001c00077202 */ /* 0x000fc40000000f00 */
[----:B----4-:R-:W-:Y:S01]  /*322c0*/  MOV R25, R14 ;  /* 0x0000000e00197202 */ /* 0x010fe20000000f00 */
[----:B------:R-:W-:Y:S01]  /*322d0*/  IMAD.MOV.U32 R24, RZ, RZ, R15 ;  /* 0x000000ffff187224 */ /* 0x000fe200078e000f */
[----:B------:R-:W4:Y:S03]  /*322e0*/  LDL.LU R28, [R1+0x454c] ;  /* 0x00454c00011c7983 */ /* 0x000f260000300800 */
[----:B--2---:R-:W-:Y:S01]  /*322f0*/  HMMA.16816.F32.BF16 R4, R4, R14, R20 ;  /* 0x0000000e0404723c */ /* 0x004fe20000041814 */
[----:B------:R-:W0:Y:S04]  /*32300*/  LDSM.16.MT88.4 R12, [R27+0x26800] ;  /* 0x026800001b0c783b */ /* 0x000e280000004200 */
[----:B------:R-:W-:Y:S11]  /*32310*/  LDSM.16.MT88.4 R20, [R3+0x27000] ;  /* 0x027000000314783b */ /* 0x000ff60000004200 */
[----:B------:R-:W-:Y:S07]  /*32320*/  @!UPT UIADD3 URZ, URZ, URZ, URZ ;  /* 0x0000003f3f3ff290 */ /* 0x000fee000fffe03f */
[----:B------:R-:W-:Y:S01]  /*32330*/  STL.64 [R1+0x130], R4 ;  /* 0x0001300401007387 */ /* 0x000fe20000100a00 */
[----:B------:R-:W-:Y:S02]  /*32340*/  STL.64 [R1+0x138], R6 ;  /* 0x0001380601007387 */ /* 0x000fe40000100a00 */
[----:B------:R-:W-:Y:S02]  /*32350*/  STL [R1+0x4548], R27 ;  /* 0x0045481b01007387 */ /* 0x000fe40000100800 */
[----:B------:R1:W-:Y:S02]  /*32360*/  STL.64 [R1+0x4540], R24 ;  /* 0x0045401801007387 */ /* 0x0003e40000100a00 */
[----:B-1----:R-:W3:Y:S01]  /*32370*/  LDL.LU.64 R24, [R1] ;  /* 0x0000000001187983 */ /* 0x002ee20000300a00 */
[----:B------:R-:W3:Y:S02]  /*32380*/  LDL.LU.64 R26, [R1+0x8] ;  /* 0x00000800011a7983 */ /* 0x000ee40000300a00 */
[----:B0-----:R0:W-:Y:S02]  /*32390*/  STL.64 [R1+0x44f8], R14 ;  /* 0x0044f80e01007387 */ /* 0x0011e40000100a00 */
[----:B0-----:R-:W2:Y:S01]  /*323a0*/  LDL R15, [R1+0x1ef4] ;  /* 0x001ef400010f7983 */ /* 0x001ea20000100800 */
[----:B------:R-:W-:Y:S01]  /*323b0*/  STL.64 [R1+0x44f0], R12 ;  /* 0x0044f00c01007387 */ /* 0x000fe20000100a00 */
[----:B---3--:R-:W-:Y:S02]  /*323c0*/  HMMA.16816.F32.BF16 R4, R24, R10, R16 ;  /* 0x0000000a1804723c */ /* 0x008fe40000041810 */
[----:B--2---:R-:W0:Y:S04]  /*323d0*/  LDSM.16.MT88.4 R8, [R15+0x26800] ;  /* 0x026800000f08783b */ /* 0x004e280000004200 */
[----:B------:R-:W-:Y:S02]  /*323e0*/  STL [R1+0x4500], R15 ;  /* 0x0045000f01007387 */ /* 0x000fe40000100800 */
[----:B----4-:R-:W-:Y:S11]  /*323f0*/  LDSM.16.M88.4 R12, [R28+0x8180] ;  /* 0x008180001c0c783b */ /* 0x010ff60000000200 */
[----:B------:R-:W-:Y:S04]  /*32400*/  @!UPT UIADD3 URZ, URZ, URZ, URZ ;  /* 0x0000003f3f3ff290 */ /* 0x000fe8000fffe03f */
[----:B------:R-:W-:Y:S01]  /*32410*/  STL.64 [R1+0x120], R4 ;  /* 0x0001200401007387 */ /* 0x000fe20000100a00 */
[----:B------:R-:W-:Y:S02]  /*32420*/  STL.64 [R1+0x128], R6 ;  /* 0x0001280601007387 */ /* 0x000fe40000100a00 */
[----:B------:R-:W1:Y:S01]  /*32430*/  LDSM.16.M88.4 R4, [R28+0x180] ;  /* 0x000180001c04783b */ /* 0x000e620000000200 */
[----:B0-----:R-:W-:Y:S03]  /*32440*/  STL.64 [R1+0x44d0], R10 ;  /* 0x0044d00a01007387 */ /* 0x001fe60000100a00 */
[----:B------:R-:W-:Y:S02]  /*32450*/  STL.64 [R1+0x44c8], R8 ;  /* 0x0044c80801007387 */ /* 0x000fe40000100a00 */
[----:B------:R0:W-:Y:S02]  /*32460*/  STL.64 [R1+0x4468], R22 ;  /* 0x0044681601007387 */ /* 0x0001e40000100a00 */
[----:B------:R-:W-:Y:S01]  /*32470*/  STL.64 [R1+0x4460], R20 ;  /* 0x0044601401007387 */ /* 0x000fe20000100a00 */
[----:B------:R-:W2:Y:S04]  /*32480*/  LDSM.16.M88.4 R8, [R28+0x10180] ;  /* 0x010180001c08783b */ /* 0x000ea80000000200 */
[----:B0-----:R-:W3:Y:S01]  /*32490*/  LDL.LU R22, [R1+0x68] ;  /* 0x0000680001167983 */ /* 0x001ee20000300800 */
[----:B------:R-:W3:Y:S02]  /*324a0*/  LDL.LU R23, [R1+0x6c] ;  /* 0x00006c0001177983 */ /* 0x000ee40000300800 */
[----:B------:R-:W4:Y:S02]  /*324b0*/  LDL.LU R16, [R1+0x1a0] ;  /* 0x0001a00001107983 */ /* 0x000f240000300800 */
[----:B------:R-:W4:Y:S01]  /*324c0*/  LDL.LU R17, [R1+0x1a4] ;  /* 0x0001a40001117983 */ /* 0x000f220000300800 */
[----:B------:R-:W-:Y:S01]  /*324d0*/  STL [R1+0x43dc], R3 ;  /* 0x0043dc0301007387 */ /* 0x000fe20000100800 */
[----:B-1----:R-:W-:Y:S02]  /*324e0*/  STL.64 [R1+0x50], R4 ;  /* 0x0000500401007387 */ /* 0x002fe40000100a00 */
[----:B------:R-:W-:Y:S02]  /*324f0*/  STL.64 [R1+0x58], R6 ;  /* 0x0000580601007387 */ /* 0x000fe40000100a00 */
[----:B------:R-:W0:Y:S04]  /*32500*/  LDSM.16.M88.4 R4, [R28+0x18180] ;  /* 0x018180001c04783b */ /* 0x000e280000000200 */
[----:B------:R-:W-:Y:S01]  /*32510*/  STL.64 [R1+0x40], R12 ;  /* 0x0000400c01007387 */ /* 0x000fe20000100a00 */
[----:B------:R-:W-:Y:S01]  /*32520*/  STL.64 [R1+0x48], R14 ;  /* 0x0000480e01007387 */ /* 0x000fe20000100a00 */
[----:B------:R-:W-:-:S02]  /*32530*/  MOV R18, R2 ;  /* 0x0000000200127202 */ /* 0x000fc40000000f00 */
[----:B------:R-:W-:Y:S01]  /*32540*/  MOV R19, R0 ;  /* 0x0000000000137202 */ /* 0x000fe20000000f00 */
[----:B--2---:R-:W-:Y:S01]  /*32550*/  STL.64 [R1+0x30], R8 ;  /* 0x0000300801007387 */ /* 0x004fe20000100a00 */
[----:B------:R-:W-:Y:S03]  /*32560*/  STL.64 [R1+0x38], R10 ;  /* 0x0000380a01007387 */ /* 0x000fe60000100a00 */
[----:B0-----:R0:W-:Y:S01]  /*32570*/  STL.64 [R1+0x20], R4 ;  /* 0x0000200401007387 */ /* 0x0011e20000100a00 */
[----:B------:R-:W-:Y:S01]  /*32580*/  IMAD.MOV.U32 R2, RZ, RZ, R6 ;  /* 0x000000ffff027224 */ /* 0x000fe200078e0006 */
[----:B------:R-:W-:Y:S02]  /*32590*/  MOV R0, R7 ;  /* 0x0000000700007202 */ /* 0x000fe40000000f00 */
[----:B0-----:R-:W3:Y:S01]  /*325a0*/  LDL.LU R4, [R1+0x190] ;  /* 0x0001900001047983 */ /* 0x001ee20000300800 */
[----:B------:R-:W3:Y:S02]  /*325b0*/  LDL.LU R5, [R1+0x194] ;  /* 0x0001940001057983 */ /* 0x000ee40000300800 */
[----:B------:R-:W3:Y:S02]  /*325c0*/  LDL.LU R6, [R1+0x198] ;  /* 0x0001980001067983 */ /* 0x000ee40000300800 */
[----:B------:R-:W3:Y:S01]  /*325d0*/  LDL.LU R7, [R1+0x19c] ;  /* 0x00019c0001077983 */ /* 0x000ee20000300800 */
[----:B------:R-:W2:Y:S01]  /*325e0*/  LDL.LU R8, [R1+0x1c0] ;  /* 0x0001c00001087983 */ /* 0x000ea20000300800 */
        /* <DEDUP_REMOVED lines=9> */
[----:B------:R-:W2:Y:S01]  /*32680*/  LDL.LU R12, [R1+0xa0] ;  /* 0x0000a000010c7983 */ /* 0x000ea20000300800 */
[----:B------:R-:W2:Y:S02]  /*32690*/  LDL.LU R13, [R1+0xa4] ;  /* 0x0000a400010d7983 */ /* 0x000ea40000300800 */
[----:B------:R-:W2:Y:S02]  /*326a0*/  LDL.LU R14, [R1+0xa8] ;  /* 0x0000a800010e7983 */ /* 0x000ea40000300800 */
[----:B------:R-:W2:Y:S02]  /*326b0*/  LDL.LU R15, [R1+0xac] ;  /* 0x0000ac00010f7983 */ /* 0x000ea40000300800 */
[----:B--2---:R0:W-:Y:S01]  /*326c0*/  STL.64 [R1+0x4510], R14 ;  /* 0x0045100e01007387 */ /* 0x0041e20000100a00 */
[----:B------:R1:W-:Y:S03]  /*326d0*/  STL.64 [R1+0x4508], R12 ;  /* 0x0045080c01007387 */ /* 0x0003e60000100a00 */
[----:B0-----:R-:W4:Y:S01]  /*326e0*/  LDL.LU.64 R14, [R1+0x78] ;  /* 0x00007800010e7983 */ /* 0x001f220000300a00 */
[----:B------:R-:W-:Y:S02]  /*326f0*/  STL [R1+0x439c], R2 ;  /* 0x00439c0201007387 */ /* 0x000fe40000100800 */
[----:B------:R0:W-:Y:S02]  /*32700*/  STL [R1+0x4398], R0 ;  /* 0x0043980001007387 */ /* 0x0001e40000100800 */
[----:B------:R2:W-:Y:S01]  /*32710*/  STL [R1+0x402c], R28 ;  /* 0x00402c1c01007387 */ /* 0x0005e20000100800 */
[----:B-1----:R-:W-:Y:S01]  /*32720*/  MOV R12, R24 ;  /* 0x00000018000c7202 */ /* 0x002fe20000000f00 */
[----:B------:R-:W-:Y:S01]  /*32730*/  IMAD.MOV.U32 R3, RZ, RZ, R25 ;  /* 0x000000ffff037224 */ /* 0x000fe200078e0019 */
[----:B0-----:R-:W-:-:S02]  /*32740*/  MOV R0, R27 ;  /* 0x0000001b00007202 */ /* 0x001fc40000000f00 */
[----:B------:R-:W-:Y:S01]  /*32750*/  MOV R2, R26 ;  /* 0x0000001a00027202 */ /* 0x000fe20000000f00 */
[----:B----4-:R-:W-:Y:S01]  /*32760*/  HMMA.16816.F32.BF16 R16, R24, R14, R16 ;  /* 0x0000000e1810723c */ /* 0x010fe20000041810 */
[----:B------:R-:W4:Y:S01]  /*32770*/  LDL.LU R27, [R1+0x4548] ;  /* 0x00454800011b7983 */ /* 0x000f220000300800 */
[----:B------:R-:W4:Y:S11]  /*32780*/  LDL.LU.64 R24, [R1+0x4540] ;  /* 0x0045400001187983 */ /* 0x000f360000300a00 */
[----:B------:R-:W-:Y:S10]  /*32790*/  @!UPT UIADD3 URZ, URZ, URZ, URZ ;  /* 0x0000003f3f3ff290 */ /* 0x000ff4000fffe03f */
[----:B------:R-:W-:Y:S01]  /*327a0*/  STL.64 [R1+0x110], R16 ;  /* 0x0001101001007387 */ /* 0x000fe20000100a00 */
[----:B------:R-:W-:Y:S02]  /*327b0*/  STL [R1+0x118], R18 ;  /* 0x0001181201007387 */ /* 0x000fe40000100800 */
[----:B--2---:R-:W-:Y:S02]  /*327c0*/  IMAD.MOV.U32 R28, RZ, RZ, R19 ;  /* 0x000000ffff1c7224 */ /* 0x004fe400078e0013 */
[----:B------:R-:W0:Y:S04]  /*327d0*/  LDSM.16.MT88.4 R16, [R29+0x27000] ;  /* 0x027000001d10783b */ /* 0x000e280000004200 */
[----:B------:R-:W-:Y:S04]  /*327e0*/  STL [R1+0x44e0], R28 ;  /* 0x0044e01c01007387 */ /* 0x000fe80000100800 */
[----:B0-----:R0:W-:Y:S01]  /*327f0*/  STL.64 [R1+0x4428], R18 ;  /* 0x0044281201007387 */ /* 0x0011e20000100a00 */
[----:B------:R1:W-:Y:S02]  /*32800*/  STL.64 [R1+0x4420], R16 ;  /* 0x0044201001007387 */ /* 0x0003e40000100a00 */
[----:B------:R-:W-:Y:S02]  /*32810*/  STL [R1+0x43c8], R29 ;  /* 0x0043c81d01007387 */ /* 0x000fe40000100800 */
[----:B0-----:R-:W-:Y:S01]  /*32820*/  IMAD.MOV.U32 R18, RZ, RZ, R2 ;  /* 0x000000ffff127224 */ /* 0x001fe200078e0002 */
[----:B-1----:R-:W-:-:S02]  /*32830*/  MOV R16, R12 ;  /* 0x0000000c00107202 */ /* 0x002fc40000000f00 */
[----:B------:R-:W-:Y:S02]  /*32840*/  MOV R17, R3 ;  /* 0x0000000300117202 */ /* 0x000fe40000000f00 */
[----:B------:R-:W-:-:S07]  /*32850*/  MOV R19, R0 ;  /* 0x0000000000137202 */ /* 0x000fce0000000f00 */
[----:B---3--:R-:W-:Y:S01]  /*32860*/  HMMA.16816.F32.BF16 R16, R16, R22, R4 ;  /* 0x000000161010723c */ /* 0x008fe20000041804 */
[----:B------:R-:W2:Y:S01]  /*32870*/  LDL.LU.64 R6, [R1+0x4538] ;  /* 0x0045380001067983 */ /* 0x000ea20000300a00 */
[----:B------:R-:W2:Y:S02]  /*32880*/  LDL.LU.64 R4, [R1+0x4530] ;  /* 0x0045300001047983 */ /* 0x000ea40000300a00 */
[----:B------:R0:W-:Y:S02]  /*32890*/  STL.64 [R1+0x4518], R22 ;  /* 0x0045181601007387 */ /* 0x0001e40000100a00 */
[----:B------:R-:W3:Y:S01]  /*328a0*/  LDL.LU R20, [R1+0x1d0] ;  /* 0x0001d00001147983 */ /* 0x000ee20000300800 */
[----:B------:R-:W3:Y:S04]  /*328b0*/  LDL.LU R21, [R1+0x1d4] ;  /* 0x0001d40001157983 */ /* 0x000ee80000300800 */
[----:B0-----:R-:W3:Y:S01]  /*328c0*/  LDL.LU R22, [R1+0x1d8] ;  /* 0x0001d80001167983 */ /* 0x001ee20000300800 */
[----:B------:R-:W3:Y:S11]  /*328d0*/  LDL.LU R23, [R1+0x1dc] ;  /* 0x0001dc0001177983 */ /* 0x000ef60000300800 */
[----:B------:R4:W-:Y:S01]  /*328e0*/  STL.64 [R1+0x4438], R18 ;  /* 0x0044381201007387 */ /* 0x0009e20000100a00 */
[----:B------:R-:W-:Y:S01]  /*328f0*/  STL.64 [R1+0x4430], R16 ;  /* 0x0044301001007387 */ /* 0x000fe20000100a00 */
[----:B----4-:R-:W-:Y:S01]  /*32900*/  MOV R18, R25 ;  /* 0x0000001900127202 */ /* 0x010fe20000000f00 */
[----:B------:R-:W-:-:S02]  /*32910*/  IMAD.MOV.U32 R19, RZ, RZ, R24 ;  /* 0x000000ffff137224 */ /* 0x000fc400078e0018 */
[----:B------:R-:W0:Y:S04]  /*32920*/  LDSM.16.MT88.4 R24, [R27+0x27000] ;  /* 0x027000001b18783b */ /* 0x000e280000004200 */
[----:B0-----:R-:W-:Y:S01]  /*32930*/  STL [R1+0x43d8], R24 ;  /* 0x0043d81801007387 */ /* 0x001fe20000100800 */
[----:B------:R-:W-:Y:S02]  /*32940*/  STL [R1+0x43d4], R25 ;  /* 0x0043d41901007387 */ /* 0x000fe40000100800 */
[----:B------:R-:W-:Y:S02]  /*32950*/  STL [R1+0x43d0], R26 ;  /* 0x0043d01a01007387 */ /* 0x000fe40000100800 */
[----:B------:R0:W-:Y:S02]  /*32960*/  STL [R1+0x43cc], R27 ;  /* 0x0043cc1b01007387 */ /* 0x0001e40000100800 */
[----:B0-----:R-:W3:Y:S01]  /*32970*/  LDL.LU.64 R26, [R1+0x88] ;  /* 0x00008800011a7983 */ /* 0x001ee20000300a00 */
[C---:B--2---:R-:W-:Y:S03]  /*32980*/  HMMA.16816.F32.BF16 R16, R4.reuse, R18, R8 ;  /* 0x000000120410723c */ /* 0x044fe60000041808 */
[----:B------:R-:W2:Y:S01]  /*32990*/  LDL.LU.64 R10, [R1+0x4528] ;  /* 0x00452800010a7983 */ /* 0x000ea20000300a00 */
[----:B------:R-:W2:Y:S11]  /*329a0*/  LDL.LU.64 R8, [R1+0x4520] ;  /* 0x0045200001087983 */ /* 0x000eb60000300a00 */
[----:B------:R-:W-:Y:S08]  /*329b0*/  @!UPT UIADD3 URZ, URZ, URZ, URZ ;  /* 0x0000003f3f3ff290 */ /* 0x000ff0000fffe03f */
[----:B------:R-:W-:Y:S01]  /*329c0*/  STL.64 [R1+0xd0], R16 ;  /* 0x0000d01001007387 */ /* 0x000fe20000100a00 */
[----:B------:R3:W-:Y:S01]  /*329d0*/  STL [R1+0xd8], R18 ;  /* 0x0000d81201007387 */ /* 0x0007e20000100800 */
[----:B------:R-:W-:Y:S02]  /*329e0*/  MOV R29, R19 ;  /* 0x00000013001d7202 */ /* 0x000fe40000000f00 */
[C---:B---3--:R-:W-:Y:S08]  /*329f0*/  HMMA.16816.F32.BF16 R16, R4.reuse, R26, R20 ;  /* 0x0000001a0410723c */ /* 0x048ff00000041814 */
[----:B--2---:R-:W-:Y:S11]  /*32a00*/  HMMA.16816.F32.BF16 R20, R4, R14, R8 ;  /* 0x0000000e0414723c */ /* 0x004ff60000041808 */
[----:B------:R-:W-:Y:S04]  /*32a10*/  @!UPT UIADD3 URZ, URZ, URZ, URZ ;  /* 0x0000003f3f3ff290 */ /* 0x000fe8000fffe03f */
[----:B------:R-:W-:Y:S01]  /*32a20*/  STL.64 [R1+0xc0], R16 ;  /* 0x0000c01001007387 */ /* 0x000fe20000100a00 */
[----:B------:R-:W-:Y:S02]  /*32a30*/  STL [R1+0xc8], R18 ;  /* 0x0000c81201007387 */ /* 0x000fe40000100800 */
[----:B------:R0:W-:Y:S01]  /*32a40*/  STL.64 [R1+0x44e8], R26 ;  /* 0x0044e81a01007387 */ /* 0x0001e20000100a00 */
[----:B------:R-:W-:Y:S02]  /*32a50*/  MOV R11, R14 ;  /* 0x0000000e000b7202 */ /* 0x000fe40000000f00 */
[----:B------:R-:W-:Y:S01]  /*32a60*/  MOV R10, R15 ;  /* 0x0000000f000a7202 */ /* 0x000fe20000000f00 */
[----:B0-----:R-:W2:Y:S02]  /*32a70*/  LDL.LU.64 R26, [R1+0x98] ;  /* 0x00009800011a7983 */ /* 0x001ea40000300a00 */
[----:B------:R-:W-:Y:S01]  /*32a80*/  MOV R9, R22 ;  /* 0x0000001600097202 */ /* 0x000fe20000000f00 */
[----:B------:R-:W-:-:S02]  /*32a90*/  IMAD.MOV.U32 R8, RZ, RZ, R23 ;  /* 0x000000ffff087224 */ /* 0x000fc400078e0017 */
[----:B------:R-:W3:Y:S01]  /*32aa0*/  LDL.LU.64 R22, [R1+0x4518] ;  /* 0x0045180001167983 */ /* 0x000ee20000300a00 */
[----:B------:R-:W3:Y:S02]  /*32ab0*/  LDL.LU.64 R14, [R1+0x4510] ;  /* 0x00451000010e7983 */ /* 0x000ee40000300a00 */
[----:B------:R-:W3:Y:S02]  /*32ac0*/  LDL.LU.64 R12, [R1+0x4508] ;  /* 0x00450800010c7983 */ /* 0x000ee40000300a00 */
[----:B---3--:R-:W-:Y:S01]  /*32ad0*/  HMMA.16816.F32.BF16 R4, R4, R22, R12 ;  /* 0x000000160404723c */ /* 0x008fe2000004180c */
[----:B------:R-:W3:Y:S01]  /*32ae0*/  LDL.LU R15, [R1+0x4500] ;  /* 0x00450000010f7983 */ /* 0x000ee20000300800 */
[----:B------:R-:W-:Y:S02]  /*32af0*/  IMAD.MOV.U32 R17, RZ, RZ, R20 ;  /* 0x000000ffff117224 */ /* 0x000fe400078e0014 */
[----:B------:R0:W-:Y:S01]  /*32b00*/  STL.64 [R1+0x44d8], R22 ;  /* 0x0044d81601007387 */ /* 0x0001e20000100a00 */
[----:B------:R-:W-:Y:S01]  /*32b10*/  MOV R16, R21 ;  /* 0x0000001500107202 */ /* 0x000fe20000000f00 */
[----:B------:R-:W4:Y:S01]  /*32b20*/  LDL.LU R20, [R1+0x100] ;  /* 0x0001000001147983 */ /* 0x000f220000300800 */
[----:B------:R-:W4:Y:S03]  /*32b30*/  LDL.LU R21, [R1+0x104] ;  /* 0x0001040001157983 */ /* 0x000f260000300800 */
[----:B0-----:R-:W4:Y:S01]  /*32b40*/  LDL.LU R22, [R1+0x108] ;  /* 0x0001080001167983 */ /* 0x001f220000300800 */
[----:B------:R-:W4:Y:S11]  /*32b50*/  LDL.LU R23, [R1+0x10c] ;  /* 0x00010c0001177983 */ /* 0x000f360000300800 */
[----:B------:R-:W-:Y:S01]  /*32b60*/  @!UPT UIADD3 URZ, URZ, URZ, URZ ;  /* 0x0000003f3f3ff290 */ /* 0x000fe2000fffe03f */
[----:B------:R-:W-:Y:S01]  /*32b70*/  STL.64 [R1+0x43e8], R6 ;  /* 0x0043e80601007387 */ /* 0x000fe20000100a00 */
[----:B------:R0:W-:Y:S03]  /*32b80*/  STL.64 [R1+0x43e0], R4 ;  /* 0x0043e00401007387 */ /* 0x0001e60000100a00 */
[----:B0-----:R-:W2:Y:S01]  /*32b90*/  LDL.LU R4, [R1+0x1b0] ;  /* 0x0001b00001047983 */ /* 0x001ea20000300800 */
[----:B------:R-:W2:Y:S02]  /*32ba0*/  LDL.LU R5, [R1+0x1b4] ;  /* 0x0001b40001057983 */ /* 0x000ea40000300800 */
[----:B------:R-:W2:Y:S02]  /*32bb0*/  LDL.LU R6, [R1+0x1b8] ;  /* 0x0001b80001067983 */ /* 0x000ea40000300800 */
[----:B------:R-:W2:Y:S01]  /*32bc0*/  LDL.LU R7, [R1+0x1bc] ;  /* 0x0001bc0001077983 */ /* 0x000ea20000300800 */
[----:B---3--:R-:W0:Y:S04]  /*32bd0*/  LDSM.16.MT88.4 R12, [R15+0x27000] ;  /* 0x027000000f0c783b */ /* 0x008e280000004200 */
[----:B0-----:R-:W-:Y:S01]  /*32be0*/  STL.64 [R1], R12 ;  /* 0x0000000c01007387 */ /* 0x001fe20000100a00 */
[----:B------:R0:W-:Y:S03]  /*32bf0*/  STL.64 [R1+0x8], R14 ;  /* 0x0000080e01007387 */ /* 0x0001e60000100a00 */
[----:B0-----:R-:W3:Y:S01]  /*32c00*/  LDL.LU.64 R14, [R1+0x44f8] ;  /* 0x0044f800010e7983 */ /* 0x001ee20000300a00 */
[----:B------:R-:W3:Y:S02]  /*32c10*/  LDL.LU.64 R12, [R1+0x44f0] ;  /* 0x0044f000010c7983 */ /* 0x000ee40000300a00 */
[----:B--2---:R-:W-:Y:S01]  /*32c20*/  IMAD.MOV.U32 R2, RZ, RZ, R26 ;  /* 0x000000ffff027224 */ /* 0x004fe200078e001a */
[----:B------:R-:W-:Y:S01]  /*32c30*/  MOV R0, R27 ;  /* 0x0000001b00007202 */ /* 0x000fe20000000f00 */
[----:B---3--:R-:W-:Y:S01]  /*32c40*/  HMMA.16816.F32.BF16 R4, R12, R26, R4 ;  /* 0x0000001a0c04723c */ /* 0x008fe20000041804 */
[----:B------:R-:W4:Y:S11]  /*32c50*/  LDL.LU.64 R26, [R1+0x44e8] ;  /* 0x0044e800011a7983 */ /* 0x000f360000300a00 */
[----:B------:R-:W-:Y:S11]  /*32c60*/  @!UPT UIADD3 URZ, URZ, URZ, URZ ;  /* 0x0000003f3f3ff290 */ /* 0x000ff6000fffe03f */
[----:B------:R0:W-:Y:S01]  /*32c70*/  STL.64 [R1+0xa0], R4 ;  /* 0x0000a00401007387 */ /* 0x0001e20000100a00 */
[----:B------:R1:W-:Y:S02]  /*32c80*/  STL [R1+0xa8], R6 ;  /* 0x0000a80601007387 */ /* 0x0003e40000100800 */
[----:B0-----:R-:W-:Y:S01]  /*32c90*/  IMAD.MOV.U32 R4, RZ, RZ, R17 ;  /* 0x000000ffff047224 */ /* 0x001fe200078e0011 */
[----:B------:R-:W-:Y:S02]  /*32ca0*/  MOV R5, R16 ;  /* 0x0000001000057202 */ /* 0x000fe40000000f00 */
[----:B------:R-:W2:Y:S01]  /*32cb0*/  LDL.64 R16, [R1+0x30] ;  /* 0x0000300001107983 */ /* 0x000ea20000100a00 */
[----:B------:R-:W-:Y:S02]  /*32cc0*/  MOV R3, R7 ;  /* 0x0000000700037202 */ /* 0x000fe40000000f00 */
[----:B-1----:R-:W-:Y:S01]  /*32cd0*/  MOV R6, R9 ;  /* 0x0000000900067202 */ /* 0x002fe20000000f00 */
[----:B------:R-:W-:Y:S01]  /*32ce0*/  IMAD.MOV.U32 R7, RZ, RZ, R8 ;  /* 0x000000ffff077224 */ /* 0x000fe200078e0008 */
[----:B--2---:R-:W-:Y:S04]  /*32cf0*/  STL.64 [R1+0x4450], R16 ;  /* 0x0044501001007387 */ /* 0x004fe80000100a00 */
[----:B------:R-:W-:Y:S02]  /*32d00*/  STL.64 [R1+0x43f8], R6 ;  /* 0x0043f80601007387 */ /* 0x000fe40000100a00 */
[----:B------:R0:W-:Y:S02]  /*32d10*/  STL.64 [R1+0x43f0], R4 ;  /* 0x0043f00401007387 */ /* 0x0001e40000100a00 */
[----:B0-----:R-:W2:Y:S01]  /*32d20*/  LDL.LU.64 R4, [R1+0x40] ;  /* 0x0000400001047983 */ /* 0x001ea20000300a00 */
[----:B------:R-:W-:-:S03]  /*32d30*/  MOV R28, R19 ;  /* 0x00000013001c7202 */ /* 0x000fc60000000f00 */
[----:B--2---:R0:W-:Y:S01]  /*32d40*/  STL.64 [R1+0x4458], R4 ;  /* 0x0044580401007387 */ /* 0x0041e20000100a00 */
[----:B------:R-:W2:Y:S02]  /*32d50*/  LDL.LU R16, [R1+0x120] ;  /* 0x0001200001107983 */ /* 0x000ea40000300800 */
[----:B------:R-:W2:Y:S02]  /*32d60*/  LDL.LU R17, [R1+0x124] ;  /* 0x0001240001117983 */ /* 0x000ea40000300800 */
[----:B------:R-:W3:Y:S01]  /*32d70*/  LDL.LU R18, [R1+0x128] ;  /* 0x0001280001127983 */ /* 0x000ee20000300800 */
[----:B------:R-:W3:Y:S04]  /*32d80*/  LDL.LU R19, [R1+0x12c] ;  /* 0x00012c0001137983 */ /* 0x000ee80000300800 */
[----:B---3--:R-:W-:Y:S01]  /*32d90*/  STL.64 [R1+0x4478], R18 ;  /* 0x0044781201007387 */ /* 0x008fe20000100a00 */
[----:B--2---:R1:W-:Y:S02]  /*32da0*/  STL.64 [R1+0x4470], R16 ;  /* 0x0044701001007387 */ /* 0x0043e40000100a00 */
[----:B0-----:R-:W2:Y:S02]  /*32db0*/  LDL.LU R4, [R1+0x130] ;  /* 0x0001300001047983 */ /* 0x001ea40000300800 */
[----:B------:R-:W2:Y:S01]  /*32dc0*/  LDL.LU R5, [R1+0x134] ;  /* 0x0001340001057983 */ /* 0x000ea20000300800 */
[----:B------:R-:W3:Y:S01]  /*32dd0*/  LDL.LU R6, [R1+0x138] ;  /* 0x0001380001067983 */ /* 0x000ee20000300800 */
[----:B------:R-:W3:Y:S03]  /*32de0*/  LDL.LU R7, [R1+0x13c] ;  /* 0x00013c0001077983 */ /* 0x000ee60000300800 */
[----:B---3--:R-:W-:Y:S01]  /*32df0*/  STL.64 [R1+0x4488], R6 ;  /* 0x0044880601007387 */ /* 0x008fe20000100a00 */
[----:B--2---:R-:W-:Y:S02]  /*32e00*/  STL.64 [R1+0x4480], R4 ;  /* 0x0044800401007387 */ /* 0x004fe40000100a00 */
[----:B-1----:R-:W2:Y:S02]  /*32e10*/  LDL.LU R16, [R1+0x140] ;  /* 0x0001400001107983 */ /* 0x002ea40000300800 */
[----:B------:R-:W2:Y:S01]  /*32e20*/  LDL.LU R17, [R1+0x144] ;  /* 0x0001440001117983 */ /* 0x000ea20000300800 */
[----:B------:R-:W3:Y:S01]  /*32e30*/  LDL.LU R18, [R1+0x148] ;  /* 0x0001480001127983 */ /* 0x000ee20000300800 */
[----:B------:R-:W3:Y:S01]  /*32e40*/  LDL.LU R19, [R1+0x14c] ;  /* 0x00014c0001137983 */ /* 0x000ee20000300800 */
[----:B----4-:R-:W-:Y:S02]  /*32e50*/  HMMA.16816.F32.BF16 R20, R12, R26, R20 ;  /* 0x0000001a0c14723c */ /* 0x010fe40000041814 */
[----:B---3--:R-:W-:Y:S01]  /*32e60*/  STL.64 [R1+0x4498], R18 ;  /* 0x0044981201007387 */ /* 0x008fe20000100a00 */
[----:B--2---:R0:W-:Y:S03]  /*32e70*/  STL.64 [R1+0x4490], R16 ;  /* 0x0044901001007387 */ /* 0x0041e60000100a00 */
[----:B0-----:R-:W2:Y:S01]  /*32e80*/  LDL.LU R16, [R1+0x150] ;  /* 0x0001500001107983 */ /* 0x001ea20000300800 */
[----:B------:R-:W2:Y:S02]  /*32e90*/  LDL.LU R17, [R1+0x154] ;  /* 0x0001540001117983 */ /* 0x000ea40000300800 */
[----:B------:R-:W3:Y:S02]  /*32ea0*/  LDL.LU R18, [R1+0x158] ;  /* 0x0001580001127983 */ /* 0x000ee40000300800 */
[----:B------:R-:W3:Y:S01]  /*32eb0*/  LDL.LU R19, [R1+0x15c] ;  /* 0x00015c0001137983 */ /* 0x000ee20000300800 */
[----:B------:R-:W-:-:S02]  /*32ec0*/  MOV R9, R26 ;  /* 0x0000001a00097202 */ /* 0x000fc40000000f00 */
[----:B------:R-:W-:-:S10]  /*32ed0*/  MOV R8, R27 ;  /* 0x0000001b00087202 */ /* 0x000fd40000000f00 */
[----:B------:R-:W-:Y:S01]  /*32ee0*/  IMAD.MOV.U32 R24, RZ, RZ, R20 ;  /* 0x000000ffff187224 */ /* 0x000fe200078e0014 */
[----:B------:R-:W-:Y:S02]  /*32ef0*/  MOV R25, R21 ;  /* 0x0000001500197202 */ /* 0x000fe40000000f00 */
[----:B------:R-:W-:Y:S01]  /*32f00*/  MOV R26, R22 ;  /* 0x00000016001a7202 */ /* 0x000fe20000000f00 */
[----:B------:R-:W-:Y:S01]  /*32f10*/  IMAD.MOV.U32 R27, RZ, RZ, R23 ;  /* 0x000000ffff1b7224 */ /* 0x000fe200078e0017 */
[----:B------:R-:W-:Y:S02]  /*32f20*/  MOV R7, R10 ;  /* 0x0000000a00077202 */ /* 0x000fe40000000f00 */
[----:B------:R-:W-:Y:S01]  /*32f30*/  MOV R6, R11 ;  /* 0x0000000b00067202 */ /* 0x000fe20000000f00 */
        /* <DEDUP_REMOVED lines=8> */
[----:B------:R-:W3:Y:S01]  /*32fc0*/  LDL.LU R8, [R1+0x180] ;  /* 0x0001800001087983 */ /* 0x000ee20000300800 */
[----:B------:R-:W3:Y:S02]  /*32fd0*/  LDL.LU R9, [R1+0x184] ;  /* 0x0001840001097983 */ /* 0x000ee40000300800 */
[----:B------:R-:W3:Y:S02]  /*32fe0*/  LDL.LU R10, [R1+0x188] ;  /* 0x00018800010a7983 */ /* 0x000ee40000300800 */
[----:B------:R-:W3:Y:S01]  /*32ff0*/  LDL.LU R11, [R1+0x18c] ;  /* 0x00018c00010b7983 */ /* 0x000ee20000300800 */
[----:B------:R0:W-:Y:S01]  /*33000*/  STL.64 [R1+0x44c0], R18 ;  /* 0x0044c01201007387 */ /* 0x0001e20000100a00 */
[----:B-1----:R-:W4:Y:S02]  /*33010*/  LDL.LU R16, [R1+0x170] ;  /* 0x0001700001107983 */ /* 0x002f240000300800 */
[----:B------:R-:W4:Y:S01]  /*33020*/  LDL.LU R17, [R1+0x174] ;  /* 0x0001740001117983 */ /* 0x000f220000300800 */
[----:B0-----:R-:W4:Y:S01]  /*33030*/  LDL.LU R18, [R1+0x178] ;  /* 0x0001780001127983 */ /* 0x001f220000300800 */
[----:B------:R-:W4:Y:S02]  /*33040*/  LDL.LU R19, [R1+0x17c] ;  /* 0x00017c0001137983 */ /* 0x000f240000300800 */
[----:B------:R-:W-:Y:S02]  /*33050*/  STL.64 [R1+0x4408], R26 ;  /* 0x0044081a01007387 */ /* 0x000fe40000100a00 */
[----:B------:R0:W-:Y:S02]  /*33060*/  STL.64 [R1+0x4400], R24 ;  /* 0x0044001801007387 */ /* 0x0001e40000100a00 */
[----:B0-----:R-:W2:Y:S01]  /*33070*/  LDL.LU R24, [R1+0xc0] ;  /* 0x0000c00001187983 */ /* 0x001ea20000300800 */
[----:B------:R-:W2:Y:S02]  /*33080*/  LDL.LU R25, [R1+0xc4] ;  /* 0x0000c40001197983 */ /* 0x000ea40000300800 */
[----:B------:R-:W2:Y:S01]  /*33090*/  LDL.LU R26, [R1+0xc8] ;  /* 0x0000c800011a7983 */ /* 0x000ea20000300800 */
[----:B------:R-:W-:-:S02]  /*330a0*/  MOV R27, R28 ;  /* 0x0000001c001b7202 */ /* 0x000fc40000000f00 */
[----:B------:R-:W3:Y:S04]  /*330b0*/  LDL.LU R28, [R1+0x44e0] ;  /* 0x0044e000011c7983 */ /* 0x000ee80000300800 */
[----:B--2---:R-:W-:Y:S01]  /*330c0*/  STL.64 [R1+0x4418], R26 ;  /* 0x0044181a01007387 */ /* 0x004fe20000100a00 */
[----:B------:R0:W-:Y:S03]  /*330d0*/  STL.64 [R1+0x4410], R24 ;  /* 0x0044101801007387 */ /* 0x0001e60000100a00 */
[----:B0-----:R-:W2:Y:S01]  /*330e0*/  LDL.LU R24, [R1+0xd0] ;  /* 0x0000d00001187983 */ /* 0x001ea20000300800 */
[----:B------:R-:W2:Y:S02]  /*330f0*/  LDL.LU R25, [R1+0xd4] ;  /* 0x0000d40001197983 */ /* 0x000ea40000300800 */
[----:B------:R-:W2:Y:S02]  /*33100*/  LDL.LU R26, [R1+0xd8] ;  /* 0x0000d800011a7983 */ /* 0x000ea40000300800 */
[----:B------:R-:W-:Y:S01]  /*33110*/  IMAD.MOV.U32 R27, RZ, RZ, R29 ;  /* 0x000000ffff1b7224 */ /* 0x000fe200078e001d */
[C---:B------:R-:W-:Y:S04]  /*33120*/  HMMA.16816.F32.BF16 R20, R12.reuse, R6, R20 ;  /* 0x000000060c14723c */ /* 0x040fe80000041814 */
[----:B--2---:R-:W-:Y:S01]  /*33130*/  STL.64 [R1+0x4448], R26 ;  /* 0x0044481a01007387 */ /* 0x004fe20000100a00 */
[----:B------:R0:W-:Y:S03]  /*33140*/  STL.64 [R1+0x4440], R24 ;  /* 0x0044401801007387 */ /* 0x0001e60000100a00 */
[----:B0-----:R-:W2:Y:S01]  /*33150*/  LDL.LU R24, [R1+0x110] ;  /* 0x0001100001187983 */ /* 0x001ea20000300800 */
[----:B------:R-:W2:Y:S02]  /*33160*/  LDL.LU R25, [R1+0x114] ;  /* 0x0001140001197983 */ /* 0x000ea40000300800 */
[----:B------:R-:W2:Y:S01]  /*33170*/  LDL.LU R26, [R1+0x118] ;  /* 0x00011800011a7983 */ /* 0x000ea20000300800 */
[----:B---3--:R-:W-:Y:S11]  /*33180*/  MOV R27, R28 ;  /* 0x0000001c001b7202 */ /* 0x008ff60000000f00 */
[----:B------:R-:W-:Y:S01]  /*33190*/  @!UPT UIADD3 URZ, URZ, URZ, URZ ;  /* 0x0000003f3f3ff290 */ /* 0x000fe2000fffe03f */
[----:B------:R-:W-:Y:S01]  /*331a0*/  MOV R29, R23 ;  /* 0x00000017001d7202 */ /* 0x000fe20000000f00 */
[----:B--2---:R-:W-:Y:S01]  /*331b0*/  STL.64 [R1+0x44b8], R26 ;  /* 0x0044b81a01007387 */ /* 0x004fe20000100a00 */
[----:B------:R0:W-:Y:S03]  /*331c0*/  STL.64 [R1+0x44b0], R24 ;  /* 0x0044b01801007387 */ /* 0x0001e60000100a00 */
[----:B0-----:R-:W2:Y:S01]  /*331d0*/  LDL.LU R24, [R1+0x160] ;  /* 0x0001600001187983 */ /* 0x001ea20000300800 */
[----:B------:R-:W2:Y:S02]  /*331e0*/  LDL.LU R25, [R1+0x164] ;  /* 0x0001640001197983 */ /* 0x000ea40000300800 */
[----:B------:R-:W2:Y:S02]  /*331f0*/  LDL.LU R26, [R1+0x168] ;  /* 0x00016800011a7983 */ /* 0x000ea40000300800 */
[----:B------:R-:W2:Y:S01]  /*33200*/  LDL.LU R27, [R1+0x16c] ;  /* 0x00016c00011b7983 */ /* 0x000ea20000300800 */
[----:B------:R-:W-:Y:S01]  /*33210*/  STL.64 [R1+0xf0], R20 ;  /* 0x0000f01401007387 */ /* 0x000fe20000100a00 */
[----:B------:R0:W-:Y:S03]  /*33220*/  STL [R1+0xf8], R22 ;  /* 0x0000f81601007387 */ /* 0x0001e60000100800 */
[----:B0-----:R-:W3:Y:S02]  /*33230*/  LDL.LU.64 R22, [R1+0x44d8] ;  /* 0x0044d80001167983 */ /* 0x001ee40000300a00 */
[----:B---3--:R-:W-:Y:S02]  /*33240*/  HMMA.16816.F32.BF16 R12, R12, R22, R8 ;  /* 0x000000160c0c723c */ /* 0x008fe40000041808 */
[----:B------:R-:W4:Y:S01]  /*33250*/  LDL.LU.64 R10, [R1+0x44d0] ;  /* 0x0044d000010a7983 */ /* 0x000f220000300a00 */
[----:B------:R-:W4:Y:S11]  /*33260*/  LDL.LU.64 R8, [R1+0x44c8] ;  /* 0x0044c80001087983 */ /* 0x000f360000300a00 */
[----:B------:R-:W-:Y:S09]  /*33270*/  @!UPT UIADD3 URZ, URZ, URZ, URZ ;  /* 0x0000003f3f3ff290 */ /* 0x000ff2000fffe03f */
[----:B------:R-:W-:Y:S01]  /*33280*/  STL.64 [R1+0x10], R12 ;  /* 0x0000100c01007387 */ /* 0x000fe20000100a00 */
[----:B------:R0:W-:Y:S02]  /*33290*/  STL.64 [R1+0x18], R14 ;  /* 0x0000180e01007387 */ /* 0x0001e40000100a00 */
[----:B0-----:R-:W-:Y:S01]  /*332a0*/  IMAD.MOV.U32 R14, RZ, RZ, R2 ;  /* 0x000000ffff0e7224 */ /* 0x001fe200078e0002 */
[----:B------:R-:W-:-:S07]  /*332b0*/  MOV R15, R0 ;  /* 0x00000000000f7202 */ /* 0x000fce0000000f00 */
[C---:B----4-:R-:W-:Y:S01]  /*332c0*/  HMMA.16816.F32.BF16 R12, R8.reuse, R14, R16 ;  /* 0x0000000e080c723c */ /* 0x050fe20000041810 */
[----:B------:R-:W2:Y:S11]  /*332d0*/  LDL.LU.64 R18, [R1+0x44c0] ;  /* 0x0044c00001127983 */ /* 0x000eb60000300a00 */
[----:B------:R-:W-:Y:S11]  /*332e0*/  @!UPT UIADD3 URZ, URZ, URZ, URZ ;  /* 0x0000003f3f3ff290 */ /* 0x000ff6000fffe03f */
[----:B------:R-:W-:Y:S01]  /*332f0*/  STL.64 [R1+0x43a8], R14 ;  /* 0x0043a80e01007387 */ /* 0x000fe20000100a00 */
[----:B------:R0:W-:Y:S03]  /*33300*/  STL.64 [R1+0x43a0], R12 ;  /* 0x0043a00c01007387 */ /* 0x0001e60000100a00 */
[----:B0-----:R-:W3:Y:S01]  /*33310*/  LDL.LU.64 R12, [R1+0x20] ;  /* 0x00002000010c7983 */ /* 0x001ee20000300a00 */
[C---:B--2---:R-:W-:Y:S03]  /*33320*/  HMMA.16816.F32.BF16 R16, R8.reuse, R18, R24 ;  /* 0x000000120810723c */ /* 0x044fe60000041818 */
[----:B------:R-:W2:Y:S01]  /*33330*/  LDL.LU.64 R26, [R1+0x44b8] ;  /* 0x0044b800011a7983 */ /* 0x000ea20000300a00 */
[----:B------:R-:W2:Y:S11]  /*33340*/  LDL.LU.64 R24, [R1+0x44b0] ;  /* 0x0044b00001187983 */ /* 0x000eb60000300a00 */
[----:B------:R-:W-:Y:S08]  /*33350*/  @!UPT UIADD3 URZ, URZ, URZ, URZ ;  /* 0x0000003f3f3ff290 */ /* 0x000ff0000fffe03f */
[----:B------:R-:W-:Y:S01]  /*33360*/  STL.64 [R1+0x80], R16 ;  /* 0x0000801001007387 */ /* 0x000fe20000100a00 */
[----:B------:R0:W-:Y:S03]  /*33370*/  STL.64 [R1+0x88], R18 ;  /* 0x0000881201007387 */ /* 0x0001e60000100a00 */
[----:B0-----:R-:W4:Y:S01]  /*33380*/  LDL.LU.64 R18, [R1+0x44a8] ;  /* 0x0044a80001127983 */ /* 0x001f220000300a00 */
[----:B------:R-:W4:Y:S02]  /*33390*/  LDL.LU.64 R16, [R1+0x44a0] ;  /* 0x0044a00001107983 */ /* 0x000f240000300a00 */
[C---:B----4-:R-:W-:Y:S01]  /*333a0*/  HMMA.16816.F32.BF16 R4, R8.reuse, R6, R16 ;  /* 0x000000060804723c */ /* 0x050fe20000041810 */
[----:B------:R-:W4:Y:S01]  /*333b0*/  LDL.LU.64 R18, [R1+0x4498] ;  /* 0x0044980001127983 */ /* 0x000f220000300a00 */
[----:B------:R-:W4:Y:S11]  /*333c0*/  LDL.LU.64 R16, [R1+0x4490] ;  /* 0x0044900001107983 */ /* 0x000f360000300a00 */
[----:B------:R-:W-:Y:S10]  /*333d0*/  @!UPT UIADD3 URZ, URZ, URZ, URZ ;  /* 0x0000003f3f3ff290 */ /* 0x000ff4000fffe03f */
[----:B------:R0:W-:Y:S01]  /*333e0*/  STL [R1+0x1e0], R4 ;  /* 0x0001e00401007387 */ /* 0x0001e20000100800 */
[----:B------:R-:W-:Y:S01]  /*333f0*/  IMAD.MOV.U32 R0, RZ, RZ, R6 ;  /* 0x000000ffff007224 */ /* 0x000fe200078e0006 */
[----:B------:R-:W-:Y:S02]  /*33400*/  MOV R28, R7 ;  /* 0x00000007001c7202 */ /* 0x000fe40000000f00 */
[----:B------:R-:W-:Y:S01]  /*33410*/  MOV R2, R5 ;  /* 0x0000000500027202 */ /* 0x000fe20000000f00 */
[----:B------:R-:W2:Y:S04]  /*33420*/  LDL.LU.64 R6, [R1+0x4488] ;  /* 0x0044880001067983 */ /* 0x000ea80000300a00 */
[----:B0-----:R-:W2:Y:S01]  /*33430*/  LDL.LU.64 R4, [R1+0x4480] ;  /* 0x0044800001047983 */ /* 0x001ea20000300a00 */
[----:B----4-:R-:W-:Y:S03]  /*33440*/  HMMA.16816.F32.BF16 R8, R8, R22, R16 ;  /* 0x000000160808723c */ /* 0x010fe60000041810 */
[----:B------:R-:W4:Y:S01]  /*33450*/  LDL.LU.64 R18, [R1+0x4478] ;  /* 0x0044780001127983 */ /* 0x000f220000300a00 */
[----:B------:R-:W4:Y:S02]  /*33460*/  LDL.LU.64 R16, [R1+0x4470] ;  /* 0x0044700001107983 */ /* 0x000f240000300a00 */
[----:B------:R-:W2:Y:S02]  /*33470*/  LDL.LU.64 R22, [R1+0x4468] ;  /* 0x0044680001167983 */ /* 0x000ea40000300a00 */
[----:B------:R-:W2:Y:S11]  /*33480*/  LDL.LU.64 R20, [R1+0x4460] ;  /* 0x0044600001147983 */ /* 0x000eb60000300a00 */
[----:B------:R-:W-:Y:S04]  /*33490*/  @!UPT UIADD3 URZ, URZ, URZ, URZ ;  /* 0x0000003f3f3ff290 */ /* 0x000fe8000fffe03f */
[----:B------:R0:W-:Y:S01]  /*334a0*/  STL.64 [R1+0x1d0], R8 ;  /* 0x0001d00801007387 */ /* 0x0001e20000100a00 */
[----:B------:R-:W-:Y:S03]  /*334b0*/  STL.64 [R1+0x1d8], R10 ;  /* 0x0001d80a01007387 */ /* 0x000fe60000100a00 */
[----:B0-----:R-:W2:Y:S01]  /*334c0*/  LDL.LU R8, [R1+0x50] ;  /* 0x0000500001087983 */ /* 0x001ea20000300800 */
[----:B------:R-:W2:Y:S02]  /*334d0*/  LDL.LU R9, [R1+0x54] ;  /* 0x0000540001097983 */ /* 0x000ea40000300800 */
[C---:B--2---:R-:W-:Y:S11]  /*334e0*/  HMMA.16816.F32.BF16 R4, R20.reuse, R8, R4 ;  /* 0x000000081404723c */ /* 0x044ff60000041804 */
[----:B------:R-:W-:Y:S11]  /*334f0*/  @!UPT UIADD3 URZ, URZ, URZ, URZ ;  /* 0x0000003f3f3ff290 */ /* 0x000ff6000fffe03f */
[----:B------:R-:W-:Y:S01]  /*33500*/  @!UPT UIADD3 URZ, URZ, URZ, URZ ;  /* 0x0000003f3f3ff290 */ /* 0x000fe2000fffe03f */
[----:B------:R0:W-:Y:S01]  /*33510*/  STL.64 [R1+0x1c0], R4 ;  /* 0x0001c00401007387 */ /* 0x0001e20000100a00 */
[----:B------:R-:W-:Y:S03]  /*33520*/  STL.64 [R1+0x1c8], R6 ;  /* 0x0001c80601007387 */ /* 0x000fe60000100a00 */
[----:B0-----:R-:W4:Y:S02]  /*33530*/  LDL.LU.64 R4, [R1+0x4458] ;  /* 0x0044580001047983 */ /* 0x001f240000300a00 */
[C---:B----4-:R-:W-:Y:S11]  /*33540*/  HMMA.16816.F32.BF16 R16, R20.reuse, R4, R16 ;  /* 0x000000041410723c */ /* 0x050ff60000041810 */
[----:B------:R-:W-:Y:S11]  /*33550*/  @!UPT UIADD3 URZ, URZ, URZ, URZ ;  /* 0x0000003f3f3ff290 */ /* 0x000ff6000fffe03f */
[----:B------:R-:W-:Y:S01]  /*33560*/  @!UPT UIADD3 URZ, URZ, URZ, URZ ;  /* 0x0000003f3f3ff290 */ /* 0x000fe2000fffe03f */
[----:B------:R0:W-:Y:S01]  /*33570*/  STL.64 [R1+0x1b0], R16 ;  /* 0x0001b01001007387 */ /* 0x0001e20000100a00 */
[----:B------:R-:W-:Y:S03]  /*33580*/  STL.64 [R1+0x1b8], R18 ;  /* 0x0001b81201007387 */ /* 0x000fe60000100a00 */
[----:B0-----:R-:W2:Y:S02]  /*33590*/  LDL.LU.64 R16, [R1+0x4450] ;  /* 0x0044500001107983 */ /* 0x001ea40000300a00 */
[C---:B--2---:R-:W-:Y:S01]  /*335a0*/  HMMA.16816.F32.BF16 R24, R20.reuse, R16, R24 ;  /* 0x000000101418723c */ /* 0x044fe20000041818 */
[----:B------:R-:W-:Y:S01]  /*335b0*/  MOV R7, R16 ;  /* 0x0000001000077202 */ /* 0x000fe20000000f00 */
[----:B------:R-:W-:Y:S11]  /*335c0*/  IMAD.MOV.U32 R6, RZ, RZ, R17 ;  /* 0x000000ffff067224 */ /* 0x000ff600078e0011 */
[----:B------:R-:W-:Y:S10]  /*335d0*/  @!UPT UIADD3 URZ, URZ, URZ, URZ ;  /* 0x0000003f3f3ff290 */ /* 0x000ff4000fffe03f */
[----:B------:R-:W-:Y:S01]  /*335e0*/  STL.64 [R1+0x1a0], R24 ;  /* 0x0001a01801007387 */ /* 0x000fe20000100a00 */
[----:B------:R0:W-:Y:S03]  /*335f0*/  STL.64 [R1+0x1a8], R26 ;  /* 0x0001a81a01007387 */ /* 0x0001e60000100a00 */
[----:B0-----:R-:W2:Y:S01]  /*33600*/  LDL.LU.64 R26, [R1+0x4448] ;  /* 0x00444800011a7983 */ /* 0x001ea20000300a00 */
[----:B------:R-:W2:Y:S02]  /*33610*/  LDL.LU.64 R24, [R1+0x4440] ;  /* 0x0044400001187983 */ /* 0x000ea40000300a00 */
[----:B------:R-:W3:Y:S02]  /*33620*/  LDL.LU.64 R18, [R1+0x4438] ;  /* 0x0044380001127983 */ /* 0x000ee40000300a00 */
[----:B------:R-:W3:Y:S02]  /*33630*/  LDL.LU.64 R16, [R1+0x4430] ;  /* 0x0044300001107983 */ /* 0x000ee40000300a00 */
[----:B---3--:R-:W-:Y:S01]  /*33640*/  HMMA.16816.F32.BF16 R20, R20, R12, R16 ;  /* 0x0000000c1414723c */ /* 0x008fe20000041810 */
[----:B------:R-:W2:Y:S01]  /*33650*/  LDL.LU.64 R18, [R1+0x4428] ;  /* 0x0044280001127983 */ /* 0x000ea20000300a00 */
[----:B------:R-:W2:Y:S11]  /*33660*/  LDL.LU.64 R16, [R1+0x4420] ;  /* 0x0044200001107983 */ /* 0x000eb60000300a00 */
[----:B------:R-:W-:Y:S10]  /*33670*/  @!UPT UIADD3 URZ, URZ, URZ, URZ ;  /* 0x0000003f3f3ff290 */ /* 0x000ff4000fffe03f */
        /* <DEDUP_REMOVED lines=19> */
[----:B------:R-:W3:Y:S02]  /*337b0*/  LDL.LU.64 R24, [R1+0x4400] ;  /* 0x0044000001187983 */ /* 0x000ee40000300a00 */
[----:B------:R-:W4:Y:S02]  /*337c0*/  LDL.LU.64 R6, [R1+0x43f8] ;  /* 0x0043f80001067983 */ /* 0x000f240000300a00 */
[----:B------:R-:W4:Y:S02]  /*337d0*/  LDL.LU.64 R4, [R1+0x43f0] ;  /* 0x0043f00001047983 */ /* 0x000f240000300a00 */
[C---:B----4-:R-:W-:Y:S01]  /*337e0*/  HMMA.16816.F32.BF16 R20, R16.reuse, R20, R4 ;  /* 0x000000141014723c */ /* 0x050fe20000041804 */
[----:B------:R-:W4:Y:S01]  /*337f0*/  LDL.LU.64 R6, [R1+0x43e8] ;  /* 0x0043e80001067983 */ /* 0x000f220000300a00 */
[----:B------:R-:W4:Y:S06]  /*33800*/  LDL.LU.64 R4, [R1+0x43e0] ;  /* 0x0043e00001047983 */ /* 0x000f2c0000300a00 */
[----:B----4-:R-:W-:Y:S01]  /*33810*/  HMMA.16816.F32.BF16 R16, R16, R12, R4 ;  /* 0x0000000c1010723c */ /* 0x010fe20000041804 */
[----:B------:R-:W4:Y:S11]  /*33820*/  LDL.LU R4, [R1+0xa0] ;  /* 0x0000a00001047983 */ /* 0x000f360000300800 */
[----:B------:R-:W-:Y:S03]  /*33830*/  @!UPT UIADD3 URZ, URZ, URZ, URZ ;  /* 0x0000003f3f3ff290 */ /* 0x000fe6000fffe03f */
[----:B------:R-:W-:Y:S02]  /*33840*/  STL.64 [R1+0x160], R20 ;  /* 0x0001601401007387 */ /* 0x000fe40000100a00 */
[----:B------:R-:W-:Y:S01]  /*33850*/  STL.64 [R1+0x168], R22 ;  /* 0x0001681601007387 */ /* 0x000fe20000100a00 */
[----:B------:R-:W-:-:S05]  /*33860*/  MOV R7, R3 ;  /* 0x0000000300077202 */ /* 0x000fca0000000f00 */
[----:B------:R-:W-:Y:S01]  /*33870*/  STL.64 [R1+0x150], R16 ;  /* 0x0001501001007387 */ /* 0x000fe20000100a00 */
[----:B------:R-:W-:Y:S02]  /*33880*/  STL.64 [R1+0x158], R18 ;  /* 0x0001581201007387 */ /* 0x000fe40000100a00 */
[----:B------:R-:W4:Y:S02]  /*33890*/  LDL.LU R5, [R1+0xa4] ;  /* 0x0000a40001057983 */ /* 0x000f240000300800 */
[----:B------:R-:W4:Y:S01]  /*338a0*/  LDL.LU R6, [R1+0xa8] ;  /* 0x0000a80001067983 */ /* 0x000f220000300800 */
[----:B------:R-:W3:Y:S01]  /*338b0*/  LDL.LU R3, [R1+0x43dc] ;  /* 0x0043dc0001037983 */ /* 0x000ee20000300800 */
[----:B------:R0:W-:Y:S03]  /*338c0*/  STL.64 [R1+0x43b8], R12 ;  /* 0x0043b80c01007387 */ /* 0x0001e60000100a00 */
[----:B0-----:R-:W4:Y:S01]  /*338d0*/  LDL.LU.64 R12, [R1+0x30] ;  /* 0x00003000010c7983 */ /* 0x001f220000300a00 */
[----:B--2---:R-:W-:Y:S01]  /*338e0*/  MOV R14, R26 ;  /* 0x0000001a000e7202 */ /* 0x004fe20000000f00 */
[----:B------:R-:W-:-:S02]  /*338f0*/  IMAD.MOV.U32 R15, RZ, RZ, R27 ;  /* 0x000000ffff0f7224 */ /* 0x000fc400078e001b */
[----:B---3--:R-:W0:Y:S04]  /*33900*/  LDSM.16.MT88.4 R20, [R3+0x27800] ;  /* 0x027800000314783b */ /* 0x008e280000004200 */
[----:B----4-:R1:W-:Y:S02]  /*33910*/  STL.64 [R1+0x43c0], R12 ;  /* 0x0043c00c01007387 */ /* 0x0103e40000100a00 */
[----:B-1----:R-:W-:Y:S01]  /*33920*/  IMAD.MOV.U32 R12, RZ, RZ, R24 ;  /* 0x000000ffff0c7224 */ /* 0x002fe200078e0018 */
[----:B------:R-:W-:Y:S01]  /*33930*/  MOV R13, R25 ;  /* 0x00000019000d7202 */ /* 0x000fe20000000f00 */
[----:B------:R-:W2:Y:S01]  /*33940*/  LDL.LU R24, [R1+0x43d8] ;  /* 0x0043d80001187983 */ /* 0x000ea20000300800 */
[----:B------:R-:W2:Y:S02]  /*33950*/  LDL.LU R25, [R1+0x43d4] ;  /* 0x0043d40001197983 */ /* 0x000ea40000300800 */
[----:B------:R-:W2:Y:S02]  /*33960*/  LDL.LU R26, [R1+0x43d0] ;  /* 0x0043d000011a7983 */ /* 0x000ea40000300800 */
[----:B------:R-:W2:Y:S01]  /*33970*/  LDL.LU R27, [R1+0x43cc] ;  /* 0x0043cc00011b7983 */ /* 0x000ea20000300800 */
[----:B------:R-:W3:Y:S04]  /*33980*/  LDL R19, [R1+0x1ef4] ;  /* 0x001ef40001137983 */ /* 0x000ee80000100800 */
[----:B0-----:R-:W-:Y:S01]  /*33990*/  STL.64 [R1+0x4388], R22 ;  /* 0x0043881601007387 */ /* 0x001fe20000100a00 */
[----:B------:R0:W-:Y:S03]  /*339a0*/  STL.64 [R1+0x4380], R20 ;  /* 0x0043801401007387 */ /* 0x0001e60000100a00 */
[----:B0-----:R-:W4:Y:S01]  /*339b0*/  LDL.LU R20, [R1+0xf0] ;  /* 0x0000f00001147983 */ /* 0x001f220000300800 */
[----:B------:R-:W4:Y:S02]  /*339c0*/  LDL.LU R21, [R1+0xf4] ;  /* 0x0000f40001157983 */ /* 0x000f240000300800 */
[----:B------:R-:W4:Y:S02]  /*339d0*/  LDL.LU R22, [R1+0xf8] ;  /* 0x0000f80001167983 */ /* 0x000f240000300800 */
[----:B------:R-:W-:-:S02]  /*339e0*/  IMAD.MOV.U32 R23, RZ, RZ, R29 ;  /* 0x000000ffff177224 */ /* 0x000fc400078e001d */
[----:B------:R-:W3:Y:S01]  /*339f0*/  LDL.LU R29, [R1+0x43c8] ;  /* 0x0043c800011d7983 */ /* 0x000ee20000300800 */
[----:B------:R0:W-:Y:S01]  /*33a00*/  STL.64 [R1+0x43b0], R8 ;  /* 0x0043b00801007387 */ /* 0x0001e20000100a00 */
[----:B------:R-:W-:Y:S02]  /*33a10*/  MOV R16, R11 ;  /* 0x0000000b00107202 */ /* 0x000fe40000000f00 */
[----:B------:R-:W-:Y:S01]  /*33a20*/  MOV R17, R10 ;  /* 0x0000000a00117202 */ /* 0x000fe20000000f00 */
[C---:B--2---:R-:W-:Y:S01]  /*33a30*/  HMMA.16816.F32.BF16 R4, R24.reuse, R8, R4 ;  /* 0x000000081804723c */ /* 0x044fe20000041804 */
[----:B0-----:R-:W2:Y:S11]  /*33a40*/  LDL.LU R8, [R1+0x10] ;  /* 0x0000100001087983 */ /* 0x001eb60000300800 */
[----:B------:R-:W-:Y:S11]  /*33a50*/  @!UPT UIADD3 URZ, URZ, URZ, URZ ;  /* 0x0000003f3f3ff290 */ /* 0x000ff6000fffe03f */
[----:B------:R-:W-:Y:S01]  /*33a60*/  STL.64 [R1+0x140], R4 ;  /* 0x0001400401007387 */ /* 0x000fe20000100a00 */
[----:B------:R-:W-:Y:S01]  /*33a70*/  STL.64 [R1+0x148], R6 ;  /* 0x0001480601007387 */ /* 0x000fe20000100a00 */
[C---:B------:R-:W-:Y:S01]  /*33a80*/  HMMA.16816.F32.BF16 R12, R24.reuse, R16, R12 ;  /* 0x00000010180c723c */ /* 0x040fe2000004180c */
[----:B------:R-:W2:Y:S01]  /*33a90*/  LDL.LU R9, [R1+0x14] ;  /* 0x0000140001097983 */ /* 0x000ea20000300800 */
[----:B------:R-:W2:Y:S04]  /*33aa0*/  LDL.LU R10, [R1+0x18] ;  /* 0x00001800010a7983 */ /* 0x000ea80000300800 */
[----:B---3--:R-:W0:Y:S01]  /*33ab0*/  LDSM.16.MT88.4 R4, [R29+0x27800] ;  /* 0x027800001d04783b */ /* 0x008e220000004200 */
[----:B------:R-:W2:Y:S03]  /*33ac0*/  LDL.LU R11, [R1+0x1c] ;  /* 0x00001c00010b7983 */ /* 0x000ea60000300800 */
[----:B0-----:R-:W-:Y:S01]  /*33ad0*/  STL.64 [R1+0x4350], R6 ;  /* 0x0043500601007387 */ /* 0x001fe20000100a00 */
[----:B------:R0:W-:Y:S03]  /*33ae0*/  STL.64 [R1+0x4348], R4 ;  /* 0x0043480401007387 */ /* 0x0001e60000100a00 */
[----:B0-----:R-:W3:Y:S01]  /*33af0*/  LDL.LU R4, [R1] ;  /* 0x0000000001047983 */ /* 0x001ee20000300800 */
[----:B------:R-:W3:Y:S02]  /*33b00*/  LDL.LU R5, [R1+0x4] ;  /* 0x0000040001057983 */ /* 0x000ee40000300800 */
[----:B------:R-:W3:Y:S02]  /*33b10*/  LDL.LU R6, [R1+0x8] ;  /* 0x0000080001067983 */ /* 0x000ee40000300800 */
[----:B------:R-:W3:Y:S04]  /*33b20*/  LDL.LU R7, [R1+0xc] ;  /* 0x00000c0001077983 */ /* 0x000ee80000300800 */
[----:B------:R0:W-:Y:S01]  /*33b30*/  STL.64 [R1+0x130], R12 ;  /* 0x0001300c01007387 */ /* 0x0001e20000100a00 */
[----:B------:R-:W-:Y:S03]  /*33b40*/  STL.64 [R1+0x138], R14 ;  /* 0x0001380e01007387 */ /* 0x000fe60000100a00 */
[----:B0-----:R-:W4:Y:S02]  /*33b50*/  LDL.LU.64 R12, [R1+0x43c0] ;  /* 0x0043c000010c7983 */ /* 0x001f240000300a00 */
[C---:B----4-:R-:W-:Y:S01]  /*33b60*/  HMMA.16816.F32.BF16 R20, R24.reuse, R12, R20 ;  /* 0x0000000c1814723c */ /* 0x050fe20000041814 */
[----:B------:R-:W-:Y:S11]  /*33b70*/  MOV R18, R13 ;  /* 0x0000000d00127202 */ /* 0x000ff60000000f00 */
[----:B------:R-:W-:Y:S11]  /*33b80*/  @!UPT UIADD3 URZ, URZ, URZ, URZ ;  /* 0x0000003f3f3ff290 */ /* 0x000ff6000fffe03f */
[----:B------:R-:W-:Y:S01]  /*33b90*/  STL.64 [R1+0x120], R20 ;  /* 0x0001201401007387 */ /* 0x000fe20000100a00 */
[----:B------:R0:W-:Y:S02]  /*33ba0*/  STL.64 [R1+0x128], R22 ;  /* 0x0001281601007387 */ /* 0x0001e40000100a00 */
[----:B0-----:R-:W-:Y:S02]  /*33bb0*/  MOV R22, R12 ;  /* 0x0000000c00167202 */ /* 0x001fe40000000f00 */
[----:B------:R-:W2:Y:S02]  /*33bc0*/  LDL.LU.64 R12, [R1+0x43b8] ;  /* 0x0043b800010c7983 */ /* 0x000ea40000300a00 */
[----:B--2---:R-:W-:Y:S02]  /*33bd0*/  HMMA.16816.F32.BF16 R24, R24, R12, R8 ;  /* 0x0000000c1818723c */ /* 0x004fe40000041808 */
[----:B------:R-:W3:Y:S01]  /*33be0*/  LDL.LU.64 R8, [R1+0x43b0] ;  /* 0x0043b00001087983 */ /* 0x000ee20000300a00 */
[----:B------:R-:W-:Y:S01]  /*33bf0*/  IMAD.MOV.U32 R21, RZ, RZ, R12 ;  /* 0x000000ffff157224 */ /* 0x000fe200078e000c */
[----:B------:R-:W-:Y:S11]  /*33c00*/  MOV R20, R13 ;  /* 0x0000000d00147202 */ /* 0x000ff60000000f00 */
[----:B------:R-:W-:Y:S08]  /*33c10*/  @!UPT UIADD3 URZ, URZ, URZ, URZ ;  /* 0x0000003f3f3ff290 */ /* 0x000ff0000fffe03f */
[----:B------:R-:W-:Y:S01]  /*33c20*/  STL.64 [R1+0x110], R24 ;  /* 0x0001101801007387 */ /* 0x000fe20000100a00 */
[----:B------:R0:W-:Y:S02]  /*33c30*/  STL.64 [R1+0x118], R26 ;  /* 0x0001181a01007387 */ /* 0x0001e40000100a00 */
[----:B------:R-:W3:Y:S02]  /*33c40*/  LDL.LU.64 R14, [R1+0x43a8] ;  /* 0x0043a800010e7983 */ /* 0x000ee40000300a00 */
[----:B------:R-:W3:Y:S01]  /*33c50*/  LDL.LU.64 R12, [R1+0x43a0] ;  /* 0x0043a000010c7983 */ /* 0x000ee20000300a00 */
[----:B------:R-:W2:Y:S04]  /*33c60*/  LDL R23, [R1+0x854] ;  /* 0x0008540001177983 */ /* 0x000ea80000100800 */
[----:B0-----:R-:W4:Y:S01]  /*33c70*/  LDL R27, [R1+0x1ef8] ;  /* 0x001ef800011b7983 */ /* 0x001f220000100800 */
[----:B---3--:R-:W-:Y:S03]  /*33c80*/  HMMA.16816.F32.BF16 R12, R4, R8, R12 ;  /* 0x00000008040c723c */ /* 0x008fe6000004180c */
[----:B----4-:R-:W0:Y:S04]  /*33c90*/  LDSM.16.MT88.4 R8, [R27+0x27800] ;  /* 0x027800001b08783b */ /* 0x010e280000004200 */
[----:B------:R-:W-:Y:S11]  /*33ca0*/  STL [R1+0x42f4], R27 ;  /* 0x0042f41b01007387 */ /* 0x000ff60000100800 */
[----:B------:R-:W-:Y:S05]  /*33cb0*/  @!UPT UIADD3 URZ, URZ, URZ, URZ ;  /* 0x0000003f3f3ff290 */ /* 0x000fea000fffe03f */
[----:B------:R-:W-:Y:S01]  /*33cc0*/  STL.64 [R1+0xf0], R12 ;  /* 0x0000f00c01007387 */ /* 0x000fe20000100a00 */
[----:B------:R-:W-:Y:S02]  /*33cd0*/  STL.64 [R1+0xf8], R14 ;  /* 0x0000f80e01007387 */ /* 0x000fe40000100a00 */
[----:B------:R-:W1:Y:S01]  /*33ce0*/  LDSM.16.MT88.4 R12, [R19+0x27800] ;  /* 0x02780000130c783b */ /* 0x000e620000004200 */
[----:B0-----:R0:W-:Y:S03]  /*33cf0*/  STL [R1+0x42cc], R8 ;  /* 0x0042cc0801007387 */ /* 0x0011e60000100800 */
[----:B------:R3:W-:Y:S02]  /*33d00*/  STL [R1+0x42c8], R9 ;  /* 0x0042c80901007387 */ /* 0x0007e40000100800 */
[----:B------:R-:W-:Y:S02]  /*33d10*/  STL [R1+0x42c4], R10 ;  /* 0x0042c40a01007387 */ /* 0x000fe40000100800 */
[----:B------:R-:W-:Y:S01]  /*33d20*/  STL [R1+0x42c0], R11 ;  /* 0x0042c00b01007387 */ /* 0x000fe20000100800 */
[----:B0-----:R-:W-:Y:S01]  /*33d30*/  MOV R8, R22 ;  /* 0x0000001600087202 */ /* 0x001fe20000000f00 */
[----:B---3--:R-:W-:-:S05]  /*33d40*/  IMAD.MOV.U32 R9, RZ, RZ, R18 ;  /* 0x000000ffff097224 */ /* 0x008fca00078e0012 */
[----:B------:R0:W-:Y:S04]  /*33d50*/  STL.64 [R1+0x4390], R8 ;  /* 0x0043900801007387 */ /* 0x0001e80000100a00 */
[----:B0-----:R-:W3:Y:S01]  /*33d60*/  LDL.LU R8, [R1+0x80] ;  /* 0x0000800001087983 */ /* 0x001ee20000300800 */
[----:B------:R-:W3:Y:S02]  /*33d70*/  LDL.LU R9, [R1+0x84] ;  /* 0x0000840001097983 */ /* 0x000ee40000300800 */
[----:B------:R-:W3:Y:S02]  /*33d80*/  LDL.LU R10, [R1+0x88] ;  /* 0x00008800010a7983 */ /* 0x000ee40000300800 */
[----:B------:R-:W3:Y:S01]  /*33d90*/  LDL.LU R11, [R1+0x8c] ;  /* 0x00008c00010b7983 */ /* 0x000ee20000300800 */
[----:B------:R-:W4:Y:S01]  /*33da0*/  LDL.LU R24, [R1+0x1d0] ;  /* 0x0001d00001187983 */ /* 0x000f220000300800 */
[----:B------:R-:W4:Y:S02]  /*33db0*/  LDL.LU R25, [R1+0x1d4] ;  /* 0x0001d40001197983 */ /* 0x000f240000300800 */
[----:B------:R-:W4:Y:S02]  /*33dc0*/  LDL.LU R26, [R1+0x1d8] ;  /* 0x0001d800011a7983 */ /* 0x000f240000300800 */
[----:B------:R-:W4:Y:S01]  /*33dd0*/  LDL.LU R27, [R1+0x1dc] ;  /* 0x0001dc00011b7983 */ /* 0x000f220000300800 */
[----:B-1----:R0:W-:Y:S01]  /*33de0*/  STL.64 [R1+0x4298], R14 ;  /* 0x0042980e01007387 */ /* 0x0021e20000100a00 */
[----:B------:R1:W-:Y:S01]  /*33df0*/  STL.64 [R1+0x4290], R12 ;  /* 0x0042900c01007387 */ /* 0x0003e20000100a00 */
[----:B0-----:R-:W-:-:S02]  /*33e00*/  MOV R14, R0 ;  /* 0x00000000000e7202 */ /* 0x001fc40000000f00 */
[----:B-1----:R-:W2:Y:S01]  /*33e10*/  LDL.LU R12, [R1+0x1e0] ;  /* 0x0001e000010c7983 */ /* 0x002ea20000300800 */
[----:B------:R-:W-:Y:S02]  /*33e20*/  MOV R13, R2 ;  /* 0x00000002000d7202 */ /* 0x000fe40000000f00 */
[----:B------:R-:W2:Y:S02]  /*33e30*/  LDL.LU R2, [R1+0x439c] ;  /* 0x00439c0001027983 */ /* 0x000ea40000300800 */
[----:B------:R-:W2:Y:S02]  /*33e40*/  LDL.LU R0, [R1+0x4398] ;  /* 0x0043980001007983 */ /* 0x000ea40000300800 */
[----:B------:R-:W-:Y:S01]  /*33e50*/  IMAD.MOV.U32 R15, RZ, RZ, R28 ;  /* 0x000000ffff0f7224 */ /* 0x000fe200078e001c */
[----:B---3--:R-:W-:Y:S01]  /*33e60*/  HMMA.16816.F32.BF16 R8, R4, R16, R8 ;  /* 0x000000100408723c */ /* 0x008fe20000041808 */
[----:B------:R-:W0:Y:S04]  /*33e70*/  LDSM.16.MT88.4 R16, [R3+0x28000] ;  /* 0x028000000310783b */ /* 0x000e280000004200 */
[----:B0-----:R-:W-:Y:S11]  /*33e80*/  STL.64 [R1+0x4228], R18 ;  /* 0x0042281201007387 */ /* 0x001ff60000100a00 */
[----:B------:R-:W-:Y:S07]  /*33e90*/  @!UPT UIADD3 URZ, URZ, URZ, URZ ;  /* 0x0000003f3f3ff290 */ /* 0x000fee000fffe03f */
[----:B------:R-:W-:Y:S02]  /*33ea0*/  STL.64 [R1+0xe0], R8 ;  /* 0x0000e00801007387 */ /* 0x000fe40000100a00 */
[----:B------:R-:W-:Y:S02]  /*33eb0*/  STL.64 [R1+0xe8], R10 ;  /* 0x0000e80a01007387 */ /* 0x000fe40000100a00 */
[----:B--2---:R-:W0:Y:S04]  /*33ec0*/  LDSM.16.M88.4 R8, [R23+0x200] ;  /* 0x000200001708783b */ /* 0x004e280000000200 */
[----:B------:R-:W-:Y:S01]  /*33ed0*/  STL.64 [R1+0x4220], R16 ;  /* 0x0042201001007387 */ /* 0x000fe20000100a00 */
[----:B------:R-:W-:Y:S03]  /*33ee0*/  STL [R1+0x41f0], R3 ;  /* 0x0041f00301007387 */ /* 0x000fe60000100800 */
[----:B0-----:R-:W-:Y:S01]  /*33ef0*/  STL.64 [R1+0x60], R8 ;  /* 0x0000600801007387 */ /* 0x001fe20000100a00 */
[----:B------:R-:W-:Y:S01]  /*33f00*/  STL.64 [R1+0x68], R10 ;  /* 0x0000680a01007387 */ /* 0x000fe20000100a00 */
[----:B------:R-:W-:-:S02]  /*33f10*/  MOV R28, R9 ;  /* 0x00000009001c7202 */ /* 0x000fc40000000f00 */
[----:B------:R-:W0:Y:S04]  /*33f20*/  LDSM.16.M88.4 R8, [R23+0x8200] ;  /* 0x008200001708783b */ /* 0x000e280000000200 */
[----:B------:R-:W-:Y:S04]  /*33f30*/  STL [R1+0x42d0], R28 ;  /* 0x0042d01c01007387 */ /* 0x000fe80000100800 */
[----:B0-----:R-:W-:Y:S01]  /*33f40*/  STL.64 [R1+0x70], R8 ;  /* 0x0000700801007387 */ /* 0x001fe20000100a00 */
[----:B------:R-:W-:Y:S02]  /*33f50*/  STL.64 [R1+0x78], R10 ;  /* 0x0000780a01007387 */ /* 0x000fe40000100a00 */
[----:B------:R-:W0:Y:S02]  /*33f60*/  LDSM.16.M88.4 R8, [R23+0x10200] ;  /* 0x010200001708783b */ /* 0x000e240000000200 */
[----:B0-----:R0:W-:Y:S04]  /*33f70*/  STL.64 [R1+0x80], R8 ;  /* 0x0000800801007387 */ /* 0x0011e80000100a00 */
[----:B0-----:R-:W2:Y:S01]  /*33f80*/  LDL.LU.64 R8, [R1+0x4390] ;  /* 0x0043900001087983 */ /* 0x001ea20000300a00 */
[----:B------:R-:W-:Y:S01]  /*33f90*/  IMAD.MOV.U32 R18, RZ, RZ, R2 ;  /* 0x000000ffff127224 */ /* 0x000fe200078e0002 */
[----:B------:R-:W-:Y:S01]  /*33fa0*/  MOV R19, R0 ;  /* 0x0000000000137202 */ /* 0x000fe20000000f00 */
[----:B------:R-:W-:Y:S01]  /*33fb0*/  IMAD.MOV.U32 R2, RZ, RZ, R10 ;  /* 0x000000ffff027224 */ /* 0x000fe200078e000a */
[----:B------:R-:W-:-:S02]  /*33fc0*/  MOV R0, R11 ;  /* 0x0000000b00007202 */ /* 0x000fc40000000f00 */
[----:B------:R-:W-:Y:S02]  /*33fd0*/  MOV R16, R21 ;  /* 0x0000001500107202 */ /* 0x000fe40000000f00 */
[----:B------:R-:W-:Y:S02]  /*33fe0*/  MOV R17, R20 ;  /* 0x0000001400117202 */ /* 0x000fe40000000f00 */
[----:B------:R-:W0:Y:S04]  /*33ff0*/  LDSM.16.M88.4 R20, [R23+0x18200] ;  /* 0x018200001714783b */ /* 0x000e280000000200 */
[----:B------:R-:W-:Y:S01]  /*34000*/  STL [R1+0x4124], R2 ;  /* 0x0041240201007387 */ /* 0x000fe20000100800 */
[----:B------:R-:W-:Y:S03]  /*34010*/  STL [R1+0x4120], R0 ;  /* 0x0041200001007387 */ /* 0x000fe60000100800 */
[----:B0-----:R-:W-:Y:S01]  /*34020*/  STL.64 [R1+0x90], R20 ;  /* 0x0000901401007387 */ /* 0x001fe20000100a00 */
[----:B------:R0:W-:Y:S03]  /*34030*/  STL.64 [R1+0x98], R22 ;  /* 0x0000981601007387 */ /* 0x0001e60000100a00 */
[----:B0-----:R-:W3:Y:S01]  /*34040*/  LDL.LU.64 R22, [R1+0x4388] ;  /* 0x0043880001167983 */ /* 0x001ee20000300a00 */
[----:B------:R-:W3:Y:S01]  /*34050*/  LDL.LU.64 R20, [R1+0x4380] ;  /* 0x0043800001147983 */ /* 0x000ee20000300a00 */
[C---:B--2---:R-:W-:Y:S11]  /*34060*/  HMMA.16816.F32.BF16 R8, R4.reuse, R8, R12 ;  /* 0x000000080408723c */ /* 0x044ff6000004180c */
[----:B------:R-:W-:Y:S11]  /*34070*/  @!UPT UIADD3 URZ, URZ, URZ, URZ ;  /* 0x0000003f3f3ff290 */ /* 0x000ff6000fffe03f */
[----:B------:R-:W-:Y:S02]  /*34080*/  @!UPT UIADD3 URZ, URZ, URZ, URZ ;  /* 0x0000003f3f3ff290 */ /* 0x000fe4000fffe03f */
[----:B------:R-:W-:Y:S01]  /*34090*/  MOV R14, R8 ;  /* 0x00000008000e7202 */ /* 0x000fe20000000f00 */
[----:B------:R-:W-:Y:S01]  /*340a0*/  IMAD.MOV.U32 R13, RZ, RZ, R9 ;  /* 0x000000ffff0d7224 */ /* 0x000fe200078e0009 */
[----:B------:R-:W-:Y:S02]  /*340b0*/  MOV R12, R10 ;  /* 0x0000000a000c7202 */ /* 0x000fe40000000f00 */
[----:B------:R-:W-:Y:S02]  /*340c0*/  MOV R3, R11 ;  /* 0x0000000b00037202 */ /* 0x000fe40000000f00 */
[----:B------:R-:W0:Y:S04]  /*340d0*/  LDSM.16.MT88.4 R8, [R29+0x28000] ;  /* 0x028000001d08783b */ /* 0x000e280000004200 */
[----:B------:R-:W-:Y:S01]  /*340e0*/  STL [R1+0x42e0], R3 ;  /* 0x0042e00301007387 */ /* 0x000fe20000100800 */
[----:B------:R-:W-:Y:S02]  /*340f0*/  STL [R1+0x42dc], R12 ;  /* 0x0042dc0c01007387 */ /* 0x000fe40000100800 */
[----:B------:R-:W-:Y:S02]  /*34100*/  STL [R1+0x42d8], R13 ;  /* 0x0042d80d01007387 */ /* 0x000fe40000100800 */
[----:B------:R-:W-:Y:S01]  /*34110*/  STL [R1+0x42d4], R14 ;  /* 0x0042d40e01007387 */ /* 0x000fe20000100800 */
[----:B------:R-:W-:Y:S01]  /*34120*/  STL [R1+0x41ec], R29 ;  /* 0x0041ec1d01007387 */ /* 0x000fe20000100800 */
[----:B----4-:R-:W-:Y:S03]  /*34130*/  HMMA.16816.F32.BF16 R4, R4, R16, R24 ;  /* 0x000000100404723c */ /* 0x010fe60000041818 */
[----:B0-----:R-:W-:Y:S01]  /*34140*/  STL.64 [R1+0x10], R8 ;  /* 0x0000100801007387 */ /* 0x001fe20000100a00 */
[----:B------:R-:W-:Y:S02]  /*34150*/  STL.64 [R1+0x18], R10 ;  /* 0x0000180a01007387 */ /* 0x000fe40000100a00 */
[----:B------:R-:W2:Y:S02]  /*34160*/  LDL.LU R24, [R1+0x150] ;  /* 0x0001500001187983 */ /* 0x000ea40000300800 */
[----:B------:R-:W2:Y:S01]  /*34170*/  LDL.LU R25, [R1+0x154] ;  /* 0x0001540001197983 */ /* 0x000ea20000300800 */
[----:B------:R-:W4:Y:S01]  /*34180*/  LDL.LU R26, [R1+0x158] ;  /* 0x00015800011a7983 */ /* 0x000f220000300800 */
[----:B------:R-:W4:Y:S03]  /*34190*/  LDL.LU R27, [R1+0x15c] ;  /* 0x00015c00011b7983 */ /* 0x000f260000300800 */
[----:B----4-:R-:W-:Y:S01]  /*341a0*/  STL.64 [R1+0x4300], R26 ;  /* 0x0043001a01007387 */ /* 0x010fe20000100a00 */
[----:B--2---:R0:W-:Y:S03]  /*341b0*/  STL.64 [R1+0x42f8], R24 ;  /* 0x0042f81801007387 */ /* 0x0041e60000100a00 */
[----:B0-----:R-:W2:Y:S01]  /*341c0*/  LDL.LU R24, [R1+0x160] ;  /* 0x0001600001187983 */ /* 0x001ea20000300800 */
[----:B------:R-:W2:Y:S02]  /*341d0*/  LDL.LU R25, [R1+0x164] ;  /* 0x0001640001197983 */ /* 0x000ea40000300800 */
[----:B------:R-:W4:Y:S02]  /*341e0*/  LDL.LU R26, [R1+0x168] ;  /* 0x00016800011a7983 */ /* 0x000f240000300800 */
[----:B------:R-:W4:Y:S01]  /*341f0*/  LDL.LU R27, [R1+0x16c] ;  /* 0x00016c00011b7983 */ /* 0x000f220000300800 */
[----:B------:R-:W3:Y:S01]  /*34200*/  LDL.LU R12, [R1+0x1c0] ;  /* 0x0001c000010c7983 */ /* 0x000ee20000300800 */
[----:B------:R-:W3:Y:S02]  /*34210*/  LDL.LU R13, [R1+0x1c4] ;  /* 0x0001c400010d7983 */ /* 0x000ee40000300800 */
[----:B------:R-:W3:Y:S02]  /*34220*/  LDL.LU R14, [R1+0x1c8] ;  /* 0x0001c800010e7983 */ /* 0x000ee40000300800 */
[----:B------:R-:W3:Y:S02]  /*34230*/  LDL.LU R15, [R1+0x1cc] ;  /* 0x0001cc00010f7983 */ /* 0x000ee40000300800 */
[----:B------:R-:W-:Y:S01]  /*34240*/  IMAD.MOV.U32 R28, RZ, RZ, R4 ;  /* 0x000000ffff1c7224 */ /* 0x000fe200078e0004 */
[----:B------:R-:W-:-:S02]  /*34250*/  MOV R8, R5 ;  /* 0x0000000500087202 */ /* 0x000fc40000000f00 */
[----:B------:R-:W-:Y:S01]  /*34260*/  MOV R17, R6 ;  /* 0x0000000600117202 */ /* 0x000fe20000000f00 */
[----:B------:R-:W-:Y:S01]  /*34270*/  IMAD.MOV.U32 R16, RZ, RZ, R7 ;  /* 0x000000ffff107224 */ /* 0x000fe200078e0007 */
[----:B----4-:R-:W-:Y:S01]  /*34280*/  STL.64 [R1+0x4320], R26 ;  /* 0x0043201a01007387 */ /* 0x010fe20000100a00 */
[----:B--2---:R0:W-:Y:S03]  /*34290*/  STL.64 [R1+0x4318], R24 ;  /* 0x0043181801007387 */ /* 0x0041e60000100a00 */
[----:B0-----:R-:W2:Y:S01]  /*342a0*/  LDL.LU R24, [R1+0x170] ;  /* 0x0001700001187983 */ /* 0x001ea20000300800 */
[----:B------:R-:W2:Y:S02]  /*342b0*/  LDL.LU R25, [R1+0x174] ;  /* 0x0001740001197983 */ /* 0x000ea40000300800 */
[----:B------:R-:W4:Y:S02]  /*342c0*/  LDL.LU R26, [R1+0x178] ;  /* 0x00017800011a7983 */ /* 0x000f240000300800 */
[----:B------:R-:W4:Y:S01]  /*342d0*/  LDL.LU R27, [R1+0x17c] ;  /* 0x00017c00011b7983 */ /* 0x000f220000300800 */
[----:B------:R-:W2:Y:S01]  /*342e0*/  LDL.LU R4, [R1+0x190] ;  /* 0x0001900001047983 */ /* 0x000ea20000300800 */
[----:B------:R-:W2:Y:S02]  /*342f0*/  LDL.LU R5, [R1+0x194] ;  /* 0x0001940001057983 */ /* 0x000ea40000300800 */
[----:B------:R-:W2:Y:S02]  /*34300*/  LDL.LU R6, [R1+0x198] ;  /* 0x0001980001067983 */ /* 0x000ea40000300800 */
[----:B------:R-:W2:Y:S02]  /*34310*/  LDL.LU R7, [R1+0x19c] ;  /* 0x00019c0001077983 */ /* 0x000ea40000300800 */
[----:B--2---:R0:W-:Y:S01]  /*34320*/  STL.64 [R1+0x4360], R6 ;  /* 0x0043600601007387 */ /* 0x0041e20000100a00 */
[----:B------:R-:W-:Y:S03]  /*34330*/  STL.64 [R1+0x4358], R4 ;  /* 0x0043580401007387 */ /* 0x000fe60000100a00 */
[----:B0-----:R-:W2:Y:S04]  /*34340*/  LDL R6, [R1+0x38] ;  /* 0x0000380001067983 */ /* 0x001ea80000100800 */
[----:B------:R-:W2:Y:S04]  /*34350*/  LDL R7, [R1+0x3c] ;  /* 0x00003c0001077983 */ /* 0x000ea80000100800 */
[----:B--2---:R0:W-:Y:S04]  /*34360*/  STL.64 [R1+0x4370], R6 ;  /* 0x0043700601007387 */ /* 0x0041e80000100a00 */
[----:B0-----:R-:W2:Y:S04]  /*34370*/  LDL R6, [R1+0x48] ;  /* 0x0000480001067983 */ /* 0x001ea80000100800 */
[----:B------:R-:W2:Y:S04]  /*34380*/  LDL R7, [R1+0x4c] ;  /* 0x00004c0001077983 */ /* 0x000ea80000100800 */
[----:B--2---:R-:W-:Y:S01]  /*34390*/  STL.64 [R1+0x4378], R6 ;  /* 0x0043780601007387 */ /* 0x004fe20000100a00 */
[----:B----4-:R0:W-:Y:S02]  /*343a0*/  STL.64 [R1+0x4330], R26 ;  /* 0x0043301a01007387 */ /* 0x0101e40000100a00 */
[----:B------:R-:W-:Y:S01]  /*343b0*/  STL.64 [R1+0x4328], R24 ;  /* 0x0043281801007387 */ /* 0x000fe20000100a00 */
[----:B0-----:R-:W3:Y:S04]  /*343c0*/  LDL R26, [R1+0x58] ;  /* 0x00005800011a7983 */ /* 0x001ee80000100800 */
[----:B------:R-:W3:Y:S01]  /*343d0*/  LDL R27, [R1+0x5c] ;  /* 0x00005c00011b7983 */ /* 0x000ee20000100800 */
[----:B------:R-:W-:Y:S02]  /*343e0*/  STL [R1+0x42f0], R16 ;  /* 0x0042f01001007387 */ /* 0x000fe40000100800 */
[----:B------:R-:W-:Y:S02]  /*343f0*/  STL [R1+0x42ec], R17 ;  /* 0x0042ec1101007387 */ /* 0x000fe40000100800 */
[----:B------:R0:W-:Y:S02]  /*34400*/  STL [R1+0x42e8], R8 ;  /* 0x0042e80801007387 */ /* 0x0001e40000100800 */
[----:B0-----:R-:W2:Y:S01]  /*34410*/  LDL.LU R8, [R1+0x1b0] ;  /* 0x0001b00001087983 */ /* 0x001ea20000300800 */
[----:B------:R-:W2:Y:S02]  /*34420*/  LDL.LU R9, [R1+0x1b4] ;  /* 0x0001b40001097983 */ /* 0x000ea40000300800 */
[----:B------:R-:W2:Y:S02]  /*34430*/  LDL.LU R10, [R1+0x1b8] ;  /* 0x0001b800010a7983 */ /* 0x000ea40000300800 */
[----:B------:R-:W2:Y:S01]  /*34440*/  LDL.LU R11, [R1+0x1bc] ;  /* 0x0001bc00010b7983 */ /* 0x000ea20000300800 */
[----:B------:R-:W-:Y:S01]  /*34450*/  STL [R1+0x42e4], R28 ;  /* 0x0042e41c01007387 */ /* 0x000fe20000100800 */
[C---:B---3--:R-:W-:Y:S11]  /*34460*/  HMMA.16816.F32.BF16 R4, R20.reuse, R26, R12 ;  /* 0x0000001a1404723c */ /* 0x048ff6000004180c */
[----:B------:R-:W-:Y:S11]  /*34470*/  @!UPT UIADD3 URZ, URZ, URZ, URZ ;  /* 0x0000003f3f3ff290 */ /* 0x000ff6000fffe03f */
[----:B------:R-:W-:Y:S02]  /*34480*/  @!UPT UIADD3 URZ, URZ, URZ, URZ ;  /* 0x0000003f3f3ff290 */ /* 0x000fe4000fffe03f */
[----:B------:R-:W-:Y:S01]  /*34490*/  IMAD.MOV.U32 R13, RZ, RZ, R6 ;  /* 0x000000ffff0d7224 */ /* 0x000fe200078e0006 */
[----:B------:R-:W-:Y:S02]  /*344a0*/  MOV R14, R7 ;  /* 0x00000007000e7202 */ /* 0x000fe40000000f00 */
[----:B------:R-:W2:Y:S01]  /*344b0*/  LDL.LU.64 R6, [R1+0x4378] ;  /* 0x0043780001067983 */ /* 0x000ea20000300a00 */
[----:B------:R-:W-:Y:S02]  /*344c0*/  MOV R3, R4 ;  /* 0x0000000400037202 */ /* 0x000fe40000000f00 */
[----:B------:R-:W-:Y:S01]  /*344d0*/  MOV R12, R5 ;  /* 0x00000005000c7202 */ /* 0x000fe20000000f00 */
[----:B------:R0:W-:Y:S01]  /*344e0*/  STL.64 [R1+0x4368], R26 ;  /* 0x0043681a01007387 */ /* 0x0001e20000100a00 */
[----:B------:R-:W3:Y:S01]  /*344f0*/  LDL.LU R24, [R1+0x1a0] ;  /* 0x0001a00001187983 */ /* 0x000ee20000300800 */
[----:B------:R-:W3:Y:S03]  /*34500*/  LDL.LU R25, [R1+0x1a4] ;  /* 0x0001a40001197983 */ /* 0x000ee60000300800 */
[----:B0-----:R-:W3:Y:S01]  /*34510*/  LDL.LU R26, [R1+0x1a8] ;  /* 0x0001a800011a7983 */ /* 0x001ee20000300800 */
[----:B------:R-:W3:Y:S01]  /*34520*/  LDL.LU R27, [R1+0x1ac] ;  /* 0x0001ac00011b7983 */ /* 0x000ee20000300800 */
[C---:B--2---:R-:W-:Y:S11]  /*34530*/  HMMA.16816.F32.BF16 R4, R20.reuse, R6, R8 ;  /* 0x000000061404723c */ /* 0x044ff60000041808 */
[----:B------:R-:W-:Y:S11]  /*34540*/  @!UPT UIADD3 URZ, URZ, URZ, URZ ;  /* 0x0000003f3f3ff290 */ /* 0x000ff6000fffe03f */
[----:B------:R-:W-:Y:S02]  /*34550*/  @!UPT UIADD3 URZ, URZ, URZ, URZ ;  /* 0x0000003f3f3ff290 */ /* 0x000fe4000fffe03f */
[----:B------:R-:W-:Y:S02]  /*34560*/  MOV R8, R6 ;  /* 0x0000000600087202 */ /* 0x000fe40000000f00 */
[----:B------:R-:W-:Y:S02]  /*34570*/  MOV R28, R7 ;  /* 0x00000007001c7202 */ /* 0x000fe40000000f00 */
[----:B------:R-:W3:Y:S01]  /*34580*/  LDL.LU.64 R6, [R1+0x4370] ;  /* 0x0043700001067983 */ /* 0x000ee20000300a00 */
[----:B------:R-:W-:Y:S01]  /*34590*/  MOV R16, R4 ;  /* 0x0000000400107202 */ /* 0x000fe20000000f00 */
[----:B------:R-:W-:Y:S02]  /*345a0*/  IMAD.MOV.U32 R17, RZ, RZ, R5 ;  /* 0x000000ffff117224 */ /* 0x000fe400078e0005 */
[C---:B---3--:R-:W-:Y:S01]  /*345b0*/  HMMA.16816.F32.BF16 R4, R20.reuse, R6, R24 ;  /* 0x000000061404723c */ /* 0x048fe20000041818 */
[----:B------:R-:W2:Y:S11]  /*345c0*/  LDL.LU.64 R26, [R1+0x4368] ;  /* 0x00436800011a7983 */ /* 0x000eb60000300a00 */
[----:B------:R-:W-:Y:S11]  /*345d0*/  @!UPT UIADD3 URZ, URZ, URZ, URZ ;  /* 0x0000003f3f3ff290 */ /* 0x000ff6000fffe03f */
[----:B------:R-:W-:Y:S01]  /*345e0*/  @!UPT UIADD3 URZ, URZ, URZ, URZ ;  /* 0x0000003f3f3ff290 */ /* 0x000fe2000fffe03f */
[----:B------:R-:W-:Y:S01]  /*345f0*/  MOV R11, R6 ;  /* 0x00000006000b7202 */ /* 0x000fe20000000f00 */
[----:B------:R-:W-:Y:S02]  /*34600*/  IMAD.MOV.U32 R15, RZ, RZ, R7 ;  /* 0x000000ffff0f7224 */ /* 0x000fe400078e0007 */
[----:B------:R-:W-:Y:S01]  /*34610*/  IMAD.MOV.U32 R9, RZ, RZ, R4 ;  /* 0x000000ffff097224 */ /* 0x000fe200078e0004 */
[----:B------:R-:W-:Y:S01]  /*34620*/  MOV R10, R5 ;  /* 0x00000005000a7202 */ /* 0x000fe20000000f00 */
[----:B------:R-:W3:Y:S01]  /*34630*/  LDL.LU.64 R6, [R1+0x4360] ;  /* 0x0043600001067983 */ /* 0x000ee20000300a00 */
[----:B------:R-:W3:Y:S02]  /*34640*/  LDL.LU.64 R4, [R1+0x4358] ;  /* 0x0043580001047983 */ /* 0x000ee40000300a00 */
[----:B------:R-:W-:Y:S02]  /*34650*/  STL.64 [R1+0x4340], R14 ;  /* 0x0043400e01007387 */ /* 0x000fe40000100a00 */
[----:B------:R0:W-:Y:S02]  /*34660*/  STL.64 [R1+0x4338], R12 ;  /* 0x0043380c01007387 */ /* 0x0001e40000100a00 */
[----:B0-----:R-:W2:Y:S01]  /*34670*/  LDL.LU R12, [R1+0x180] ;  /* 0x00018000010c7983 */ /* 0x001ea20000300800 */
[----:B------:R-:W2:Y:S02]  /*34680*/  LDL.LU R13, [R1+0x184] ;  /* 0x00018400010d7983 */ /* 0x000ea40000300800 */
[----:B------:R-:W2:Y:S02]  /*34690*/  LDL.LU R14, [R1+0x188] ;  /* 0x00018800010e7983 */ /* 0x000ea40000300800 */
[----:B------:R-:W2:Y:S01]  /*346a0*/  LDL.LU R15, [R1+0x18c] ;  /* 0x00018c00010f7983 */ /* 0x000ea20000300800 */
[----:B------:R0:W-:Y:S01]  /*346b0*/  STL.64 [R1+0x4310], R10 ;  /* 0x0043100a01007387 */ /* 0x0001e20000100a00 */
[----:B------:R-:W-:Y:S03]  /*346c0*/  STL.64 [R1+0x4308], R8 ;  /* 0x0043080801007387 */ /* 0x000fe60000100a00 */
[----:B0-----:R-:W4:Y:S01]  /*346d0*/  LDL.LU.64 R10, [R1+0x38] ;  /* 0x00003800010a7983 */ /* 0x001f220000300a00 */
[----:B---3--:R-:W-:Y:S03]  /*346e0*/  HMMA.16816.F32.BF16 R20, R20, R18, R4 ;  /* 0x000000121414723c */ /* 0x008fe60000041804 */
[----:B------:R-:W2:Y:S01]  /*346f0*/  LDL.LU.64 R6, [R1+0x4350] ;  /* 0x0043500001067983 */ /* 0x000ea20000300a00 */
[----:B------:R-:W2:Y:S11]  /*34700*/  LDL.LU.64 R4, [R1+0x4348] ;  /* 0x0043480001047983 */ /* 0x000eb60000300a00 */
[----:B------:R-:W-:Y:S08]  /*34710*/  @!UPT UIADD3 URZ, URZ, URZ, URZ ;  /* 0x0000003f3f3ff290 */ /* 0x000ff0000fffe03f */
[----:B------:R0:W-:Y:S01]  /*34720*/  STL.64 [R1+0x4200], R22 ;  /* 0x0042001601007387 */ /* 0x0001e20000100a00 */
[----:B------:R-:W-:Y:S03]  /*34730*/  STL.64 [R1+0x41f8], R20 ;  /* 0x0041f81401007387 */ /* 0x000fe60000100a00 */
[----:B0-----:R-:W3:Y:S01]  /*34740*/  LDL.LU.64 R22, [R1+0x48] ;  /* 0x0000480001167983 */ /* 0x001ee20000300a00 */
[C---:B--2---:R-:W-:Y:S03]  /*34750*/  HMMA.16816.F32.BF16 R24, R4.reuse, R26, R12 ;  /* 0x0000001a0418723c */ /* 0x044fe6000004180c */
[----:B------:R-:W2:Y:S01]  /*34760*/  LDL.LU.64 R14, [R1+0x4340] ;  /* 0x00434000010e7983 */ /* 0x000ea20000300a00 */
[----:B------:R-:W2:Y:S11]  /*34770*/  LDL.LU.64 R12, [R1+0x4338] ;  /* 0x00433800010c7983 */ /* 0x000eb60000300a00 */
[----:B------:R-:W-:Y:S08]  /*34780*/  @!UPT UIADD3 URZ, URZ, URZ, URZ ;  /* 0x0000003f3f3ff290 */ /* 0x000ff0000fffe03f */
        /* <DEDUP_REMOVED lines=11> */
[----:B----4-:R-:W-:Y:S01]  /*34840*/  IMAD.MOV.U32 R21, RZ, RZ, R10 ;  /* 0x000000ffff157224 */ /* 0x010fe200078e000a */
[----:B------:R-:W-:Y:S01]  /*34850*/  MOV R20, R11 ;  /* 0x0000000b00147202 */ /* 0x000fe20000000f00 */
[C---:B---3--:R-:W-:Y:S01]  /*34860*/  HMMA.16816.F32.BF16 R24, R4.reuse, R10, R24 ;  /* 0x0000000a0418723c */ /* 0x048fe20000041818 */
[----:B------:R-:W3:Y:S01]  /*34870*/  LDL.LU.64 R10, [R1+0x4310] ;  /* 0x00431000010a7983 */ /* 0x000ee20000300a00 */
[----:B------:R-:W4:Y:S11]  /*34880*/  LDL.LU.64 R8, [R1+0x4308] ;  /* 0x0043080001087983 */ /* 0x000f360000300a00 */
[----:B------:R-:W-:Y:S10]  /*34890*/  @!UPT UIADD3 URZ, URZ, URZ, URZ ;  /* 0x0000003f3f3ff290 */ /* 0x000ff4000fffe03f */
[----:B------:R-:W-:Y:S01]  /*348a0*/  STL [R1+0x1c4], R25 ;  /* 0x0001c41901007387 */ /* 0x000fe20000100800 */
[----:B------:R0:W-:Y:S01]  /*348b0*/  STL.64 [R1+0x1c8], R26 ;  /* 0x0001c81a01007387 */ /* 0x0001e20000100a00 */
[----:B------:R-:W-:Y:S02]  /*348c0*/  MOV R29, R24 ;  /* 0x00000018001d7202 */ /* 0x000fe40000000f00 */
[----:B0-----:R-:W2:Y:S01]  /*348d0*/  LDL.LU.64 R26, [R1+0x4300] ;  /* 0x00430000011a7983 */ /* 0x001ea20000300a00 */
[----:B------:R-:W2:Y:S02]  /*348e0*/  LDL.LU.64 R24, [R1+0x42f8] ;  /* 0x0042f80001187983 */ /* 0x000ea40000300a00 */
[----:B--2---:R-:W-:Y:S01]  /*348f0*/  HMMA.16816.F32.BF16 R4, R4, R18, R24 ;  /* 0x000000120404723c */ /* 0x004fe20000041818 */
[----:B------:R-:W2:Y:S01]  /*34900*/  LDL.LU R27, [R1+0x42f4] ;  /* 0x0042f400011b7983 */ /* 0x000ea20000300800 */
[----:B------:R-:W-:Y:S11]  /*34910*/  STL.64 [R1+0x42a0], R18 ;  /* 0x0042a01201007387 */ /* 0x000ff60000100a00 */
[----:B------:R-:W-:Y:S10]  /*34920*/  @!UPT UIADD3 URZ, URZ, URZ, URZ ;  /* 0x0000003f3f3ff290 */ /* 0x000ff4000fffe03f */
[----:B------:R0:W-:Y:S01]  /*34930*/  STL.64 [R1+0x1a0], R4 ;  /* 0x0001a00401007387 */ /* 0x0001e20000100a00 */
[----:B------:R4:W-:Y:S03]  /*34940*/  STL.64 [R1+0x1a8], R6 ;  /* 0x0001a80601007387 */ /* 0x0009e60000100a00 */
[----:B0-----:R-:W3:Y:S04]  /*34950*/  LDL R4, [R1+0x90] ;  /* 0x0000900001047983 */ /* 0x001ee80000100800 */
[----:B------:R-:W3:Y:S01]  /*34960*/  LDL R5, [R1+0x94] ;  /* 0x0000940001057983 */ /* 0x000ee20000100800 */
[----:B----4-:R-:W-:Y:S01]  /*34970*/  MOV R6, R8 ;  /* 0x0000000800067202 */ /* 0x010fe20000000f00 */
[----:B------:R-:W-:Y:S01]  /*34980*/  IMAD.MOV.U32 R7, RZ, RZ, R28 ;  /* 0x000000ffff077224 */ /* 0x000fe200078e001c */
[----:B------:R-:W-:-:S02]  /*34990*/  MOV R2, R22 ;  /* 0x0000001600027202 */ /* 0x000fc40000000f00 */
[----:B------:R-:W-:Y:S01]  /*349a0*/  MOV R0, R23 ;  /* 0x0000001700007202 */ /* 0x000fe20000000f00 */
[----:B--2---:R-:W0:Y:S04]  /*349b0*/  LDSM.16.MT88.4 R24, [R27+0x28000] ;  /* 0x028000001b18783b */ /* 0x004e280000004200 */
[----:B---3--:R1:W-:Y:S02]  /*349c0*/  STL.64 [R1+0x4208], R4 ;  /* 0x0042080401007387 */ /* 0x0083e40000100a00 */
[----:B-1----:R-:W-:Y:S01]  /*349d0*/  IMAD.MOV.U32 R4, RZ, RZ, R16 ;  /* 0x000000ffff047224 */ /* 0x002fe200078e0010 */
[----:B------:R-:W-:Y:S01]  /*349e0*/  MOV R5, R17 ;  /* 0x0000001100057202 */ /* 0x000fe20000000f00 */
[----:B------:R-:W2:Y:S01]  /*349f0*/  LDL.LU R16, [R1+0x42f0] ;  /* 0x0042f00001107983 */ /* 0x000ea20000300800 */
[----:B------:R-:W3:Y:S02]  /*34a00*/  LDL.LU R17, [R1+0x42ec] ;  /* 0x0042ec0001117983 */ /* 0x000ee40000300800 */
[----:B------:R-:W4:Y:S02]  /*34a10*/  LDL.LU R8, [R1+0x42e8] ;  /* 0x0042e80001087983 */ /* 0x000f240000300800 */
[----:B------:R-:W3:Y:S01]  /*34a20*/  LDL.LU R28, [R1+0x42e4] ;  /* 0x0042e400011c7983 */ /* 0x000ee20000300800 */
[----:B------:R1:W-:Y:S01]  /*34a30*/  STL.64 [R1+0x4218], R6 ;  /* 0x0042180601007387 */ /* 0x0003e20000100a00 */
[----:B------:R0:W-:Y:S02]  /*34a40*/  STL.64 [R1+0x4210], R4 ;  /* 0x0042100401007387 */ /* 0x0001e40000100a00 */
[----:B-1----:R-:W-:Y:S01]  /*34a50*/  IMAD.MOV.U32 R6, RZ, RZ, R13 ;  /* 0x000000ffff067224 */ /* 0x002fe200078e000d */
[----:B0-----:R-:W-:-:S02]  /*34a60*/  MOV R4, R3 ;  /* 0x0000000300047202 */ /* 0x001fc40000000f00 */
[----:B------:R-:W-:Y:S01]  /*34a70*/  MOV R7, R14 ;  /* 0x0000000e00077202 */ /* 0x000fe20000000f00 */
[----:B------:R-:W3:Y:S01]  /*34a80*/  LDL.LU R3, [R1+0x42e0] ;  /* 0x0042e00001037983 */ /* 0x000ee20000300800 */
[----:B------:R-:W-:Y:S02]  /*34a90*/  MOV R5, R12 ;  /* 0x0000000c00057202 */ /* 0x000fe40000000f00 */
[----:B------:R-:W3:Y:S02]  /*34aa0*/  LDL.LU R12, [R1+0x42dc] ;  /* 0x0042dc00010c7983 */ /* 0x000ee40000300800 */
[----:B------:R-:W3:Y:S01]  /*34ab0*/  LDL.LU R13, [R1+0x42d8] ;  /* 0x0042d800010d7983 */ /* 0x000ee20000300800 */
[----:B------:R-:W3:Y:S01]  /*34ac0*/  LDL.LU R14, [R1+0x42d4] ;  /* 0x0042d400010e7983 */ /* 0x000ee20000300800 */
[----:B------:R2:W-:Y:S02]  /*34ad0*/  STL.64 [R1+0x4238], R6 ;  /* 0x0042380601007387 */ /* 0x0005e40000100a00 */
[----:B------:R4:W-:Y:S01]  /*34ae0*/  STL.64 [R1+0x4230], R4 ;  /* 0x0042300401007387 */ /* 0x0009e20000100a00 */
[----:B--2---:R-:W-:Y:S01]  /*34af0*/  MOV R7, R16 ;  /* 0x0000001000077202 */ /* 0x004fe20000000f00 */
[----:B----4-:R-:W-:Y:S01]  /*34b00*/  IMAD.MOV.U32 R5, RZ, RZ, R8 ;  /* 0x000000ffff057224 */ /* 0x010fe200078e0008 */
[----:B---3--:R-:W-:-:S02]  /*34b10*/  MOV R4, R28 ;  /* 0x0000001c00047202 */ /* 0x008fc40000000f00 */
[----:B------:R-:W2:Y:S01]  /*34b20*/  LDL.LU R28, [R1+0x42d0] ;  /* 0x0042d000011c7983 */ /* 0x000ea20000300800 */
[----:B------:R-:W3:Y:S01]  /*34b30*/  LDL.LU R8, [R1+0x42cc] ;  /* 0x0042cc0001087983 */ /* 0x000ee20000300800 */
[----:B------:R-:W-:Y:S01]  /*34b40*/  MOV R6, R17 ;  /* 0x0000001100067202 */ /* 0x000fe20000000f00 */
[----:B------:R-:W4:Y:S01]  /*34b50*/  LDL.LU R16, [R1+0x120] ;  /* 0x0001200001107983 */ /* 0x000f220000300800 */
[----:B------:R-:W4:Y:S01]  /*34b60*/  LDL.LU R17, [R1+0x124] ;  /* 0x0001240001117983 */ /* 0x000f220000300800 */
[----:B------:R-:W2:Y:S02]  /*34b70*/  LDL.LU R18, [R1+0x128] ;  /* 0x0001280001127983 */ /* 0x000ea40000300800 */
[----:B------:R-:W2:Y:S01]  /*34b80*/  LDL.LU R19, [R1+0x12c] ;  /* 0x00012c0001137983 */ /* 0x000ea20000300800 */
[----:B------:R-:W-:Y:S01]  /*34b90*/  MOV R22, R11 ;  /* 0x0000000b00167202 */ /* 0x000fe20000000f00 */
[----:B--2---:R-:W-:Y:S01]  /*34ba0*/  STL.64 [R1+0x42b0], R18 ;  /* 0x0042b01201007387 */ /* 0x004fe20000100a00 */
[----:B----4-:R0:W-:Y:S03]  /*34bb0*/  STL.64 [R1+0x42a8], R16 ;  /* 0x0042a81001007387 */ /* 0x0101e60000100a00 */
[----:B0-----:R-:W3:Y:S01]  /*34bc0*/  LDL.LU R16, [R1+0x140] ;  /* 0x0001400001107983 */ /* 0x001ee20000300800 */
[----:B------:R-:W3:Y:S02]  /*34bd0*/  LDL.LU R17, [R1+0x144] ;  /* 0x0001440001117983 */ /* 0x000ee40000300800 */
[----:B------:R-:W3:Y:S02]  /*34be0*/  LDL.LU R18, [R1+0x148] ;  /* 0x0001480001127983 */ /* 0x000ee40000300800 */
[----:B------:R-:W3:Y:S01]  /*34bf0*/  LDL.LU R19, [R1+0x14c] ;  /* 0x00014c0001137983 */ /* 0x000ee20000300800 */
[----:B------:R0:W-:Y:S01]  /*34c00*/  STL.64 [R1+0x4248], R6 ;  /* 0x0042480601007387 */ /* 0x0001e20000100a00 */
[----:B------:R-:W-:Y:S02]  /*34c10*/  STL.64 [R1+0x4240], R4 ;  /* 0x0042400401007387 */ /* 0x000fe40000100a00 */
[----:B0-----:R-:W-:Y:S01]  /*34c20*/  IMAD.MOV.U32 R6, RZ, RZ, R21 ;  /* 0x000000ffff067224 */ /* 0x001fe200078e0015 */
[----:B------:R-:W-:Y:S01]  /*34c30*/  MOV R7, R20 ;  /* 0x0000001400077202 */ /* 0x000fe20000000f00 */
[----:B------:R-:W-:-:S02]  /*34c40*/  MOV R20, R9 ;  /* 0x0000000900147202 */ /* 0x000fc40000000f00 */
[----:B------:R-:W-:Y:S02]  /*34c50*/  IMAD.MOV.U32 R21, RZ, RZ, R10 ;  /* 0x000000ffff157224 */ /* 0x000fe400078e000a */
[----:B------:R0:W-:Y:S04]  /*34c60*/  STL.64 [R1+0x42b8], R6 ;  /* 0x0042b80601007387 */ /* 0x0001e80000100a00 */
[----:B0-----:R-:W3:Y:S01]  /*34c70*/  LDL.LU.64 R6, [R1+0x58] ;  /* 0x0000580001067983 */ /* 0x001ee20000300a00 */
[----:B------:R-:W3:Y:S02]  /*34c80*/  LDL.LU R9, [R1+0x42c8] ;  /* 0x0042c80001097983 */ /* 0x000ee40000300800 */
[----:B------:R-:W3:Y:S02]  /*34c90*/  LDL.LU R10, [R1+0x42c4] ;  /* 0x0042c400010a7983 */ /* 0x000ee40000300800 */
[----:B------:R-:W3:Y:S01]  /*34ca0*/  LDL.LU R11, [R1+0x42c0] ;  /* 0x0042c000010b7983 */ /* 0x000ee20000300800 */
[----:B------:R-:W-:-:S05]  /*34cb0*/  MOV R23, R15 ;  /* 0x0000000f00177202 */ /* 0x000fca0000000f00 */
[----:B------:R0:W-:Y:S01]  /*34cc0*/  STL.64 [R1+0x4258], R22 ;  /* 0x0042581601007387 */ /* 0x0001e20000100a00 */
[----:B------:R1:W-:Y:S01]  /*34cd0*/  STL.64 [R1+0x4250], R20 ;  /* 0x0042501401007387 */ /* 0x0003e20000100a00 */
[----:B0-----:R-:W-:Y:S01]  /*34ce0*/  MOV R22, R12 ;  /* 0x0000000c00167202 */ /* 0x001fe20000000f00 */
[----:B------:R-:W-:Y:S02]  /*34cf0*/  IMAD.MOV.U32 R23, RZ, RZ, R3 ;  /* 0x000000ffff177224 */ /* 0x000fe400078e0003 */
[----:B-1----:R-:W-:Y:S01]  /*34d00*/  IMAD.MOV.U32 R20, RZ, RZ, R14 ;  /* 0x000000ffff147224 */ /* 0x002fe200078e000e */
[----:B------:R-:W-:Y:S02]  /*34d10*/  MOV R21, R13 ;  /* 0x0000000d00157202 */ /* 0x000fe40000000f00 */
[----:B------:R0:W-:Y:S03]  /*34d20*/  STL.64 [R1+0x4268], R22 ;  /* 0x0042681601007387 */ /* 0x0001e60000100a00 */
[----:B------:R-:W-:Y:S02]  /*34d30*/  STL.64 [R1+0x4260], R20 ;  /* 0x0042601401007387 */ /* 0x000fe40000100a00 */
[----:B------:R-:W2:Y:S02]  /*34d40*/  LDL.LU R12, [R1+0x110] ;  /* 0x00011000010c7983 */ /* 0x000ea40000300800 */
[----:B------:R-:W2:Y:S01]  /*34d50*/  LDL.LU R13, [R1+0x114] ;  /* 0x00011400010d7983 */ /* 0x000ea20000300800 */
[----:B------:R-:W2:Y:S01]  /*34d60*/  LDL.LU R14, [R1+0x118] ;  /* 0x00011800010e7983 */ /* 0x000ea20000300800 */
[----:B------:R-:W2:Y:S02]  /*34d70*/  LDL.LU R15, [R1+0x11c] ;  /* 0x00011c00010f7983 */ /* 0x000ea40000300800 */
[----:B------:R1:W-:Y:S02]  /*34d80*/  STL [R1+0x41bc], R24 ;  /* 0x0041bc1801007387 */ /* 0x0003e40000100800 */
[----:B------:R4:W-:Y:S01]  /*34d90*/  STL [R1+0x41b8], R25 ;  /* 0x0041b81901007387 */ /* 0x0009e20000100800 */
[----:B------:R4:W-:Y:S01]  /*34da0*/  STL [R1+0x41b4], R26 ;  /* 0x0041b41a01007387 */ /* 0x0009e20000100800 */
[----:B------:R4:W-:Y:S01]  /*34db0*/  STL [R1+0x41b0], R27 ;  /* 0x0041b01b01007387 */ /* 0x0009e20000100800 */
[----:B0-----:R-:W-:-:S02]  /*34dc0*/  MOV R22, R2 ;  /* 0x0000000200167202 */ /* 0x001fc40000000f00 */
[----:B------:R-:W-:Y:S01]  /*34dd0*/  MOV R23, R0 ;  /* 0x0000000000177202 */ /* 0x000fe20000000f00 */
[----:B-1----:R-:W2:Y:S01]  /*34de0*/  LDL.LU R24, [R1+0x130] ;  /* 0x0001300001187983 */ /* 0x002ea20000300800 */
[----:B----4-:R-:W2:Y:S02]  /*34df0*/  LDL.LU R25, [R1+0x134] ;  /* 0x0001340001197983 */ /* 0x010ea40000300800 */
[----:B------:R-:W2:Y:S01]  /*34e00*/  LDL.LU R26, [R1+0x138] ;  /* 0x00013800011a7983 */ /* 0x000ea20000300800 */
[----:B------:R-:W2:Y:S01]  /*34e10*/  LDL.LU R27, [R1+0x13c] ;  /* 0x00013c00011b7983 */ /* 0x000ea20000300800 */
[C---:B---3--:R-:W-:Y:S01]  /*34e20*/  HMMA.16816.F32.BF16 R16, R8.reuse, R6, R16 ;  /* 0x000000060810723c */ /* 0x048fe20000041810 */
[----:B------:R-:W-:Y:S01]  /*34e30*/  IMAD.MOV.U32 R2, RZ, RZ, R6 ;  /* 0x000000ffff027224 */ /* 0x000fe200078e0006 */
[----:B------:R-:W-:Y:S02]  /*34e40*/  MOV R0, R7 ;  /* 0x0000000700007202 */ /* 0x000fe40000000f00 */
[----:B------:R-:W3:Y:S11]  /*34e50*/  LDL.LU.64 R6, [R1+0x42b8] ;  /* 0x0042b80001067983 */ /* 0x000ef60000300a00 */
[----:B------:R-:W-:Y:S08]  /*34e60*/  @!UPT UIADD3 URZ, URZ, URZ, URZ ;  /* 0x0000003f3f3ff290 */ /* 0x000ff0000fffe03f */
[----:B------:R-:W-:Y:S01]  /*34e70*/  STL.64 [R1+0x190], R16 ;  /* 0x0001901001007387 */ /* 0x000fe20000100a00 */
[----:B------:R0:W-:Y:S01]  /*34e80*/  STL [R1+0x198], R18 ;  /* 0x0001981201007387 */ /* 0x0001e20000100800 */
[----:B------:R-:W-:Y:S02]  /*34e90*/  MOV R3, R19 ;  /* 0x0000001300037202 */ /* 0x000fe40000000f00 */
[----:B0-----:R-:W3:Y:S01]  /*34ea0*/  LDL.LU.64 R18, [R1+0x42b0] ;  /* 0x0042b00001127983 */ /* 0x001ee20000300a00 */
[----:B------:R-:W3:Y:S01]  /*34eb0*/  LDL.LU.64 R16, [R1+0x42a8] ;  /* 0x0042a80001107983 */ /* 0x000ee20000300a00 */
[C---:B--2---:R-:W-:Y:S11]  /*34ec0*/  HMMA.16816.F32.BF16 R24, R8.reuse, R22, R24 ;  /* 0x000000160818723c */ /* 0x044ff60000041818 */
[----:B------:R-:W-:Y:S11]  /*34ed0*/  @!UPT UIADD3 URZ, URZ, URZ, URZ ;  /* 0x0000003f3f3ff290 */ /* 0x000ff6000fffe03f */
[----:B------:R-:W-:Y:S01]  /*34ee0*/  @!UPT UIADD3 URZ, URZ, URZ, URZ ;  /* 0x0000003f3f3ff290 */ /* 0x000fe2000fffe03f */
[----:B------:R0:W-:Y:S01]  /*34ef0*/  STL [R1+0x184], R25 ;  /* 0x0001841901007387 */ /* 0x0001e20000100800 */
[----:B------:R1:W-:Y:S02]  /*34f00*/  STL.64 [R1+0x188], R26 ;  /* 0x0001881a01007387 */ /* 0x0003e40000100a00 */
[----:B------:R-:W-:Y:S01]  /*34f10*/  STL.64 [R1+0x4278], R22 ;  /* 0x0042781601007387 */ /* 0x000fe20000100a00 */
[----:B---3--:R-:W-:Y:S11]  /*34f20*/  HMMA.16816.F32.BF16 R16, R8, R6, R16 ;  /* 0x000000060810723c */ /* 0x008ff60000041810 */
[----:B------:R-:W-:Y:S11]  /*34f30*/  @!UPT UIADD3 URZ, URZ, URZ, URZ ;  /* 0x0000003f3f3ff290 */ /* 0x000ff6000fffe03f */
[----:B------:R-:W-:Y:S01]  /*34f40*/  @!UPT UIADD3 URZ, URZ, URZ, URZ ;  /* 0x0000003f3f3ff290 */ /* 0x000fe2000fffe03f */
[----:B------:R-:W-:Y:S01]  /*34f50*/  STL [R1+0x170], R16 ;  /* 0x0001701001007387 */ /* 0x000fe20000100800 */
[----:B0-----:R-:W-:Y:S02]  /*34f60*/  MOV R25, R18 ;  /* 0x0000001200197202 */ /* 0x001fe40000000f00 */
[----:B-1----:R-:W-:Y:S02]  /*34f70*/  MOV R26, R19 ;  /* 0x00000013001a7202 */ /* 0x002fe40000000f00 */
[----:B------:R-:W2:Y:S01]  /*34f80*/  LDL.LU.64 R18, [R1+0x42a0] ;  /* 0x0042a00001127983 */ /* 0x000ea20000300a00 */
[----:B------:R0:W-:Y:S02]  /*34f90*/  STL.64 [R1+0x4270], R6 ;  /* 0x0042700601007387 */ /* 0x0001e40000100a00 */
[----:B------:R-:W3:Y:S02]  /*34fa0*/  LDL.LU R4, [R1+0xe0] ;  /* 0x0000e00001047983 */ /* 0x000ee40000300800 */
[----:B------:R-:W3:Y:S01]  /*34fb0*/  LDL.LU R5, [R1+0xe4] ;  /* 0x0000e40001057983 */ /* 0x000ee20000300800 */
[----:B0-----:R-:W4:Y:S01]  /*34fc0*/  LDL.LU R6, [R1+0xe8] ;  /* 0x0000e80001067983 */ /* 0x001f220000300800 */
[----:B------:R-:W4:Y:S02]  /*34fd0*/  LDL.LU R7, [R1+0xec] ;  /* 0x0000ec0001077983 */ /* 0x000f240000300800 */
[----:B------:R-:W-:-:S02]  /*34fe0*/  IMAD.MOV.U32 R27, RZ, RZ, R24 ;  /* 0x000000ffff1b7224 */ /* 0x000fc400078e0018 */
[----:B------:R-:W-:Y:S01]  /*34ff0*/  IMAD.MOV.U32 R24, RZ, RZ, R17 ;  /* 0x000000ffff187224 */ /* 0x000fe200078e0011 */
[----:B--2---:R-:W-:Y:S01]  /*35000*/  HMMA.16816.F32.BF16 R8, R8, R18, R12 ;  /* 0x000000120808723c */ /* 0x004fe2000004180c */
[----:B----4-:R-:W-:Y:S01]  /*35010*/  STL.64 [R1+0x4288], R6 ;  /* 0x0042880601007387 */ /* 0x010fe20000100a00 */
[----:B---3--:R0:W-:Y:S03]  /*35020*/  STL.64 [R1+0x4280], R4 ;  /* 0x0042800401007387 */ /* 0x0081e60000100a00 */
[----:B0-----:R-:W2:Y:S01]  /*35030*/  LDL.LU R4, [R1+0xf0] ;  /* 0x0000f00001047983 */ /* 0x001ea20000300800 */
[----:B------:R-:W2:Y:S02]  /*35040*/  LDL.LU R5, [R1+0xf4] ;  /* 0x0000f40001057983 */ /* 0x000ea40000300800 */
[----:B------:R-:W2:Y:S02]  /*35050*/  LDL.LU R6, [R1+0xf8] ;  /* 0x0000f80001067983 */ /* 0x000ea40000300800 */
[----:B------:R-:W2:Y:S01]  /*35060*/  LDL.LU R7, [R1+0xfc] ;  /* 0x0000fc0001077983 */ /* 0x000ea20000300800 */
[----:B------:R-:W-:Y:S01]  /*35070*/  STL.64 [R1+0x41c8], R26 ;  /* 0x0041c81a01007387 */ /* 0x000fe20000100a00 */
[----:B------:R0:W-:Y:S03]  /*35080*/  STL.64 [R1+0x41c0], R24 ;  /* 0x0041c01801007387 */ /* 0x0001e60000100a00 */
[----:B0-----:R-:W3:Y:S04]  /*35090*/  LDL R24, [R1+0x80] ;  /* 0x0000800001187983 */ /* 0x001ee80000100800 */
[----:B------:R-:W3:Y:S01]  /*350a0*/  LDL R25, [R1+0x84] ;  /* 0x0000840001197983 */ /* 0x000ee20000100800 */
[----:B------:R-:W2:Y:S02]  /*350b0*/  LDL.LU.64 R14, [R1+0x4298] ;  /* 0x00429800010e7983 */ /* 0x000ea40000300a00 */
[----:B------:R-:W2:Y:S01]  /*350c0*/  LDL.LU.64 R12, [R1+0x4290] ;  /* 0x00429000010c7983 */ /* 0x000ea20000300a00 */
[----:B------:R-:W-:-:S02]  /*350d0*/  MOV R22, R2 ;  /* 0x0000000200167202 */ /* 0x000fc40000000f00 */
[----:B------:R-:W-:Y:S01]  /*350e0*/  MOV R23, R0 ;  /* 0x0000000000177202 */ /* 0x000fe20000000f00 */
[----:B------:R0:W-:Y:S01]  /*350f0*/  STL.64 [R1+0x160], R8 ;  /* 0x0001600801007387 */ /* 0x0001e20000100a00 */
[----:B------:R-:W-:Y:S03]  /*35100*/  STL.64 [R1+0x168], R10 ;  /* 0x0001680a01007387 */ /* 0x000fe60000100a00 */
[----:B0-----:R-:W4:Y:S01]  /*35110*/  LDL R8, [R1+0x60] ;  /* 0x0000600001087983 */ /* 0x001f220000100800 */
[----:B------:R-:W-:Y:S01]  /*35120*/  IMAD.MOV.U32 R9, RZ, RZ, R28 ;  /* 0x000000ffff097224 */ /* 0x000fe200078e001c */
[C---:B--2---:R-:W-:Y:S02]  /*35130*/  HMMA.16816.F32.BF16 R20, R12.reuse, R22, R4 ;  /* 0x000000160c14723c */ /* 0x044fe40000041804 */
[----:B------:R-:W2:Y:S01]  /*35140*/  LDL.LU.64 R6, [R1+0x4288] ;  /* 0x0042880001067983 */ /* 0x000ea20000300a00 */
[----:B------:R-:W2:Y:S11]  /*35150*/  LDL.LU.64 R4, [R1+0x4280] ;  /* 0x0042800001047983 */ /* 0x000eb60000300a00 */
[----:B------:R-:W-:Y:S09]  /*35160*/  @!UPT UIADD3 URZ, URZ, URZ, URZ ;  /* 0x0000003f3f3ff290 */ /* 0x000ff2000fffe03f */
[----:B------:R-:W-:Y:S01]  /*35170*/  STL.64 [R1+0x150], R20 ;  /* 0x0001501401007387 */ /* 0x000fe20000100a00 */
[----:B------:R0:W-:Y:S01]  /*35180*/  STL [R1+0x158], R22 ;  /* 0x0001581601007387 */ /* 0x0001e20000100800 */
[----:B------:R-:W-:Y:S02]  /*35190*/  MOV R28, R23 ;  /* 0x00000017001c7202 */ /* 0x000fe40000000f00 */
[----:B0-----:R-:W2:Y:S02]  /*351a0*/  LDL.LU.64 R22, [R1+0x4278] ;  /* 0x0042780001167983 */ /* 0x001ea40000300a00 */
[C---:B--2---:R-:W-:Y:S02]  /*351b0*/  HMMA.16816.F32.BF16 R20, R12.reuse, R22, R4 ;  /* 0x000000160c14723c */ /* 0x044fe40000041804 */
[----:B------:R-:W2:Y:S11]  /*351c0*/  LDL.LU.64 R6, [R1+0x4270] ;  /* 0x0042700001067983 */ /* 0x000eb60000300a00 */
[----:B------:R-:W-:Y:S10]  /*351d0*/  @!UPT UIADD3 URZ, URZ, URZ, URZ ;  /* 0x0000003f3f3ff290 */ /* 0x000ff4000fffe03f */
[----:B------:R-:W-:Y:S01]  /*351e0*/  STL.64 [R1+0x140], R20 ;  /* 0x0001401401007387 */ /* 0x000fe20000100a00 */
[----:B------:R0:W-:Y:S03]  /*351f0*/  STL.64 [R1+0x148], R22 ;  /* 0x0001481601007387 */ /* 0x0001e60000100a00 */
[----:B0-----:R-:W2:Y:S01]  /*35200*/  LDL.LU.64 R22, [R1+0x4268] ;  /* 0x0042680001167983 */ /* 0x001ea20000300a00 */
[----:B------:R-:W2:Y:S02]  /*35210*/  LDL.LU.64 R20, [R1+0x4260] ;  /* 0x0042600001147983 */ /* 0x000ea40000300a00 */
[C---:B--2---:R-:W-:Y:S01]  /*35220*/  HMMA.16816.F32.BF16 R4, R12.reuse, R6, R20 ;  /* 0x000000060c04723c */ /* 0x044fe20000041814 */
[----:B------:R-:W3:Y:S01]  /*35230*/  LDL.LU.64 R22, [R1+0x4258] ;  /* 0x0042580001167983 */ /* 0x000ee20000300a00 */
[----:B------:R-:W3:Y:S11]  /*35240*/  LDL.LU.64 R20, [R1+0x4250] ;  /* 0x0042500001147983 */ /* 0x000ef60000300a00 */
[----:B------:R-:W-:Y:S10]  /*35250*/  @!UPT UIADD3 URZ, URZ, URZ, URZ ;  /* 0x0000003f3f3ff290 */ /* 0x000ff4000fffe03f */
[----:B------:R-:W-:Y:S01]  /*35260*/  STL.64 [R1+0x130], R4 ;  /* 0x0001300401007387 */ /* 0x000fe20000100a00 */
[----:B------:R0:W-:Y:S03]  /*35270*/  STL.64 [R1+0x138], R6 ;  /* 0x0001380601007387 */ /* 0x0001e60000100a00 */
[----:B0-----:R-:W2:Y:S01]  /*35280*/  LDL.LU.64 R6, [R1+0x4248] ;  /* 0x0042480001067983 */ /* 0x001ea20000300a00 */
[----:B------:R-:W2:Y:S02]  /*35290*/  LDL.LU.64 R4, [R1+0x4240] ;  /* 0x0042400001047983 */ /* 0x000ea40000300a00 */
[----:B--2---:R-:W-:Y:S01]  /*352a0*/  HMMA.16816.F32.BF16 R12, R12, R18, R4 ;  /* 0x000000120c0c723c */ /* 0x004fe20000041804 */
[----:B------:R-:W4:Y:S01]  /*352b0*/  LDL.LU.64 R6, [R1+0x4238] ;  /* 0x0042380001067983 */ /* 0x000f220000300a00 */
[----:B------:R-:W4:Y:S02]  /*352c0*/  LDL.LU.64 R4, [R1+0x4230] ;  /* 0x0042300001047983 */ /* 0x000f240000300a00 */
[----:B------:R-:W4:Y:S02]  /*352d0*/  LDL.LU.64 R18, [R1+0x4228] ;  /* 0x0042280001127983 */ /* 0x000f240000300a00 */
[----:B------:R-:W4:Y:S11]  /*352e0*/  LDL.LU.64 R16, [R1+0x4220] ;  /* 0x0042200001107983 */ /* 0x000f360000300a00 */
[----:B------:R-:W-:Y:S06]  /*352f0*/  @!UPT UIADD3 URZ, URZ, URZ, URZ ;  /* 0x0000003f3f3ff290 */ /* 0x000fec000fffe03f */
[----:B------:R0:W-:Y:S01]  /*35300*/  STL.64 [R1+0x120], R12 ;  /* 0x0001200c01007387 */ /* 0x0001e20000100a00 */
[----:B------:R-:W-:Y:S03]  /*35310*/  STL.64 [R1+0x128], R14 ;  /* 0x0001280e01007387 */ /* 0x000fe60000100a00 */
[----:B0-----:R-:W2:Y:S04]  /*35320*/  LDL R12, [R1+0x70] ;  /* 0x00007000010c7983 */ /* 0x001ea80000100800 */
[----:B------:R-:W2:Y:S01]  /*35330*/  LDL R13, [R1+0x74] ;  /* 0x00007400010d7983 */ /* 0x000ea20000100800 */
[C---:B----4-:R-:W-:Y:S11]  /*35340*/  HMMA.16816.F32.BF16 R4, R16.reuse, R8, R4 ;  /* 0x000000081004723c */ /* 0x050ff60000041804 */
[----:B------:R-:W-:Y:S11]  /*35350*/  @!UPT UIADD3 URZ, URZ, URZ, URZ ;  /* 0x0000003f3f3ff290 */ /* 0x000ff6000fffe03f */
[----:B------:R-:W-:Y:S01]  /*35360*/  @!UPT UIADD3 URZ, URZ, URZ, URZ ;  /* 0x0000003f3f3ff290 */ /* 0x000fe2000fffe03f */
[----:B------:R-:W-:Y:S01]  /*35370*/  STL.64 [R1+0x110], R4 ;  /* 0x0001100401007387 */ /* 0x000fe20000100a00 */
[----:B------:R0:W-:Y:S03]  /*35380*/  STL.64 [R1+0x118], R6 ;  /* 0x0001180601007387 */ /* 0x0001e60000100a00 */
[----:B0-----:R-:W2:Y:S01]  /*35390*/  LDL.LU.64 R6, [R1+0x4218] ;  /* 0x0042180001067983 */ /* 0x001ea20000300a00 */
[----:B------:R-:W2:Y:S01]  /*353a0*/  LDL.LU.64 R4, [R1+0x4210] ;  /* 0x0042100001047983 */ /* 0x000ea20000300a00 */
[C---:B---3--:R-:W-:Y:S08]  /*353b0*/  HMMA.16816.F32.BF16 R20, R16.reuse, R24, R20 ;  /* 0x000000181014723c */ /* 0x048ff00000041814 */
[C---:B--2---:R-:W-:Y:S11]  /*353c0*/  HMMA.16816.F32.BF16 R4, R16.reuse, R12, R4 ;  /* 0x0000000c1004723c */ /* 0x044ff60000041804 */
[----:B------:R-:W-:Y:S11]  /*353d0*/  @!UPT UIADD3 URZ, URZ, URZ, URZ ;  /* 0x0000003f3f3ff290 */ /* 0x000ff6000fffe03f */
[----:B------:R-:W-:Y:S02]  /*353e0*/  @!UPT UIADD3 URZ, URZ, URZ, URZ ;  /* 0x0000003f3f3ff290 */ /* 0x000fe4000fffe03f */
[----:B------:R-:W-:Y:S01]  /*353f0*/  IMAD.MOV.U32 R0, RZ, RZ, R5 ;  /* 0x000000ffff007224 */ /* 0x000fe200078e0005 */
[----:B------:R-:W-:Y:S01]  /*35400*/  MOV R2, R4 ;  /* 0x0000000400027202 */ /* 0x000fe20000000f00 */
[----:B------:R-:W-:Y:S01]  /*35410*/  STL.64 [R1+0xf8], R6 ;  /* 0x0000f80601007387 */ /* 0x000fe20000100a00 */
[----:B------:R-:W2:Y:S02]  /*35420*/  LDL.LU.64 R4, [R1+0x4208] ;  /* 0x0042080001047983 */ /* 0x000ea40000300a00 */
[----:B------:R-:W-:Y:S01]  /*35430*/  STL [R1+0x412c], R0 ;  /* 0x00412c0001007387 */ /* 0x000fe20000100800 */
[----:B------:R-:W-:Y:S01]  /*35440*/  STL [R1+0x4128], R2 ;  /* 0x0041280201007387 */ /* 0x000fe20000100800 */
[----:B------:R-:W-:Y:S02]  /*35450*/  STL.64 [R1+0xe0], R20 ;  /* 0x0000e01401007387 */ /* 0x000fe40000100a00 */
[----:B------:R0:W-:Y:S02]  /*35460*/  STL.64 [R1+0xe8], R22 ;  /* 0x0000e81601007387 */ /* 0x0001e40000100a00 */
[----:B0-----:R-:W2:Y:S01]  /*35470*/  LDL.LU.64 R22, [R1+0x4200] ;  /* 0x0042000001167983 */ /* 0x001ea20000300a00 */
[----:B------:R-:W2:Y:S02]  /*35480*/  LDL.LU.64 R20, [R1+0x41f8] ;  /* 0x0041f80001147983 */ /* 0x000ea40000300a00 */
[----:B--2---:R-:W-:Y:S11]  /*35490*/  HMMA.16816.F32.BF16 R4, R16, R4, R20 ;  /* 0x000000041004723c */ /* 0x004ff60000041814 */
[----:B------:R-:W-:Y:S11]  /*354a0*/  @!UPT UIADD3 URZ, URZ, URZ, URZ ;  /* 0x0000003f3f3ff290 */ /* 0x000ff6000fffe03f */
[----:B------:R-:W-:Y:S01]  /*354b0*/  @!UPT UIADD3 URZ, URZ, URZ, URZ ;  /* 0x0000003f3f3ff290 */ /* 0x000fe2000fffe03f */
[----:B------:R-:W-:Y:S01]  /*354c0*/  STL.64 [R1+0xc0], R4 ;  /* 0x0000c00401007387 */ /* 0x000fe20000100a00 */
[----:B------:R-:W2:Y:S02]  /*354d0*/  LDL.LU R20, [R1+0x100] ;  /* 0x0001000001147983 */ /* 0x000ea40000300800 */
[----:B------:R-:W2:Y:S02]  /*354e0*/  LDL.LU R21, [R1+0x104] ;  /* 0x0001040001157983 */ /* 0x000ea40000300800 */
[----:B------:R-:W2:Y:S01]  /*354f0*/  LDL.LU R22, [R1+0x108] ;  /* 0x0001080001167983 */ /* 0x000ea20000300800 */
[----:B------:R-:W2:Y:S01]  /*35500*/  LDL.LU R23, [R1+0x10c] ;  /* 0x00010c0001177983 */ /* 0x000ea20000300800 */
[----:B------:R-:W3:Y:S01]  /*35510*/  LDL R19, [R1+0x1ef4] ;  /* 0x001ef40001137983 */ /* 0x000ee20000100800 */
[----:B------:R-:W-:Y:S02]  /*35520*/  MOV R2, R7 ;  /* 0x0000000700027202 */ /* 0x000fe40000000f00 */
[----:B------:R-:W-:-:S03]  /*35530*/  MOV R0, R6 ;  /* 0x0000000600007202 */ /* 0x000fc60000000f00 */
[----:B------:R-:W-:Y:S02]  /*35540*/  STL [R1+0x4134], R2 ;  /* 0x0041340201007387 */ /* 0x000fe40000100800 */
[----:B------:R-:W-:Y:S02]  /*35550*/  STL [R1+0x4130], R0 ;  /* 0x0041300001007387 */ /* 0x000fe40000100800 */
[----:B---3--:R-:W-:Y:S01]  /*35560*/  STL [R1+0x4190], R19 ;  /* 0x0041901301007387 */ /* 0x008fe20000100800 */
[----:B------:R-:W2:Y:S02]  /*35570*/  LDL.LU R16, [R1+0x10] ;  /* 0x0000100001107983 */ /* 0x000ea40000300800 */
[----:B------:R-:W2:Y:S01]  /*35580*/  LDL.LU R17, [R1+0x14] ;  /* 0x0000140001117983 */ /* 0x000ea20000300800 */
[----:B------:R0:W1:Y:S01]  /*35590*/  LDSM.16.MT88.4 R4, [R19+0x28000] ;  /* 0x028000001304783b */ /* 0x0000620000004200 */
[----:B------:R-:W2:Y:S03]  /*355a0*/  LDL.LU R18, [R1+0x18] ;  /* 0x0000180001127983 */ /* 0x000ea60000300800 */
[----:B0-----:R-:W2:Y:S01]  /*355b0*/  LDL.LU R19, [R1+0x1c] ;  /* 0x00001c0001137983 */ /* 0x001ea20000300800 */
[----:B------:R-:W3:Y:S01]  /*355c0*/  LDL R27, [R1+0x1ef8] ;  /* 0x001ef800011b7983 */ /* 0x000ee20000100800 */
[----:B--2---:R-:W-:Y:S02]  /*355d0*/  HMMA.16816.F32.BF16 R8, R16, R8, R20 ;  /* 0x000000081008723c */ /* 0x004fe40000041814 */
[----:B---3--:R-:W-:Y:S01]  /*355e0*/  STL [R1+0x41e8], R27 ;  /* 0x0041e81b01007387 */ /* 0x008fe20000100800 */
[----:B------:R0:W-:Y:S03]  /*355f0*/  STL.64 [R1+0x41e0], R24 ;  /* 0x0041e01801007387 */ /* 0x0001e60000100a00 */
[----:B0-----:R-:W2:Y:S01]  /*35600*/  LDL.LU R24, [R1+0x1b0] ;  /* 0x0001b00001187983 */ /* 0x001ea20000300800 */
[----:B------:R-:W2:Y:S02]  /*35610*/  LDL.LU R25, [R1+0x1b4] ;  /* 0x0001b40001197983 */ /* 0x000ea40000300800 */
[----:B------:R-:W2:Y:S02]  /*35620*/  LDL.LU R26, [R1+0x1b8] ;  /* 0x0001b800011a7983 */ /* 0x000ea40000300800 */
[----:B------:R-:W2:Y:S01]  /*35630*/  LDL.LU R27, [R1+0x1bc] ;  /* 0x0001bc00011b7983 */ /* 0x000ea20000300800 */
[----:B-1----:R-:W-:Y:S01]  /*35640*/  STL.64 [R1+0x4188], R6 ;  /* 0x0041880601007387 */ /* 0x002fe20000100a00 */
[----:B------:R0:W-:Y:S03]  /*35650*/  STL.64 [R1+0x4180], R4 ;  /* 0x0041800401007387 */ /* 0x0001e60000100a00 */
[----:B0-----:R-:W3:Y:S07]  /*35660*/  LDL.LU R4, [R1+0x190] ;  /* 0x0001900001047983 */ /* 0x001eee0000300800 */
[----:B------:R-:W-:Y:S02]  /*35670*/  STL.64 [R1+0xb0], R8 ;  /* 0x0000b00801007387 */ /* 0x000fe40000100a00 */
[----:B------:R-:W-:Y:S02]  /*35680*/  STL.64 [R1+0xb8], R10 ;  /* 0x0000b80a01007387 */ /* 0x000fe40000100a00 */
[----:B------:R-:W3:Y:S01]  /*35690*/  LDL.LU R5, [R1+0x194] ;  /* 0x0001940001057983 */ /* 0x000ee20000300800 */
[----:B------:R-:W4:Y:S01]  /*356a0*/  LDL.LU R6, [R1+0x198] ;  /* 0x0001980001067983 */ /* 0x000f220000300800 */
[----:B------:R-:W-:-:S02]  /*356b0*/  IMAD.MOV.U32 R7, RZ, RZ, R3 ;  /* 0x000000ffff077224 */ /* 0x000fc400078e0003 */
[----:B------:R-:W2:Y:S03]  /*356c0*/  LDL.LU R3, [R1+0x41f0] ;  /* 0x0041f00001037983 */ /* 0x000ea60000300800 */
[----:B----4-:R-:W-:Y:S01]  /*356d0*/  STL.64 [R1+0x41d8], R6 ;  /* 0x0041d80601007387 */ /* 0x010fe20000100a00 */
[----:B---3--:R0:W-:Y:S03]  /*356e0*/  STL.64 [R1+0x41d0], R4 ;  /* 0x0041d00401007387 */ /* 0x0081e60000100a00 */
[----:B--2---:R-:W1:Y:S01]  /*356f0*/  LDSM.16.MT88.4 R20, [R3+0x28800] ;  /* 0x028800000314783b */ /* 0x004e620000004200 */
[----:B0-----:R-:W-:-:S03]  /*35700*/  MOV R4, R29 ;  /* 0x0000001d00047202 */ /* 0x001fc60000000f00 */
[----:B------:R-:W2:Y:S01]  /*35710*/  LDL.LU R29, [R1+0x41ec] ;  /* 0x0041ec00011d7983 */ /* 0x000ea20000300800 */
[----:B------:R-:W3:Y:S02]  /*35720*/  LDL.LU R5, [R1+0x1c4] ;  /* 0x0001c40001057983 */ /* 0x000ee40000300800 */
[----:B------:R-:W3:Y:S02]  /*35730*/  LDL.LU R6, [R1+0x1c8] ;  /* 0x0001c80001067983 */ /* 0x000ee40000300800 */
[----:B------:R-:W3:Y:S01]  /*35740*/  LDL.LU R7, [R1+0x1cc] ;  /* 0x0001cc0001077983 */ /* 0x000ee20000300800 */
[----:B-1----:R-:W-:Y:S01]  /*35750*/  STL.64 [R1+0x4118], R22 ;  /* 0x0041181601007387 */ /* 0x002fe20000100a00 */
[----:B------:R0:W-:Y:S03]  /*35760*/  STL.64 [R1+0x4110], R20 ;  /* 0x0041101401007387 */ /* 0x0001e60000100a00 */
[----:B0-----:R-:W4:Y:S01]  /*35770*/  LDL.LU.64 R20, [R1+0x60] ;  /* 0x0000600001147983 */ /* 0x001f220000300a00 */
[----:B------:R-:W-:Y:S03]  /*35780*/  STL [R1+0x4030], R3 ;  /* 0x0040300301007387 */ /* 0x000fe60000100800 */
[----:B--2---:R-:W0:Y:S04]  /*35790*/  LDSM.16.MT88.4 R8, [R29+0x28800] ;  /* 0x028800001d08783b */ /* 0x004e280000004200 */
[----:B0-----:R-:W-:Y:S01]  /*357a0*/  STL.64 [R1+0x40d0], R10 ;  /* 0x0040d00a01007387 */ /* 0x001fe20000100a00 */
[----:B------:R0:W-:Y:S03]  /*357b0*/  STL.64 [R1+0x40c8], R8 ;  /* 0x0040c80801007387 */ /* 0x0001e60000100a00 */
[----:B0-----:R-:W2:Y:S01]  /*357c0*/  LDL.LU.64 R8, [R1+0x90] ;  /* 0x0000900001087983 */ /* 0x001ea20000300a00 */
[----:B------:R-:W2:Y:S01]  /*357d0*/  LDL.64 R10, [R1+0x98] ;  /* 0x00009800010a7983 */ /* 0x000ea20000100a00 */
[----:B------:R-:W-:Y:S02]  /*357e0*/  HMMA.16816.F32.BF16 R12, R16, R12, R24 ;  /* 0x0000000c100c723c */ /* 0x000fe40000041818 */
[----:B--2---:R-:W-:Y:S01]  /*357f0*/  STL [R1+0x413c], R10 ;  /* 0x00413c0a01007387 */ /* 0x004fe20000100800 */
[----:B------:R-:W-:Y:S02]  /*35800*/  STL [R1+0x4138], R11 ;  /* 0x0041380b01007387 */ /* 0x000fe40000100800 */
[----:B------:R-:W-:Y:S02]  /*35810*/  STL [R1+0x4028], R29 ;  /* 0x0040281d01007387 */ /* 0x000fe40000100800 */
[----:B------:R-:W2:Y:S01]  /*35820*/  LDL.LU R27, [R1+0x41e8] ;  /* 0x0041e800011b7983 */ /* 0x000ea20000300800 */
[----:B------:R-:W3:Y:S11]  /*35830*/  LDL.LU.64 R24, [R1+0x41e0] ;  /* 0x0041e00001187983 */ /* 0x000ef60000300a00 */
[----:B------:R-:W-:Y:S05]  /*35840*/  @!UPT UIADD3 URZ, URZ, URZ, URZ ;  /* 0x0000003f3f3ff290 */ /* 0x000fea000fffe03f */
[----:B------:R-:W-:Y:S01]  /*35850*/  MOV R2, R14 ;  /* 0x0000000e00027202 */ /* 0x000fe20000000f00 */
[----:B------:R-:W-:Y:S02]  /*35860*/  STL.64 [R1+0xa0], R12 ;  /* 0x0000a00c01007387 */ /* 0x000fe40000100a00 */
[----:B------:R-:W-:-:S05]  /*35870*/  IMAD.MOV.U32 R0, RZ, RZ, R15 ;  /* 0x000000ffff007224 */ /* 0x000fca00078e000f */
[----:B------:R-:W-:Y:S01]  /*35880*/  STL [R1+0x4144], R0 ;  /* 0x0041440001007387 */ /* 0x000fe20000100800 */
[----:B------:R-:W-:Y:S03]  /*35890*/  STL [R1+0x4140], R2 ;  /* 0x0041400201007387 */ /* 0x000fe60000100800 */
[----:B--2---:R-:W0:Y:S04]  /*358a0*/  LDSM.16.MT88.4 R12, [R27+0x28800] ;  /* 0x028800001b0c783b */ /* 0x004e280000004200 */
[----:B0-----:R-:W-:Y:S01]  /*358b0*/  STL.64 [R1+0x4080], R14 ;  /* 0x0040800e01007387 */ /* 0x001fe20000100a00 */
[----:B------:R0:W-:Y:S03]  /*358c0*/  STL.64 [R1+0x4078], R12 ;  /* 0x0040780c01007387 */ /* 0x0001e60000100a00 */
[----:B0-----:R-:W2:Y:S01]  /*358d0*/  LDL.LU R12, [R1+0x1a0] ;  /* 0x0001a000010c7983 */ /* 0x001ea20000300800 */
[----:B------:R-:W2:Y:S02]  /*358e0*/  LDL.LU R13, [R1+0x1a4] ;  /* 0x0001a400010d7983 */ /* 0x000ea40000300800 */
[----:B------:R-:W2:Y:S02]  /*358f0*/  LDL.LU R14, [R1+0x1a8] ;  /* 0x0001a800010e7983 */ /* 0x000ea40000300800 */
[----:B------:R-:W2:Y:S01]  /*35900*/  LDL.LU R15, [R1+0x1ac] ;  /* 0x0001ac00010f7983 */ /* 0x000ea20000300800 */
[C---:B---3--:R-:W-:Y:S01]  /*35910*/  HMMA.16816.F32.BF16 R24, R16.reuse, R24, R4 ;  /* 0x000000181018723c */ /* 0x048fe20000041804 */
[----:B------:R-:W3:Y:S01]  /*35920*/  LDL.LU.64 R6, [R1+0x41d8] ;  /* 0x0041d80001067983 */ /* 0x000ee20000300a00 */
[----:B------:R-:W3:Y:S11]  /*35930*/  LDL.LU.64 R4, [R1+0x41d0] ;  /* 0x0041d00001047983 */ /* 0x000ef60000300a00 */
[----:B------:R-:W-:Y:S10]  /*35940*/  @!UPT UIADD3 URZ, URZ, URZ, URZ ;  /* 0x0000003f3f3ff290 */ /* 0x000ff4000fffe03f */
[----:B------:R0:W-:Y:S01]  /*35950*/  STL.64 [R1+0x50], R24 ;  /* 0x0000501801007387 */ /* 0x0001e20000100a00 */
[----:B------:R-:W-:Y:S02]  /*35960*/  MOV R10, R26 ;  /* 0x0000001a000a7202 */ /* 0x000fe40000000f00 */
[----:B------:R-:W-:Y:S02]  /*35970*/  MOV R11, R27 ;  /* 0x0000001b000b7202 */ /* 0x000fe40000000f00 */
[----:B------:R-:W3:Y:S04]  /*35980*/  LDL.LU.64 R26, [R1+0x41c8] ;  /* 0x0041c800011a7983 */ /* 0x000ee80000300a00 */
[----:B0-----:R-:W4:Y:S01]  /*35990*/  LDL.LU.64 R24, [R1+0x41c0] ;  /* 0x0041c00001187983 */ /* 0x001f220000300a00 */
[----:B------:R-:W-:Y:S02]  /*359a0*/  STL [R1+0x414c], R11 ;  /* 0x00414c0b01007387 */ /* 0x000fe40000100800 */
[----:B------:R-:W-:Y:S01]  /*359b0*/  STL [R1+0x4148], R10 ;  /* 0x0041480a01007387 */ /* 0x000fe20000100800 */
[----:B--2---:R-:W-:Y:S01]  /*359c0*/  HMMA.16816.F32.BF16 R12, R16, R8, R12 ;  /* 0x00000008100c723c */ /* 0x004fe2000004180c */
[----:B------:R-:W2:Y:S06]  /*359d0*/  LDL.LU R16, [R1+0x170] ;  /* 0x0001700001107983 */ /* 0x000eac0000300800 */
[----:B---3--:R-:W-:-:S02]  /*359e0*/  MOV R19, R26 ;  /* 0x0000001a00137202 */ /* 0x008fc40000000f00 */
[----:B----4-:R-:W-:Y:S01]  /*359f0*/  MOV R18, R25 ;  /* 0x0000001900127202 */ /* 0x010fe20000000f00 */
[----:B------:R-:W-:Y:S02]  /*35a00*/  IMAD.MOV.U32 R17, RZ, RZ, R24 ;  /* 0x000000ffff117224 */ /* 0x000fe400078e0018 */
[----:B------:R-:W3:Y:S01]  /*35a10*/  LDL.LU R24, [R1+0x41bc] ;  /* 0x0041bc0001187983 */ /* 0x000ee20000300800 */
[----:B------:R-:W3:Y:S02]  /*35a20*/  LDL.LU R25, [R1+0x41b8] ;  /* 0x0041b80001197983 */ /* 0x000ee40000300800 */
[----:B------:R-:W3:Y:S02]  /*35a30*/  LDL.LU R26, [R1+0x41b4] ;  /* 0x0041b400011a7983 */ /* 0x000ee40000300800 */
[----:B------:R-:W-:Y:S01]  /*35a40*/  STL.64 [R1+0x41a8], R18 ;  /* 0x0041a81201007387 */ /* 0x000fe20000100a00 */
[----:B--2---:R0:W-:Y:S02]  /*35a50*/  STL.64 [R1+0x41a0], R16 ;  /* 0x0041a01001007387 */ /* 0x0041e40000100a00 */
[----:B0-----:R-:W-:-:S02]  /*35a60*/  IMAD.MOV.U32 R16, RZ, RZ, R27 ;  /* 0x000000ffff107224 */ /* 0x001fc400078e001b */
[----:B------:R-:W3:Y:S01]  /*35a70*/  LDL.LU R27, [R1+0x41b0] ;  /* 0x0041b000011b7983 */ /* 0x000ee20000300800 */
[----:B------:R-:W2:Y:S02]  /*35a80*/  LDL.LU R17, [R1+0x184] ;  /* 0x0001840001117983 */ /* 0x000ea40000300800 */
[----:B------:R-:W2:Y:S02]  /*35a90*/  LDL.LU R18, [R1+0x188] ;  /* 0x0001880001127983 */ /* 0x000ea40000300800 */
[----:B------:R-:W2:Y:S01]  /*35aa0*/  LDL.LU R19, [R1+0x18c] ;  /* 0x00018c0001137983 */ /* 0x000ea20000300800 */
[----:B------:R0:W-:Y:S04]  /*35ab0*/  STL.64 [R1+0x4198], R8 ;  /* 0x0041980801007387 */ /* 0x0001e80000100a00 */
[----:B0-----:R-:W4:Y:S01]  /*35ac0*/  LDL.LU.64 R8, [R1+0x80] ;  /* 0x0000800001087983 */ /* 0x001f220000300a00 */
[----:B------:R-:W-:Y:S02]  /*35ad0*/  STL.64 [R1+0x4090], R14 ;  /* 0x0040900e01007387 */ /* 0x000fe40000100a00 */
[----:B------:R0:W-:Y:S02]  /*35ae0*/  STL.64 [R1+0x4088], R12 ;  /* 0x0040880c01007387 */ /* 0x0001e40000100a00 */
[----:B0-----:R-:W2:Y:S01]  /*35af0*/  LDL.LU.64 R12, [R1+0x70] ;  /* 0x00007000010c7983 */ /* 0x001ea20000300a00 */
[----:B------:R-:W-:-:S02]  /*35b00*/  MOV R2, R20 ;  /* 0x0000001400027202 */ /* 0x000fc40000000f00 */
[----:B------:R-:W-:Y:S01]  /*35b10*/  MOV R0, R21 ;  /* 0x0000001500007202 */ /* 0x000fe20000000f00 */
[C---:B---3--:R-:W-:Y:S11]  /*35b20*/  HMMA.16816.F32.BF16 R4, R24.reuse, R20, R4 ;  /* 0x000000141804723c */ /* 0x048ff60000041804 */
[----:B------:R-:W-:Y:S11]  /*35b30*/  @!UPT UIADD3 URZ, URZ, URZ, URZ ;  /* 0x0000003f3f3ff290 */ /* 0x000ff6000fffe03f */
[----:B------:R-:W-:Y:S02]  /*35b40*/  @!UPT UIADD3 URZ, URZ, URZ, URZ ;  /* 0x0000003f3f3ff290 */ /* 0x000fe4000fffe03f */
[----:B------:R-:W-:Y:S01]  /*35b50*/  IMAD.MOV.U32 R23, RZ, RZ, R4 ;  /* 0x000000ffff177224 */ /* 0x000fe200078e0004 */
[----:B------:R-:W-:Y:S02]  /*35b60*/  MOV R22, R5 ;  /* 0x0000000500167202 */ /* 0x000fe40000000f00 */
[----:B------:R-:W-:Y:S01]  /*35b70*/  MOV R21, R6 ;  /* 0x0000000600157202 */ /* 0x000fe20000000f00 */
[----:B------:R-:W-:Y:S01]  /*35b80*/  IMAD.MOV.U32 R20, RZ, RZ, R7 ;  /* 0x000000ffff147224 */ /* 0x000fe200078e0007 */
[----:B------:R-:W3:Y:S01]  /*35b90*/  LDL.LU R4, [R1+0x160] ;  /* 0x0001600001047983 */ /* 0x000ee20000300800 */
[----:B------:R-:W3:Y:S02]  /*35ba0*/  LDL.LU R5, [R1+0x164] ;  /* 0x0001640001057983 */ /* 0x000ee40000300800 */
[----:B------:R-:W3:Y:S02]  /*35bb0*/  LDL.LU R6, [R1+0x168] ;  /* 0x0001680001067983 */ /* 0x000ee40000300800 */
[----:B------:R-:W3:Y:S01]  /*35bc0*/  LDL.LU R7, [R1+0x16c] ;  /* 0x00016c0001077983 */ /* 0x000ee20000300800 */
[----:B------:R-:W-:Y:S01]  /*35bd0*/  STL.64 [R1+0x4158], R22 ;  /* 0x0041581601007387 */ /* 0x000fe20000100a00 */
[----:B------:R0:W-:Y:S03]  /*35be0*/  STL.64 [R1+0x4150], R20 ;  /* 0x0041501401007387 */ /* 0x0001e60000100a00 */
[----:B0-----:R-:W3:Y:S01]  /*35bf0*/  LDL.LU R20, [R1+0x140] ;  /* 0x0001400001147983 */ /* 0x001ee20000300800 */
[----:B------:R-:W3:Y:S02]  /*35c00*/  LDL.LU R21, [R1+0x144] ;  /* 0x0001440001157983 */ /* 0x000ee40000300800 */
[----:B------:R-:W3:Y:S02]  /*35c10*/  LDL.LU R22, [R1+0x148] ;  /* 0x0001480001167983 */ /* 0x000ee40000300800 */
[----:B------:R-:W3:Y:S01]  /*35c20*/  LDL.LU R23, [R1+0x14c] ;  /* 0x00014c0001177983 */ /* 0x000ee20000300800 */
[----:B--2---:R-:W-:Y:S01]  /*35c30*/  HMMA.16816.F32.BF16 R16, R24, R12, R16 ;  /* 0x0000000c1810723c */ /* 0x004fe20000041810 */
[----:B------:R-:W-:Y:S11]  /*35c40*/  MOV R3, R13 ;  /* 0x0000000d00037202 */ /* 0x000ff60000000f00 */
[----:B------:R-:W-:Y:S11]  /*35c50*/  @!UPT UIADD3 URZ, URZ, URZ, URZ ;  /* 0x0000003f3f3ff290 */ /* 0x000ff6000fffe03f */
[----:B------:R-:W-:Y:S01]  /*35c60*/  @!UPT UIADD3 URZ, URZ, URZ, URZ ;  /* 0x0000003f3f3ff290 */ /* 0x000fe2000fffe03f */
[----:B------:R-:W-:Y:S02]  /*35c70*/  MOV R13, R18 ;  /* 0x00000012000d7202 */ /* 0x000fe40000000f00 */
[----:B------:R-:W-:Y:S01]  /*35c80*/  MOV R15, R16 ;  /* 0x00000010000f7202 */ /* 0x000fe20000000f00 */
[----:B------:R-:W-:Y:S01]  /*35c90*/  IMAD.MOV.U32 R14, RZ, RZ, R17 ;  /* 0x000000ffff0e7224 */ /* 0x000fe200078e0011 */
[----:B---3--:R0:W-:Y:S01]  /*35ca0*/  STL.64 [R1+0x4168], R22 ;  /* 0x0041681601007387 */ /* 0x0081e20000100a00 */
[----:B------:R1:W-:Y:S02]  /*35cb0*/  STL.64 [R1+0x4160], R20 ;  /* 0x0041601401007387 */ /* 0x0003e40000100a00 */
[----:B0-----:R-:W-:Y:S01]  /*35cc0*/  IMAD.MOV.U32 R22, RZ, RZ, R12 ;  /* 0x000000ffff167224 */ /* 0x001fe200078e000c */
[----:B------:R-:W-:Y:S02]  /*35cd0*/  MOV R12, R19 ;  /* 0x00000013000c7202 */ /* 0x000fe40000000f00 */
[----:B------:R-:W2:Y:S01]  /*35ce0*/  LDL.LU.64 R18, [R1+0x41a8] ;  /* 0x0041a80001127983 */ /* 0x000ea20000300a00 */
[----:B------:R-:W2:Y:S02]  /*35cf0*/  LDL.LU.64 R16, [R1+0x41a0] ;  /* 0x0041a00001107983 */ /* 0x000ea40000300a00 */
[----:B------:R0:W-:Y:S02]  /*35d00*/  STL.64 [R1+0x4178], R14 ;  /* 0x0041780e01007387 */ /* 0x0001e40000100a00 */
[----:B------:R3:W-:Y:S01]  /*35d10*/  STL.64 [R1+0x4170], R12 ;  /* 0x0041700c01007387 */ /* 0x0007e20000100a00 */
[----:B-1----:R-:W-:-:S02]  /*35d20*/  MOV R20, R2 ;  /* 0x0000000200147202 */ /* 0x002fc40000000f00 */
[----:B----4-:R-:W-:Y:S01]  /*35d30*/  MOV R23, R9 ;  /* 0x0000000900177202 */ /* 0x010fe20000000f00 */
[----:B0-----:R-:W-:Y:S01]  /*35d40*/  IMAD.MOV.U32 R15, RZ, RZ, R28 ;  /* 0x000000ffff0f7224 */ /* 0x001fe200078e001c */
[----:B---3--:R-:W3:Y:S01]  /*35d50*/  LDL.LU R12, [R1+0x150] ;  /* 0x00015000010c7983 */ /* 0x008ee20000300800 */
[----:B------:R-:W3:Y:S02]  /*35d60*/  LDL.LU R13, [R1+0x154] ;  /* 0x00015400010d7983 */ /* 0x000ee40000300800 */
[----:B------:R-:W3:Y:S01]  /*35d70*/  LDL.LU R14, [R1+0x158] ;  /* 0x00015800010e7983 */ /* 0x000ee20000300800 */
[----:B------:R-:W-:Y:S01]  /*35d80*/  MOV R28, R8 ;  /* 0x00000008001c7202 */ /* 0x000fe20000000f00 */
[C---:B--2---:R-:W-:Y:S01]  /*35d90*/  HMMA.16816.F32.BF16 R16, R24.reuse, R8, R16 ;  /* 0x000000081810723c */ /* 0x044fe20000041810 */
[----:B------:R-:W2:Y:S11]  /*35da0*/  LDL.LU.64 R8, [R1+0x4198] ;  /* 0x0041980001087983 */ /* 0x000eb60000300a00 */
[----:B------:R-:W-:Y:S11]  /*35db0*/  @!UPT UIADD3 URZ, URZ, URZ, URZ ;  /* 0x0000003f3f3ff290 */ /* 0x000ff6000fffe03f */
[----:B------:R-:W-:Y:S01]  /*35dc0*/  @!UPT UIADD3 URZ, URZ, URZ, URZ ;  /* 0x0000003f3f3ff290 */ /* 0x000fe2000fffe03f */
[----:B------:R-:W-:Y:S02]  /*35dd0*/  IMAD.MOV.U32 R2, RZ, RZ, R19 ;  /* 0x000000ffff027224 */ /* 0x000fe400078e0013 */
[----:B------:R-:W4:Y:S01]  /*35de0*/  LDL.LU R19, [R1+0x4190] ;  /* 0x0041900001137983 */ /* 0x000f220000300800 */
[----:B------:R-:W-:Y:S01]  /*35df0*/  MOV R21, R0 ;  /* 0x0000000000157202 */ /* 0x000fe20000000f00 */
[----:B------:R-:W-:Y:S01]  /*35e00*/  IMAD.MOV.U32 R11, RZ, RZ, R16 ;  /* 0x000000ffff0b7224 */ /* 0x000fe200078e0010 */
[----:B------:R-:W-:Y:S02]  /*35e10*/  MOV R10, R17 ;  /* 0x00000011000a7202 */ /* 0x000fe40000000f00 */
[----:B------:R-:W-:Y:S02]  /*35e20*/  MOV R0, R18 ;  /* 0x0000001200007202 */ /* 0x000fe40000000f00 */
[----:B----4-:R-:W0:Y:S01]  /*35e30*/  LDSM.16.MT88.4 R16, [R19+0x28800] ;  /* 0x028800001310783b */ /* 0x010e220000004200 */
[----:B--2---:R-:W-:Y:S03]  /*35e40*/  HMMA.16816.F32.BF16 R24, R24, R8, R4 ;  /* 0x000000081818723c */ /* 0x004fe60000041804 */
[----:B0-----:R-:W-:Y:S01]  /*35e50*/  STL.64 [R1+0x4020], R18 ;  /* 0x0040201201007387 */ /* 0x001fe20000100a00 */
[----:B------:R0:W-:Y:S02]  /*35e60*/  STL.64 [R1+0x4018], R16 ;  /* 0x0040181001007387 */ /* 0x0001e40000100a00 */
[----:B------:R-:W3:Y:S02]  /*35e70*/  LDL.LU.64 R6, [R1+0x4188] ;  /* 0x0041880001067983 */ /* 0x000ee40000300a00 */
[----:B------:R-:W3:Y:S11]  /*35e80*/  LDL.LU.64 R4, [R1+0x4180] ;  /* 0x0041800001047983 */ /* 0x000ef60000300a00 */
[----:B------:R-:W-:Y:S04]  /*35e90*/  @!UPT UIADD3 URZ, URZ, URZ, URZ ;  /* 0x0000003f3f3ff290 */ /* 0x000fe8000fffe03f */
[----:B------:R-:W-:Y:S01]  /*35ea0*/  STL.64 [R1+0x4040], R26 ;  /* 0x0040401a01007387 */ /* 0x000fe20000100a00 */
[----:B------:R1:W-:Y:S01]  /*35eb0*/  STL.64 [R1+0x4038], R24 ;  /* 0x0040381801007387 */ /* 0x0003e20000100a00 */
[----:B0-----:R-:W-:Y:S01]  /*35ec0*/  MOV R17, R23 ;  /* 0x0000001700117202 */ /* 0x001fe20000000f00 */
[----:B-1----:R-:W-:Y:S01]  /*35ed0*/  IMAD.MOV.U32 R24, RZ, RZ, R22 ;  /* 0x000000ffff187224 */ /* 0x002fe200078e0016 */
[----:B------:R-:W-:Y:S01]  /*35ee0*/  MOV R16, R28 ;  /* 0x0000001c00107202 */ /* 0x000fe20000000f00 */
[----:B---3--:R-:W-:Y:S01]  /*35ef0*/  HMMA.16816.F32.BF16 R20, R4, R20, R12 ;  /* 0x000000140414723c */ /* 0x008fe2000004180c */
[----:B------:R-:W2:Y:S01]  /*35f00*/  LDL.LU.64 R14, [R1+0x4178] ;  /* 0x00417800010e7983 */ /* 0x000ea20000300a00 */
[----:B------:R-:W3:Y:S11]  /*35f10*/  LDL.LU.64 R12, [R1+0x4170] ;  /* 0x00417000010c7983 */ /* 0x000ef60000300a00 */
[----:B------:R-:W-:Y:S10]  /*35f20*/  @!UPT UIADD3 URZ, URZ, URZ, URZ ;  /* 0x0000003f3f3ff290 */ /* 0x000ff4000fffe03f */
[----:B------:R-:W-:Y:S01]  /*35f30*/  STL [R1+0x44], R21 ;  /* 0x0000441501007387 */ /* 0x000fe20000100800 */
[----:B------:R0:W-:Y:S02]  /*35f40*/  STL [R1+0x48], R22 ;  /* 0x0000481601007387 */ /* 0x0001e40000100800 */
[----:B------:R-:W-:Y:S01]  /*35f50*/  IMAD.MOV.U32 R29, RZ, RZ, R23 ;  /* 0x000000ffff1d7224 */ /* 0x000fe200078e0017 */
[----:B------:R-:W-:Y:S01]  /*35f60*/  MOV R28, R20 ;  /* 0x00000014001c7202 */ /* 0x000fe20000000f00 */
[----:B0-----:R-:W4:Y:S01]  /*35f70*/  LDL.LU.64 R22, [R1+0x4168] ;  /* 0x0041680001167983 */ /* 0x001f220000300a00 */
[----:B------:R-:W4:Y:S01]  /*35f80*/  LDL.LU.64 R20, [R1+0x4160] ;  /* 0x0041600001147983 */ /* 0x000f220000300a00 */
[----:B------:R-:W-:-:S07]  /*35f90*/  MOV R25, R3 ;  /* 0x0000000300197202 */ /* 0x000fce0000000f00 */
[----:B----4-:R-:W-:Y:S01]  /*35fa0*/  HMMA.16816.F32.BF16 R24, R4, R24, R20 ;  /* 0x000000180418723c */ /* 0x010fe20000041814 */
[----:B------:R-:W4:Y:S01]  /*35fb0*/  LDL.LU.64 R22, [R1+0x4158] ;  /* 0x0041580001167983 */ /* 0x000f220000300a00 */
[----:B------:R-:W4:Y:S11]  /*35fc0*/  LDL.LU.64 R20, [R1+0x4150] ;  /* 0x0041500001147983 */ /* 0x000f360000300a00 */
[----:B------:R-:W-:Y:S10]  /*35fd0*/  @!UPT UIADD3 URZ, URZ, URZ, URZ ;  /* 0x0000003f3f3ff290 */ /* 0x000ff4000fffe03f */
[----:B------:R-:W-:Y:S01]  /*35fe0*/  STL.64 [R1+0xd0], R24 ;  /* 0x0000d01801007387 */ /* 0x000fe20000100a00 */
[----:B------:R0:W-:Y:S01]  /*35ff0*/  STL [R1+0xd8], R26 ;  /* 0x0000d81a01007387 */ /* 0x0001e20000100800 */
[----:B------:R-:W-:Y:S01]  /*36000*/  MOV R3, R27 ;  /* 0x0000001b00037202 */ /* 0x000fe20000000f00 */
[----:B------:R-:W-:Y:S01]  /*36010*/  MOV R27, R2 ;  /* 0x00000002001b7202 */ /* 0x000fe20000000f00 */
[----:B0-----:R-:W-:Y:S02]  /*36020*/  MOV R26, R0 ;  /* 0x00000000001a7202 */ /* 0x001fe40000000f00 */
[----:B------:R-:W-:Y:S01]  /*36030*/  MOV R24, R11 ;  /* 0x0000000b00187202 */ /* 0x000fe20000000f00 */
[----:B------:R-:W-:Y:S01]  /*36040*/  IMAD.MOV.U32 R25, RZ, RZ, R10 ;  /* 0x000000ffff197224 */ /* 0x000fe200078e000a */
[----:B------:R-:W4:Y:S01]  /*36050*/  LDL.LU R11, [R1+0x414c] ;  /* 0x00414c00010b7983 */ /* 0x000f220000300800 */
[----:B------:R-:W4:Y:S02]  /*36060*/  LDL.LU R10, [R1+0x4148] ;  /* 0x00414800010a7983 */ /* 0x000f240000300800 */
[----:B------:R-:W4:Y:S02]  /*36070*/  LDL.LU R0, [R1+0x4144] ;  /* 0x0041440001007983 */ /* 0x000f240000300800 */
[----:B------:R-:W4:Y:S01]  /*36080*/  LDL.LU R2, [R1+0x4140] ;  /* 0x0041400001027983 */ /* 0x000f220000300800 */
[----:B------:R3:W-:Y:S01]  /*36090*/  STL.64 [R1+0x4050], R26 ;  /* 0x0040501a01007387 */ /* 0x0007e20000100a00 */
[----:B------:R2:W-:Y:S02]  /*360a0*/  STL.64 [R1+0x4048], R24 ;  /* 0x0040481801007387 */ /* 0x0005e40000100a00 */
[----:B---3--:R-:W-:Y:S01]  /*360b0*/  IMAD.MOV.U32 R27, RZ, RZ, R12 ;  /* 0x000000ffff1b7224 */ /* 0x008fe200078e000c */
[----:B------:R-:W-:Y:S01]  /*360c0*/  MOV R26, R13 ;  /* 0x0000000d001a7202 */ /* 0x000fe20000000f00 */
[----:B------:R-:W3:Y:S01]  /*360d0*/  LDL.LU R12, [R1+0x50] ;  /* 0x00005000010c7983 */ /* 0x000ee20000300800 */
[----:B------:R-:W3:Y:S02]  /*360e0*/  LDL.LU R13, [R1+0x54] ;  /* 0x00005400010d7983 */ /* 0x000ee40000300800 */
[----:B--2---:R-:W-:Y:S01]  /*360f0*/  IMAD.MOV.U32 R24, RZ, RZ, R15 ;  /* 0x000000ffff187224 */ /* 0x004fe200078e000f */
[----:B------:R-:W-:-:S02]  /*36100*/  MOV R25, R14 ;  /* 0x0000000e00197202 */ /* 0x000fc40000000f00 */
[----:B----4-:R-:W-:Y:S02]  /*36110*/  MOV R15, R11 ;  /* 0x0000000b000f7202 */ /* 0x010fe40000000f00 */
[----:B------:R-:W-:Y:S02]  /*36120*/  MOV R14, R10 ;  /* 0x0000000a000e7202 */ /* 0x000fe40000000f00 */
[----:B------:R-:W2:Y:S01]  /*36130*/  LDL.LU R10, [R1+0x413c] ;  /* 0x00413c00010a7983 */ /* 0x000ea20000300800 */
[----:B------:R-:W4:Y:S02]  /*36140*/  LDL.LU R11, [R1+0x4138] ;  /* 0x00413800010b7983 */ /* 0x000f240000300800 */
[----:B------:R0:W-:Y:S01]  /*36150*/  STL.64 [R1+0x40a0], R14 ;  /* 0x0040a00e01007387 */ /* 0x0001e20000100a00 */
[----:B---3--:R1:W-:Y:S01]  /*36160*/  STL.64 [R1+0x4098], R12 ;  /* 0x0040980c01007387 */ /* 0x0083e20000100a00 */
[----:B0-----:R-:W3:Y:S03]  /*36170*/  LDL.LU.64 R14, [R1+0x78] ;  /* 0x00007800010e7983 */ /* 0x001ee60000300a00 */
[----:B---3--:R0:W-:Y:S01]  /*36180*/  STL.64 [R1+0x4108], R14 ;  /* 0x0041080e01007387 */ /* 0x0081e20000100a00 */
[----:B-1----:R-:W3:Y:S02]  /*36190*/  LDL.LU R12, [R1+0x130] ;  /* 0x00013000010c7983 */ /* 0x002ee40000300800 */
[----:B------:R-:W3:Y:S01]  /*361a0*/  LDL.LU R13, [R1+0x134] ;  /* 0x00013400010d7983 */ /* 0x000ee20000300800 */
[----:B0-----:R-:W3:Y:S01]  /*361b0*/  LDL.LU R14, [R1+0x138] ;  /* 0x00013800010e7983 */ /* 0x001ee20000300800 */
[----:B------:R-:W3:Y:S02]  /*361c0*/  LDL.LU R15, [R1+0x13c] ;  /* 0x00013c00010f7983 */ /* 0x000ee40000300800 */
[----:B------:R0:W-:Y:S02]  /*361d0*/  STL.64 [R1+0x4060], R26 ;  /* 0x0040601a01007387 */ /* 0x0001e40000100a00 */
[----:B------:R-:W-:Y:S01]  /*361e0*/  STL.64 [R1+0x4058], R24 ;  /* 0x0040581801007387 */ /* 0x000fe20000100a00 */
[----:B0-----:R-:W2:Y:S01]  /*361f0*/  LDL.LU.64 R26, [R1+0x68] ;  /* 0x00006800011a7983 */ /* 0x001ea20000300a00 */
[----:B---3--:R-:W-:Y:S11]  /*36200*/  HMMA.16816.F32.BF16 R12, R4, R16, R12 ;  /* 0x00000010040c723c */ /* 0x008ff6000004180c */
[----:B------:R-:W-:Y:S11]  /*36210*/  @!UPT UIADD3 URZ, URZ, URZ, URZ ;  /* 0x0000003f3f3ff290 */ /* 0x000ff6000fffe03f */
[----:B------:R-:W-:Y:S02]  /*36220*/  @!UPT UIADD3 URZ, URZ, URZ, URZ ;  /* 0x0000003f3f3ff290 */ /* 0x000fe4000fffe03f */
[----:B------:R-:W-:Y:S01]  /*36230*/  IMAD.MOV.U32 R19, RZ, RZ, R12 ;  /* 0x000000ffff137224 */ /* 0x000fe200078e000c */
[----:B------:R-:W-:Y:S02]  /*36240*/  MOV R18, R13 ;  /* 0x0000000d00127202 */ /* 0x000fe40000000f00 */
[----:B------:R-:W-:Y:S01]  /*36250*/  MOV R17, R14 ;  /* 0x0000000e00117202 */ /* 0x000fe20000000f00 */
[----:B------:R-:W-:Y:S02]  /*36260*/  IMAD.MOV.U32 R16, RZ, RZ, R15 ;  /* 0x000000ffff107224 */ /* 0x000fe400078e000f */
[----:B------:R0:W-:Y:S03]  /*36270*/  STL.64 [R1+0x4070], R18 ;  /* 0x0040701201007387 */ /* 0x0001e60000100a00 */
[----:B------:R1:W-:Y:S02]  /*36280*/  STL.64 [R1+0x4068], R16 ;  /* 0x0040681001007387 */ /* 0x0003e40000100a00 */
        /* <DEDUP_REMOVED lines=12> */
[----:B------:R-:W-:Y:S01]  /*36350*/  STL.64 [R1+0x40b0], R18 ;  /* 0x0040b01201007387 */ /* 0x000fe20000100a00 */
[----:B------:R0:W-:Y:S03]  /*36360*/  STL.64 [R1+0x40a8], R16 ;  /* 0x0040a81001007387 */ /* 0x0001e60000100a00 */
[----:B0-----:R-:W2:Y:S01]  /*36370*/  LDL.LU R16, [R1+0xa0] ;  /* 0x0000a00001107983 */ /* 0x001ea20000300800 */
[----:B------:R-:W2:Y:S01]  /*36380*/  LDL.LU R17, [R1+0xa4] ;  /* 0x0000a40001117983 */ /* 0x000ea20000300800 */
[----:B------:R-:W-:Y:S01]  /*36390*/  MOV R18, R2 ;  /* 0x0000000200127202 */ /* 0x000fe20000000f00 */
[----:B------:R-:W-:Y:S01]  /*363a0*/  IMAD.MOV.U32 R19, RZ, RZ, R0 ;  /* 0x000000ffff137224 */ /* 0x000fe200078e0000 */
[----:B------:R-:W3:Y:S01]  /*363b0*/  LDL.LU R2, [R1+0x4134] ;  /* 0x0041340001027983 */ /* 0x000ee20000300800 */
[----:B------:R-:W3:Y:S03]  /*363c0*/  LDL.LU R0, [R1+0x4130] ;  /* 0x0041300001007983 */ /* 0x000ee60000300800 */
[----:B------:R-:W-:Y:S04]  /*363d0*/  STL.64 [R1+0x40c0], R18 ;  /* 0x0040c01201007387 */ /* 0x000fe80000100a00 */
[----:B--2---:R0:W-:Y:S04]  /*363e0*/  STL.64 [R1+0x40b8], R16 ;  /* 0x0040b81001007387 */ /* 0x0041e80000100a00 */
[----:B0-----:R-:W2:Y:S01]  /*363f0*/  LDL.LU R16, [R1+0xb0] ;  /* 0x0000b00001107983 */ /* 0x001ea20000300800 */
[----:B------:R-:W2:Y:S02]  /*36400*/  LDL.LU R17, [R1+0xb4] ;  /* 0x0000b40001117983 */ /* 0x000ea40000300800 */
[----:B------:R-:W2:Y:S02]  /*36410*/  LDL.LU R18, [R1+0xb8] ;  /* 0x0000b80001127983 */ /* 0x000ea40000300800 */
[----:B------:R-:W2:Y:S02]  /*36420*/  LDL.LU R19, [R1+0xbc] ;  /* 0x0000bc0001137983 */ /* 0x000ea40000300800 */
[----:B--2---:R-:W-:Y:S01]  /*36430*/  STL.64 [R1+0x40e0], R18 ;  /* 0x0040e01201007387 */ /* 0x004fe20000100a00 */
[----:B------:R0:W-:Y:S03]  /*36440*/  STL.64 [R1+0x40d8], R16 ;  /* 0x0040d81001007387 */ /* 0x0001e60000100a00 */
[----:B0-----:R-:W2:Y:S01]  /*36450*/  LDL.LU R16, [R1+0xc0] ;  /* 0x0000c00001107983 */ /* 0x001ea20000300800 */
[----:B------:R-:W2:Y:S01]  /*36460*/  LDL.LU R17, [R1+0xc4] ;  /* 0x0000c40001117983 */ /* 0x000ea20000300800 */
[----:B---3--:R-:W-:-:S02]  /*36470*/  MOV R18, R0 ;  /* 0x0000000000127202 */ /* 0x008fc40000000f00 */
[----:B------:R-:W-:Y:S01]  /*36480*/  MOV R19, R2 ;  /* 0x0000000200137202 */ /* 0x000fe20000000f00 */
[----:B------:R-:W3:Y:S01]  /*36490*/  LDL.LU R0, [R1+0x412c] ;  /* 0x00412c0001007983 */ /* 0x000ee20000300800 */
[----:B------:R-:W3:Y:S03]  /*364a0*/  LDL.LU R2, [R1+0x4128] ;  /* 0x0041280001027983 */ /* 0x000ee60000300800 */
[----:B------:R-:W-:Y:S04]  /*364b0*/  STL.64 [R1+0x40f0], R18 ;  /* 0x0040f01201007387 */ /* 0x000fe80000100a00 */
[----:B--2---:R0:W-:Y:S04]  /*364c0*/  STL.64 [R1+0x40e8], R16 ;  /* 0x0040e81001007387 */ /* 0x0041e80000100a00 */
[----:B0-----:R-:W2:Y:S01]  /*364d0*/  LDL.LU R16, [R1+0xe0] ;  /* 0x0000e00001107983 */ /* 0x001ea20000300800 */
[----:B------:R-:W2:Y:S02]  /*364e0*/  LDL.LU R17, [R1+0xe4] ;  /* 0x0000e40001117983 */ /* 0x000ea40000300800 */
[----:B------:R-:W2:Y:S02]  /*364f0*/  LDL.LU R18, [R1+0xe8] ;  /* 0x0000e80001127983 */ /* 0x000ea40000300800 */
[----:B------:R-:W2:Y:S01]  /*36500*/  LDL.LU R19, [R1+0xec] ;  /* 0x0000ec0001137983 */ /* 0x000ea20000300800 */
[----:B------:R-:W-:Y:S01]  /*36510*/  HMMA.16816.F32.BF16 R4, R4, R8, R20 ;  /* 0x000000080404723c */ /* 0x000fe20000041814 */
[----:B--2---:R-:W-:Y:S01]  /*36520*/  STL.64 [R1+0x4100], R18 ;  /* 0x0041001201007387 */ /* 0x004fe20000100a00 */
[----:B------:R3:W-:Y:S02]  /*36530*/  STL.64 [R1+0x40f8], R16 ;  /* 0x0040f81001007387 */ /* 0x0007e40000100a00 */
[----:B---3--:R-:W-:Y:S01]  /*36540*/  IMAD.MOV.U32 R16, RZ, RZ, R2 ;  /* 0x000000ffff107224 */ /* 0x008fe200078e0002 */
[----:B------:R-:W-:Y:S01]  /*36550*/  MOV R17, R0 ;  /* 0x0000000000117202 */ /* 0x000fe20000000f00 */
[----:B------:R-:W2:Y:S01]  /*36560*/  LDL.LU R2, [R1+0x4124] ;  /* 0x0041240001027983 */ /* 0x000ea20000300800 */
[----:B------:R-:W3:Y:S02]  /*36570*/  LDL.LU R0, [R1+0x4120] ;  /* 0x0041200001007983 */ /* 0x000ee40000300800 */
[----:B------:R-:W2:Y:S02]  /*36580*/  LDL.LU R18, [R1+0xf8] ;  /* 0x0000f80001127983 */ /* 0x000ea40000300800 */
[----:B------:R-:W2:Y:S01]  /*36590*/  LDL.LU R19, [R1+0xfc] ;  /* 0x0000fc0001137983 */ /* 0x000ea20000300800 */
[----:B------:R-:W2:Y:S01]  /*365a0*/  LDL.LU.64 R22, [R1+0x4118] ;  /* 0x0041180001167983 */ /* 0x000ea20000300a00 */
[----:B------:R-:W2:Y:S10]  /*365b0*/  LDL.LU.64 R20, [R1+0x4110] ;  /* 0x0041100001147983 */ /* 0x000eb40000300a00 */
[----:B------:R0:W-:Y:S02]  /*365c0*/  STL.64 [R1+0x3ff8], R6 ;  /* 0x003ff80601007387 */ /* 0x0001e40000100a00 */
[----:B------:R-:W-:Y:S01]  /*365d0*/  STL.64 [R1+0x3ff0], R4 ;  /* 0x003ff00401007387 */ /* 0x000fe20000100a00 */
[C---:B--2---:R-:W-:Y:S01]  /*365e0*/  HMMA.16816.F32.BF16 R12, R20.reuse, R26, R12 ;  /* 0x0000001a140c723c */ /* 0x044fe2000004180c */
[----:B0-----:R-:W-:Y:S01]  /*365f0*/  MOV R6, R2 ;  /* 0x0000000200067202 */ /* 0x001fe20000000f00 */
[----:B---3--:R-:W-:Y:S11]  /*36600*/  IMAD.MOV.U32 R7, RZ, RZ, R0 ;  /* 0x000000ffff077224 */ /* 0x008ff600078e0000 */
[----:B------:R-:W-:Y:S11]  /*36610*/  @!UPT UIADD3 URZ, URZ, URZ, URZ ;  /* 0x0000003f3f3ff290 */ /* 0x000ff6000fffe03f */
[----:B------:R-:W-:Y:S01]  /*36620*/  IMAD.MOV.U32 R2, RZ, RZ, R14 ;  /* 0x000000ffff027224 */ /* 0x000fe200078e000e */
[----:B------:R-:W-:Y:S02]  /*36630*/  MOV R0, R15 ;  /* 0x0000000f00007202 */ /* 0x000fe40000000f00 */
        /* <DEDUP_REMOVED lines=17> */
[----:B------:R-:W-:Y:S02]  /*36750*/  MOV R13, R10 ;  /* 0x0000000a000d7202 */ /* 0x000fe40000000f00 */
[----:B----4-:R-:W-:Y:S01]  /*36760*/  IMAD.MOV.U32 R12, RZ, RZ, R11 ;  /* 0x000000ffff0c7224 */ /* 0x010fe200078e000b */
[----:B--2---:R-:W-:Y:S01]  /*36770*/  HMMA.16816.F32.BF16 R20, R20, R10, R16 ;  /* 0x0000000a1414723c */ /* 0x004fe20000041810 */
[----:B------:R-:W2:Y:S01]  /*36780*/  LDL.LU.64 R18, [R1+0x40e0] ;  /* 0x0040e00001127983 */ /* 0x000ea20000300a00 */
[----:B------:R-:W2:Y:S11]  /*36790*/  LDL.LU.64 R16, [R1+0x40d8] ;  /* 0x0040d80001107983 */ /* 0x000eb60000300a00 */
[----:B------:R-:W-:Y:S10]  /*367a0*/  @!UPT UIADD3 URZ, URZ, URZ, URZ ;  /* 0x0000003f3f3ff290 */ /* 0x000ff4000fffe03f */
[----:B------:R-:W-:Y:S01]  /*367b0*/  STL.64 [R1+0x120], R20 ;  /* 0x0001201401007387 */ /* 0x000fe20000100a00 */
[----:B------:R-:W-:Y:S02]  /*367c0*/  STL.64 [R1+0x128], R22 ;  /* 0x0001281601007387 */ /* 0x000fe40000100a00 */
[----:B------:R-:W2:Y:S02]  /*367d0*/  LDL.LU.64 R10, [R1+0x40d0] ;  /* 0x0040d000010a7983 */ /* 0x000ea40000300a00 */
[----:B------:R-:W2:Y:S02]  /*367e0*/  LDL.LU.64 R8, [R1+0x40c8] ;  /* 0x0040c80001087983 */ /* 0x000ea40000300a00 */
[----:B--2---:R-:W-:Y:S11]  /*367f0*/  HMMA.16816.F32.BF16 R16, R8, R26, R16 ;  /* 0x0000001a0810723c */ /* 0x004ff60000041810 */
[----:B------:R-:W-:Y:S11]  /*36800*/  @!UPT UIADD3 URZ, URZ, URZ, URZ ;  /* 0x0000003f3f3ff290 */ /* 0x000ff6000fffe03f */
[----:B------:R-:W-:Y:S01]  /*36810*/  @!UPT UIADD3 URZ, URZ, URZ, URZ ;  /* 0x0000003f3f3ff290 */ /* 0x000fe2000fffe03f */
[----:B------:R-:W-:Y:S01]  /*36820*/  STL.64 [R1+0x1a0], R16 ;  /* 0x0001a01001007387 */ /* 0x000fe20000100a00 */
[----:B------:R0:W-:Y:S03]  /*36830*/  STL.64 [R1+0x1a8], R18 ;  /* 0x0001a81201007387 */ /* 0x0001e60000100a00 */
[----:B0-----:R-:W2:Y:S01]  /*36840*/  LDL.LU.64 R18, [R1+0x40c0] ;  /* 0x0040c00001127983 */ /* 0x001ea20000300a00 */
[----:B------:R-:W2:Y:S02]  /*36850*/  LDL.LU.64 R16, [R1+0x40b8] ;  /* 0x0040b80001107983 */ /* 0x000ea40000300a00 */
[----:B------:R-:W-:Y:S01]  /*36860*/  IMAD.MOV.U32 R21, RZ, RZ, R14 ;  /* 0x000000ffff157224 */ /* 0x000fe200078e000e */
[----:B------:R-:W-:Y:S02]  /*36870*/  MOV R20, R15 ;  /* 0x0000000f00147202 */ /* 0x000fe40000000f00 */
[----:B------:R-:W-:-:S02]  /*36880*/  MOV R22, R13 ;  /* 0x0000000d00167202 */ /* 0x000fc40000000f00 */
        /* <DEDUP_REMOVED lines=21> */
[----:B------:R0:W-:Y:S01]  /*369e0*/  STL.64 [R1+0xe0], R8 ;  /* 0x0000e00801007387 */ /* 0x0001e20000100a00 */
[----:B------:R-:W-:Y:S01]  /*369f0*/  STL.64 [R1+0xe8], R10 ;  /* 0x0000e80a01007387 */ /* 0x000fe20000100a00 */
[----:B0-----:R-:W-:Y:S02]  /*36a00*/  MOV R9, R26 ;  /* 0x0000001a00097202 */ /* 0x001fe40000000f00 */
[----:B------:R-:W-:Y:S01]  /*36a10*/  MOV R8, R27 ;  /* 0x0000001b00087202 */ /* 0x000fe20000000f00 */
[----:B--2---:R-:W-:Y:S11]  /*36a20*/  HMMA.16816.F32.BF16 R16, R12, R26, R16 ;  /* 0x0000001a0c10723c */ /* 0x004ff60000041810 */
[----:B------:R-:W-:Y:S11]  /*36a30*/  @!UPT UIADD3 URZ, URZ, URZ, URZ ;  /* 0x0000003f3f3ff290 */ /* 0x000ff6000fffe03f */
[----:B------:R-:W-:Y:S01]  /*36a40*/  @!UPT UIADD3 URZ, URZ, URZ, URZ ;  /* 0x0000003f3f3ff290 */ /* 0x000fe2000fffe03f */
[----:B------:R-:W-:Y:S01]  /*36a50*/  STL.64 [R1+0x180], R16 ;  /* 0x0001801001007387 */ /* 0x000fe20000100a00 */
[----:B------:R0:W-:Y:S03]  /*36a60*/  STL.64 [R1+0x188], R18 ;  /* 0x0001881201007387 */ /* 0x0001e60000100a00 */
[----:B0-----:R-:W2:Y:S01]  /*36a70*/  LDL.LU.64 R18, [R1+0x4070] ;  /* 0x0040700001127983 */ /* 0x001ea20000300a00 */
[----:B------:R-:W3:Y:S02]  /*36a80*/  LDL.LU.64 R16, [R1+0x4068] ;  /* 0x0040680001107983 */ /* 0x000ee40000300a00 */
[----:B------:R-:W4:Y:S02]  /*36a90*/  LDL.LU.64 R26, [R1+0x4060] ;  /* 0x00406000011a7983 */ /* 0x000f240000300a00 */
        /* <DEDUP_REMOVED lines=10> */
[----:B------:R-:W-:Y:S01]  /*36b40*/  STL.64 [R1+0x4010], R10 ;  /* 0x0040100a01007387 */ /* 0x000fe20000100a00 */
[----:B----4-:R-:W-:Y:S11]  /*36b50*/  HMMA.16816.F32.BF16 R24, R12, R6, R24 ;  /* 0x000000060c18723c */ /* 0x010ff60000041818 */
[----:B------:R-:W-:Y:S11]  /*36b60*/  @!UPT UIADD3 URZ, URZ, URZ, URZ ;  /* 0x0000003f3f3ff290 */ /* 0x000ff6000fffe03f */
[----:B------:R-:W-:Y:S01]  /*36b70*/  @!UPT UIADD3 URZ, URZ, URZ, URZ ;  /* 0x0000003f3f3ff290 */ /* 0x000fe2000fffe03f */
[----:B------:R-:W-:Y:S01]  /*36b80*/  STL.64 [R1+0x160], R24 ;  /* 0x0001601801007387 */ /* 0x000fe20000100a00 */
[----:B------:R0:W-:Y:S03]  /*36b90*/  STL.64 [R1+0x168], R26 ;  /* 0x0001681a01007387 */ /* 0x0001e60000100a00 */
[----:B0-----:R-:W4:Y:S01]  /*36ba0*/  LDL.LU.64 R26, [R1+0x4040] ;  /* 0x00404000011a7983 */ /* 0x001f220000300a00 */
[----:B------:R-:W4:Y:S02]  /*36bb0*/  LDL.LU.64 R24, [R1+0x4038] ;  /* 0x0040380001187983 */ /* 0x000f240000300a00 */
[----:B------:R-:W-:Y:S02]  /*36bc0*/  STL.64 [R1+0x4000], R6 ;  /* 0x0040000601007387 */ /* 0x000fe40000100a00 */
[----:B------:R0:W-:Y:S02]  /*36bd0*/  STL.64 [R1+0x4008], R4 ;  /* 0x0040080401007387 */ /* 0x0001e40000100a00 */
[----:B0-----:R-:W3:Y:S01]  /*36be0*/  LDL.LU R4, [R1+0xd0] ;  /* 0x0000d00001047983 */ /* 0x001ee20000300800 */
[----:B------:R-:W3:Y:S02]  /*36bf0*/  LDL.LU R5, [R1+0xd4] ;  /* 0x0000d40001057983 */ /* 0x000ee40000300800 */
[----:B------:R-:W3:Y:S01]  /*36c00*/  LDL.LU R6, [R1+0xd8] ;  /* 0x0000d80001067983 */ /* 0x000ee20000300800 */
[----:B------:R-:W-:-:S02]  /*36c10*/  MOV R7, R3 ;  /* 0x0000000300077202 */ /* 0x000fc40000000f00 */
[----:B------:R-:W3:Y:S01]  /*36c20*/  LDL.LU R3, [R1+0x4030] ;  /* 0x0040300001037983 */ /* 0x000ee20000300800 */
[----:B----4-:R-:W-:Y:S07]  /*36c30*/  HMMA.16816.F32.BF16 R20, R12, R22, R24 ;  /* 0x000000160c14723c */ /* 0x010fee0000041818 */
[----:B------:R-:W-:Y:S02]  /*36c40*/  IMAD.MOV.U32 R12, RZ, RZ, R28 ;  /* 0x000000ffff0c7224 */ /* 0x000fe400078e001c */
[----:B------:R-:W4:Y:S01]  /*36c50*/  LDL.LU R28, [R1+0x402c] ;  /* 0x00402c00011c7983 */ /* 0x000f220000300800 */
[----:B--2---:R-:W-:Y:S01]  /*36c60*/  MOV R24, R19 ;  /* 0x0000001300187202 */ /* 0x004fe20000000f00 */
[----:B------:R-:W-:Y:S01]  /*36c70*/  IMAD.MOV.U32 R25, RZ, RZ, R18 ;  /* 0x000000ffff197224 */ /* 0x000fe200078e0012 */
[----:B---3--:R-:W-:-:S02]  /*36c80*/  MOV R26, R17 ;  /* 0x00000011001a7202 */ /* 0x008fc40000000f00 */
[----:B------:R-:W-:Y:S02]  /*36c90*/  MOV R27, R16 ;  /* 0x00000010001b7202 */ /* 0x000fe40000000f00 */
[----:B------:R-:W-:-:S07]  /*36ca0*/  MOV R15, R29 ;  /* 0x0000001d000f7202 */ /* 0x000fce0000000f00 */
[----:B------:R-:W-:Y:S01]  /*36cb0*/  STL.64 [R1+0x140], R20 ;  /* 0x0001401401007387 */ /* 0x000fe20000100a00 */
[----:B------:R-:W-:Y:S02]  /*36cc0*/  STL.64 [R1+0x148], R22 ;  /* 0x0001481601007387 */ /* 0x000fe40000100a00 */
[----:B------:R-:W2:Y:S02]  /*36cd0*/  LDL.LU R13, [R1+0x44] ;  /* 0x00004400010d7983 */ /* 0x000ea40000300800 */
[----:B------:R-:W2:Y:S01]  /*36ce0*/  LDL.LU R14, [R1+0x48] ;  /* 0x00004800010e7983 */ /* 0x000ea20000300800 */
[----:B------:R-:W3:Y:S01]  /*36cf0*/  LDL.LU R29, [R1+0x4028] ;  /* 0x00402800011d7983 */ /* 0x000ee20000300800 */
[----:B------:R-:W-:Y:S01]  /*36d00*/  IMAD.MOV.U32 R10, RZ, RZ, R9 ;  /* 0x000000ffff0a7224 */ /* 0x000fe200078e0009 */
[----:B------:R-:W-:Y:S02]  /*36d10*/  MOV R11, R8 ;  /* 0x00000008000b7202 */ /* 0x000fe40000000f00 */
[----:B------:R-:W-:Y:S04]  /*36d20*/  LDSM.16.MT88.4 R20, [R3+0x29000] ;  /* 0x029000000314783b */ /* 0x000fe80000004200 */
[----:B----4-:R-:W0:Y:S04]  /*36d30*/  LDSM.16.M88.4 R16, [R28+0x200] ;  /* 0x000200001c10783b */ /* 0x010e280000000200 */
[----:B0-----:R-:W-:Y:S01]  /*36d40*/  STL.64 [R1+0x10], R16 ;  /* 0x0000101001007387 */ /* 0x001fe20000100a00 */
[----:B------:R0:W-:Y:S03]  /*36d50*/  STL.64 [R1+0x18], R18 ;  /* 0x0000181201007387 */ /* 0x0001e60000100a00 */
[----:B0-----:R-:W2:Y:S01]  /*36d60*/  LDL.LU.64 R18, [R1+0x4020] ;  /* 0x0040200001127983 */ /* 0x001ea20000300a00 */
[----:B------:R-:W2:Y:S02]  /*36d70*/  LDL.LU.64 R16, [R1+0x4018] ;  /* 0x0040180001107983 */ /* 0x000ea40000300a00 */
[----:B--2---:R-:W-:Y:S01]  /*36d80*/  HMMA.16816.F32.BF16 R12, R16, R10, R12 ;  /* 0x0000000a100c723c */ /* 0x004fe2000004180c */
[----:B------:R-:W0:Y:S11]  /*36d90*/  LDSM.16.M88.4 R8, [R28+0x8200] ;  /* 0x008200001c08783b */ /* 0x000e360000000200 */
[----:B------:R-:W-:Y:S11]  /*36da0*/  @!UPT UIADD3 URZ, URZ, URZ, URZ ;  /* 0x0000003f3f3ff290 */ /* 0x000ff6000fffe03f */
[----:B------:R-:W-:Y:S01]  /*36db0*/  STL.64 [R1+0x130], R12 ;  /* 0x0001300c01007387 */ /* 0x000fe20000100a00 */
[----:B------:R-:W-:Y:S03]  /*36dc0*/  STL.64 [R1+0x138], R14 ;  /* 0x0001380e01007387 */ /* 0x000fe60000100a00 */
[----:B0-----:R-:W-:Y:S01]  /*36dd0*/  STL.64 [R1+0x20], R8 ;  /* 0x0000200801007387 */ /* 0x001fe20000100a00 */
[----:B------:R0:W-:Y:S03]  /*36de0*/  STL.64 [R1+0x28], R10 ;  /* 0x0000280a01007387 */ /* 0x0001e60000100a00 */
[----:B0-----:R-:W2:Y:S01]  /*36df0*/  LDL.LU.64 R10, [R1+0x4010] ;  /* 0x00401000010a7983 */ /* 0x001ea20000300a00 */
[----:B------:R-:W-:Y:S01]  /*36e00*/  IMAD.MOV.U32 R15, RZ, RZ, R8 ;  /* 0x000000ffff0f7224 */ /* 0x000fe200078e0008 */
[----:B------:R-:W-:-:S02]  /*36e10*/  MOV R14, R9 ;  /* 0x00000009000e7202 */ /* 0x000fc40000000f00 */
[----:B--2---:R-:W-:Y:S01]  /*36e20*/  HMMA.16816.F32.BF16 R8, R16, R10, R4 ;  /* 0x0000000a1008723c */ /* 0x004fe20000041804 */
[----:B------:R-:W2:Y:S11]  /*36e30*/  LDL.LU.64 R4, [R1+0x4008] ;  /* 0x0040080001047983 */ /* 0x000eb60000300a00 */
[----:B------:R-:W-:Y:S11]  /*36e40*/  @!UPT UIADD3 URZ, URZ, URZ, URZ ;  /* 0x0000003f3f3ff290 */ /* 0x000ff6000fffe03f */
[----:B------:R-:W-:Y:S01]  /*36e50*/  STL.64 [R1+0xf0], R8 ;  /* 0x0000f00801007387 */ /* 0x000fe20000100a00 */
[----:B------:R0:W-:Y:S02]  /*36e60*/  STL.64 [R1+0xf8], R10 ;  /* 0x0000f80a01007387 */ /* 0x0001e40000100a00 */
[----:B0-----:R-:W-:Y:S02]  /*36e70*/  MOV R10, R2 ;  /* 0x00000002000a7202 */ /* 0x001fe40000000f00 */
[----:B------:R-:W-:Y:S02]  /*36e80*/  MOV R11, R0 ;  /* 0x00000000000b7202 */ /* 0x000fe40000000f00 */
[----:B--2---:R-:W-:Y:S01]  /*36e90*/  MOV R8, R5 ;  /* 0x0000000500087202 */ /* 0x004fe20000000f00 */
[----:B------:R-:W-:Y:S02]  /*36ea0*/  IMAD.MOV.U32 R9, RZ, RZ, R4 ;  /* 0x000000ffff097224 */ /* 0x000fe400078e0004 */
[----:B------:R-:W0:Y:S04]  /*36eb0*/  LDSM.16.M88.4 R4, [R28+0x10200] ;  /* 0x010200001c04783b */ /* 0x000e280000000200 */
[----:B0-----:R-:W-:Y:S01]  /*36ec0*/  STL.64 [R1+0x30], R4 ;  /* 0x0000300401007387 */ /* 0x001fe20000100a00 */
[----:B------:R-:W-:Y:S01]  /*36ed0*/  IMAD.MOV.U32 R13, RZ, RZ, R4 ;  /* 0x000000ffff0d7224 */ /* 0x000fe200078e0004 */
[----:B------:R-:W-:-:S02]  /*36ee0*/  MOV R12, R5 ;  /* 0x00000005000c7202 */ /* 0x000fc40000000f00 */
[----:B------:R-:W-:Y:S01]  /*36ef0*/  MOV R2, R6 ;  /* 0x0000000600027202 */ /* 0x000fe20000000f00 */
[----:B------:R-:W-:Y:S01]  /*36f00*/  STL.64 [R1+0x38], R6 ;  /* 0x0000380601007387 */ /* 0x000fe20000100a00 */
[----:B------:R-:W-:Y:S02]  /*36f10*/  IMAD.MOV.U32 R0, RZ, RZ, R7 ;  /* 0x000000ffff007224 */ /* 0x000fe400078e0007 */
[----:B------:R-:W0:Y:S04]  /*36f20*/  LDSM.16.M88.4 R4, [R28+0x18200] ;  /* 0x018200001c04783b */ /* 0x000e280000000200 */
[----:B------:R1:W-:Y:S02]  /*36f30*/  STL.64 [R1+0x3fe8], R12 ;  /* 0x003fe80c01007387 */ /* 0x0003e40000100a00 */
[----:B-1----:R-:W2:Y:S01]  /*36f40*/  LDL.64 R12, [R1+0x10] ;  /* 0x00001000010c7983 */ /* 0x002ea20000100a00 */
[----:B------:R-:W-:Y:S02]  /*36f50*/  STL [R1+0x3f54], R2 ;  /* 0x003f540201007387 */ /* 0x000fe40000100800 */
[----:B------:R-:W-:Y:S01]  /*36f60*/  STL [R1+0x3f50], R0 ;  /* 0x003f500001007387 */ /* 0x000fe20000100800 */
[----:B0-----:R-:W-:Y:S01]  /*36f70*/  STL.64 [R1+0x40], R4 ;  /* 0x0000400401007387 */ /* 0x001fe20000100a00 */
[----:B------:R0:W-:Y:S03]  /*36f80*/  STL.64 [R1+0x48], R6 ;  /* 0x0000480601007387 */ /* 0x0001e60000100a00 */
[----:B0-----:R-:W4:Y:S01]  /*36f90*/  LDL.LU.64 R6, [R1+0x4000] ;  /* 0x0040000001067983 */ /* 0x001f220000300a00 */
[----:B------:R0:W-:Y:S03]  /*36fa0*/  STL [R1+0x3c5c], R28 ;  /* 0x003c5c1c01007387 */ /* 0x0001e60000100800 */
[----:B0-----:R-:W2:Y:S01]  /*36fb0*/  LDL R28, [R1+0x1ef8] ;  /* 0x001ef800011c7983 */ /* 0x001ea20000100800 */
[C---:B----4-:R-:W-:Y:S03]  /*36fc0*/  HMMA.16816.F32.BF16 R24, R16.reuse, R6, R24 ;  /* 0x000000061018723c */ /* 0x050fe60000041818 */
[----:B---3--:R-:W0:Y:S11]  /*36fd0*/  LDSM.16.MT88.4 R4, [R29+0x29000] ;  /* 0x029000001d04783b */ /* 0x008e360000004200 */
[----:B------:R-:W-:Y:S09]  /*36fe0*/  @!UPT UIADD3 URZ, URZ, URZ, URZ ;  /* 0x0000003f3f3ff290 */ /* 0x000ff2000fffe03f */
[----:B------:R-:W-:Y:S01]  /*36ff0*/  STL.64 [R1+0xd0], R24 ;  /* 0x0000d01801007387 */ /* 0x000fe20000100a00 */
[----:B------:R0:W-:Y:S02]  /*37000*/  STL.64 [R1+0xd8], R26 ;  /* 0x0000d81a01007387 */ /* 0x0001e40000100a00 */
[----:B0-----:R-:W-:Y:S02]  /*37010*/  MOV R27, R4 ;  /* 0x00000004001b7202 */ /* 0x001fe40000000f00 */
[----:B------:R-:W-:Y:S01]  /*37020*/  MOV R26, R5 ;  /* 0x00000005001a7202 */ /* 0x000fe20000000f00 */
[----:B------:R-:W-:Y:S01]  /*37030*/  IMAD.MOV.U32 R25, RZ, RZ, R6 ;  /* 0x000000ffff197224 */ /* 0x000fe200078e0006 */
[----:B------:R-:W-:Y:S02]  /*37040*/  MOV R24, R7 ;  /* 0x0000000700187202 */ /* 0x000fe40000000f00 */
[----:B------:R-:W3:Y:S01]  /*37050*/  LDL.LU.64 R6, [R1+0x3ff8] ;  /* 0x003ff80001067983 */ /* 0x000ee20000300a00 */
[----:B------:R-:W3:Y:S02]  /*37060*/  LDL.LU.64 R4, [R1+0x3ff0] ;  /* 0x003ff00001047983 */ /* 0x000ee40000300a00 */
[----:B------:R0:W-:Y:S02]  /*37070*/  STL.64 [R1+0x3fe0], R26 ;  /* 0x003fe01a01007387 */ /* 0x0001e40000100a00 */
[----:B------:R1:W-:Y:S01]  /*37080*/  STL.64 [R1+0x3fd8], R24 ;  /* 0x003fd81801007387 */ /* 0x0003e20000100a00 */
[----:B0-----:R-:W3:Y:S01]  /*37090*/  LDL.LU R26, [R1+0x98] ;  /* 0x00009800011a7983 */ /* 0x001ee20000300800 */
[----:B------:R-:W3:Y:S02]  /*370a0*/  LDL.LU R27, [R1+0x9c] ;  /* 0x00009c00011b7983 */ /* 0x000ee40000300800 */
[----:B---3--:R-:W-:Y:S11]  /*370b0*/  HMMA.16816.F32.BF16 R4, R16, R26, R4 ;  /* 0x0000001a1004723c */ /* 0x008ff60000041804 */
[----:B------:R-:W-:Y:S11]  /*370c0*/  @!UPT UIADD3 URZ, URZ, URZ, URZ ;  /* 0x0000003f3f3ff290 */ /* 0x000ff6000fffe03f */
[----:B------:R-:W-:Y:S01]  /*370d0*/  @!UPT UIADD3 URZ, URZ, URZ, URZ ;  /* 0x0000003f3f3ff290 */ /* 0x000fe2000fffe03f */
[----:B------:R-:W-:Y:S01]  /*370e0*/  STL [R1+0xc4], R5 ;  /* 0x0000c40501007387 */ /* 0x000fe20000100800 */
[----:B------:R-:W-:Y:S01]  /*370f0*/  STL.64 [R1+0xc8], R6 ;  /* 0x0000c80601007387 */ /* 0x000fe20000100a00 */
[----:B------:R-:W-:Y:S01]  /*37100*/  MOV R0, R4 ;  /* 0x0000000400007202 */ /* 0x000fe20000000f00 */
[----:B-1----:R-:W3:Y:S01]  /*37110*/  LDL.LU R24, [R1+0x150] ;  /* 0x0001500001187983 */ /* 0x002ee20000300800 */
[----:B--2---:R-:W0:Y:S04]  /*37120*/  LDSM.16.MT88.4 R4, [R28+0x29000] ;  /* 0x029000001c04783b */ /* 0x004e280000004200 */
[----:B------:R-:W3:Y:S01]  /*37130*/  LDL.LU R25, [R1+0x154] ;  /* 0x0001540001197983 */ /* 0x000ee20000300800 */
[----:B------:R-:W3:Y:S02]  /*37140*/  LDL.LU R26, [R1+0x158] ;  /* 0x00015800011a7983 */ /* 0x000ee40000300800 */
[----:B------:R-:W3:Y:S02]  /*37150*/  LDL.LU R27, [R1+0x15c] ;  /* 0x00015c00011b7983 */ /* 0x000ee40000300800 */
[----:B------:R-:W-:Y:S01]  /*37160*/  STL [R1+0x3f58], R0 ;  /* 0x003f580001007387 */ /* 0x000fe20000100800 */
[----:B0-----:R0:W-:Y:S04]  /*37170*/  STL.64 [R1+0x3fa8], R6 ;  /* 0x003fa80601007387 */ /* 0x0011e80000100a00 */
[----:B0-----:R-:W2:Y:S01]  /*37180*/  LDL R7, [R1+0x1ef4] ;  /* 0x001ef40001077983 */ /* 0x001ea20000100800 */
[----:B------:R-:W-:Y:S01]  /*37190*/  STL.64 [R1+0x3fa0], R4 ;  /* 0x003fa00401007387 */ /* 0x000fe20000100a00 */
[----:B------:R-:W-:Y:S01]  /*371a0*/  HMMA.16816.F32.BF16 R8, R20, R12, R8 ;  /* 0x0000000c1408723c */ /* 0x000fe20000041808 */
[----:B------:R-:W-:Y:S01]  /*371b0*/  MOV R6, R12 ;  /* 0x0000000c00067202 */ /* 0x000fe20000000f00 */
[----:B------:R-:W-:-:S02]  /*371c0*/  IMAD.MOV.U32 R0, RZ, RZ, R13 ;  /* 0x000000ffff007224 */ /* 0x000fc400078e000d */
[----:B------:R-:W2:Y:S11]  /*371d0*/  LDL.LU.64 R12, [R1+0x3fe8] ;  /* 0x003fe800010c7983 */ /* 0x000eb60000300a00 */
[----:B------:R-:W-:Y:S08]  /*371e0*/  @!UPT UIADD3 URZ, URZ, URZ, URZ ;  /* 0x0000003f3f3ff290 */ /* 0x000ff0000fffe03f */
[----:B------:R-:W-:Y:S01]  /*371f0*/  STL.64 [R1+0xb0], R8 ;  /* 0x0000b00801007387 */ /* 0x000fe20000100a00 */
[----:B------:R-:W-:Y:S01]  /*37200*/  STL [R1+0xb8], R10 ;  /* 0x0000b80a01007387 */ /* 0x000fe20000100800 */
[----:B------:R-:W-:-:S05]  /*37210*/  MOV R2, R11 ;  /* 0x0000000b00027202 */ /* 0x000fca0000000f00 */
[----:B------:R-:W-:Y:S04]  /*37220*/  STL [R1+0x3f5c], R2 ;  /* 0x003f5c0201007387 */ /* 0x000fe80000100800 */
[----:B--2---:R-:W0:Y:S04]  /*37230*/  LDSM.16.MT88.4 R8, [R7+0x29000] ;  /* 0x029000000708783b */ /* 0x004e280000004200 */
[----:B------:R-:W-:Y:S04]  /*37240*/  STL [R1+0x3fb0], R7 ;  /* 0x003fb00701007387 */ /* 0x000fe80000100800 */
[----:B0-----:R0:W-:Y:S01]  /*37250*/  STL [R1+0x3f6c], R8 ;  /* 0x003f6c0801007387 */ /* 0x0011e20000100800 */
[----:B------:R1:W-:Y:S02]  /*37260*/  STL [R1+0x3f68], R9 ;  /* 0x003f680901007387 */ /* 0x0003e40000100800 */
[----:B------:R2:W-:Y:S02]  /*37270*/  STL [R1+0x3f64], R10 ;  /* 0x003f640a01007387 */ /* 0x0005e40000100800 */
[----:B------:R3:W-:Y:S01]  /*37280*/  STL [R1+0x3f60], R11 ;  /* 0x003f600b01007387 */ /* 0x0007e20000100800 */
[----:B0-----:R-:W4:Y:S01]  /*37290*/  LDL.LU R8, [R1+0x1b0] ;  /* 0x0001b00001087983 */ /* 0x001f220000300800 */
[----:B-1----:R-:W4:Y:S02]  /*372a0*/  LDL.LU R9, [R1+0x1b4] ;  /* 0x0001b40001097983 */ /* 0x002f240000300800 */
[----:B--2---:R-:W4:Y:S02]  /*372b0*/  LDL.LU R10, [R1+0x1b8] ;  /* 0x0001b800010a7983 */ /* 0x004f240000300800 */
[----:B---3--:R-:W4:Y:S02]  /*372c0*/  LDL.LU R11, [R1+0x1bc] ;  /* 0x0001bc00010b7983 */ /* 0x008f240000300800 */
[----:B------:R-:W-:Y:S01]  /*372d0*/  IMAD.MOV.U32 R16, RZ, RZ, R15 ;  /* 0x000000ffff107224 */ /* 0x000fe200078e000f */
[----:B------:R-:W-:-:S02]  /*372e0*/  MOV R17, R14 ;  /* 0x0000000e00117202 */ /* 0x000fc40000000f00 */
[----:B------:R-:W-:Y:S01]  /*372f0*/  MOV R4, R13 ;  /* 0x0000000d00047202 */ /* 0x000fe20000000f00 */
[----:B------:R-:W-:Y:S02]  /*37300*/  IMAD.MOV.U32 R5, RZ, RZ, R12 ;  /* 0x000000ffff057224 */ /* 0x000fe400078e000c */
[----:B------:R-:W0:Y:S02]  /*37310*/  LDSM.16.MT88.4 R12, [R3+0x29800] ;  /* 0x02980000030c783b */ /* 0x000e240000004200 */
[C---:B------:R-:W-:Y:S02]  /*37320*/  HMMA.16816.F32.BF16 R16, R20.reuse, R16, R24 ;  /* 0x000000101410723c */ /* 0x040fe40000041818 */
[----:B0-----:R-:W-:Y:S01]  /*37330*/  STL.64 [R1+0x3f10], R14 ;  /* 0x003f100e01007387 */ /* 0x001fe20000100a00 */
[----:B------:R0:W-:Y:S03]  /*37340*/  STL.64 [R1+0x3f08], R12 ;  /* 0x003f080c01007387 */ /* 0x0001e60000100a00 */
[----:B0-----:R-:W2:Y:S01]  /*37350*/  LDL.LU R12, [R1+0x40] ;  /* 0x00004000010c7983 */ /* 0x001ea20000300800 */
[----:B------:R-:W2:Y:S02]  /*37360*/  LDL.LU R13, [R1+0x44] ;  /* 0x00004400010d7983 */ /* 0x000ea40000300800 */
[----:B------:R-:W-:Y:S02]  /*37370*/  STL [R1+0x3e58], R3 ;  /* 0x003e580301007387 */ /* 0x000fe40000100800 */
[----:B------:R-:W3:Y:S01]  /*37380*/  LDL.LU.64 R26, [R1+0x3fe0] ;  /* 0x003fe000011a7983 */ /* 0x000ee20000300a00 */
[----:B------:R-:W2:Y:S11]  /*37390*/  LDL.LU.64 R24, [R1+0x3fd8] ;  /* 0x003fd80001187983 */ /* 0x000eb60000300a00 */
[----:B------:R-:W-:Y:S02]  /*373a0*/  STL.64 [R1+0xa0], R16 ;  /* 0x0000a01001007387 */ /* 0x000fe40000100a00 */
[----:B------:R-:W-:Y:S02]  /*373b0*/  STL.64 [R1+0xa8], R18 ;  /* 0x0000a81201007387 */ /* 0x000fe40000100a00 */
[----:B------:R-:W0:Y:S04]  /*373c0*/  LDSM.16.MT88.4 R16, [R29+0x29800] ;  /* 0x029800001d10783b */ /* 0x000e280000004200 */
[----:B0-----:R-:W-:Y:S01]  /*373d0*/  STL.64 [R1+0x3ec0], R18 ;  /* 0x003ec01201007387 */ /* 0x001fe20000100a00 */
[----:B------:R0:W-:Y:S03]  /*373e0*/  STL.64 [R1+0x3eb8], R16 ;  /* 0x003eb81001007387 */ /* 0x0001e60000100a00 */
[----:B0-----:R-:W2:Y:S01]  /*373f0*/  LDL.LU R16, [R1+0x120] ;  /* 0x0001200001107983 */ /* 0x001ea20000300800 */
[----:B------:R-:W2:Y:S02]  /*37400*/  LDL.LU R17, [R1+0x124] ;  /* 0x0001240001117983 */ /* 0x000ea40000300800 */
[----:B------:R-:W2:Y:S02]  /*37410*/  LDL.LU R18, [R1+0x128] ;  /* 0x0001280001127983 */ /* 0x000ea40000300800 */
[----:B------:R-:W2:Y:S01]  /*37420*/  LDL.LU R19, [R1+0x12c] ;  /* 0x00012c0001137983 */ /* 0x000ea20000300800 */
[----:B------:R-:W-:Y:S01]  /*37430*/  STL [R1+0x3e48], R29 ;  /* 0x003e481d01007387 */ /* 0x000fe20000100800 */
[C---:B----4-:R-:W-:Y:S11]  /*37440*/  HMMA.16816.F32.BF16 R8, R20.reuse, R4, R8 ;  /* 0x000000041408723c */ /* 0x050ff60000041808 */
[----:B------:R-:W-:Y:S11]  /*37450*/  @!UPT UIADD3 URZ, URZ, URZ, URZ ;  /* 0x0000003f3f3ff290 */ /* 0x000ff6000fffe03f */
[----:B------:R-:W-:Y:S01]  /*37460*/  @!UPT UIADD3 URZ, URZ, URZ, URZ ;  /* 0x0000003f3f3ff290 */ /* 0x000fe2000fffe03f */
[----:B------:R0:W-:Y:S01]  /*37470*/  STL.64 [R1+0x90], R8 ;  /* 0x0000900801007387 */ /* 0x0001e20000100a00 */
[----:B------:R-:W-:Y:S02]  /*37480*/  STL.64 [R1+0x98], R10 ;  /* 0x0000980a01007387 */ /* 0x000fe40000100a00 */
[----:B------:R1:W-:Y:S01]  /*37490*/  STL.64 [R1+0x3fc0], R4 ;  /* 0x003fc00401007387 */ /* 0x0003e20000100a00 */
[----:B0-----:R-:W-:Y:S01]  /*374a0*/  MOV R8, R6 ;  /* 0x0000000600087202 */ /* 0x001fe20000000f00 */
[----:B-1----:R-:W4:Y:S01]  /*374b0*/  LDL.LU R4, [R1+0x190] ;  /* 0x0001900001047983 */ /* 0x002f220000300800 */
[----:B------:R-:W4:Y:S02]  /*374c0*/  LDL.LU R5, [R1+0x194] ;  /* 0x0001940001057983 */ /* 0x000f240000300800 */
[----:B------:R-:W2:Y:S02]  /*374d0*/  LDL.LU R6, [R1+0x198] ;  /* 0x0001980001067983 */ /* 0x000ea40000300800 */
[----:B------:R-:W2:Y:S01]  /*374e0*/  LDL.LU R7, [R1+0x19c] ;  /* 0x00019c0001077983 */ /* 0x000ea20000300800 */
[----:B------:R-:W-:Y:S01]  /*374f0*/  MOV R9, R0 ;  /* 0x0000000000097202 */ /* 0x000fe20000000f00 */
[----:B--2---:R-:W-:Y:S01]  /*37500*/  STL.64 [R1+0x3fd0], R6 ;  /* 0x003fd00601007387 */ /* 0x004fe20000100a00 */
[----:B----4-:R0:W-:Y:S03]  /*37510*/  STL.64 [R1+0x3fc8], R4 ;  /* 0x003fc80401007387 */ /* 0x0101e60000100a00 */
[----:B0-----:R-:W2:Y:S01]  /*37520*/  LDL.LU R4, [R1+0x1a0] ;  /* 0x0001a00001047983 */ /* 0x001ea20000300800 */
[----:B------:R-:W2:Y:S02]  /*37530*/  LDL.LU R5, [R1+0x1a4] ;  /* 0x0001a40001057983 */ /* 0x000ea40000300800 */
[----:B------:R-:W2:Y:S02]  /*37540*/  LDL.LU R6, [R1+0x1a8] ;  /* 0x0001a80001067983 */ /* 0x000ea40000300800 */
[----:B------:R-:W2:Y:S01]  /*37550*/  LDL.LU R7, [R1+0x1ac] ;  /* 0x0001ac0001077983 */ /* 0x000ea20000300800 */
[----:B------:R-:W-:Y:S07]  /*37560*/  HMMA.16816.F32.BF16 R16, R20, R12, R16 ;  /* 0x0000000c1410723c */ /* 0x000fee0000041810 */
[----:B---3--:R-:W-:Y:S01]  /*37570*/  IMAD.MOV.U32 R20, RZ, RZ, R27 ;  /* 0x000000ffff147224 */ /* 0x008fe200078e001b */
[----:B------:R-:W-:-:S02]  /*37580*/  MOV R21, R26 ;  /* 0x0000001a00157202 */ /* 0x000fc40000000f00 */
[----:B------:R-:W-:Y:S01]  /*37590*/  MOV R22, R25 ;  /* 0x0000001900167202 */ /* 0x000fe20000000f00 */
[----:B------:R-:W-:Y:S02]  /*375a0*/  IMAD.MOV.U32 R23, RZ, RZ, R24 ;  /* 0x000000ffff177224 */ /* 0x000fe400078e0018 */
[----:B------:R-:W0:Y:S04]  /*375b0*/  LDSM.16.MT88.4 R24, [R28+0x29800] ;  /* 0x029800001c18783b */ /* 0x000e280000004200 */
[----:B------:R1:W-:Y:S04]  /*375c0*/  STL.64 [R1+0x3fb8], R12 ;  /* 0x003fb80c01007387 */ /* 0x0003e80000100a00 */
[----:B-1----:R-:W3:Y:S01]  /*375d0*/  LDL.LU R12, [R1+0x50] ;  /* 0x00005000010c7983 */ /* 0x002ee20000300800 */
[----:B------:R-:W3:Y:S02]  /*375e0*/  LDL.LU R13, [R1+0x54] ;  /* 0x00005400010d7983 */ /* 0x000ee40000300800 */
[----:B------:R-:W3:Y:S02]  /*375f0*/  LDL.LU R14, [R1+0x58] ;  /* 0x00005800010e7983 */ /* 0x000ee40000300800 */
[----:B------:R-:W3:Y:S01]  /*37600*/  LDL.LU R15, [R1+0x5c] ;  /* 0x00005c00010f7983 */ /* 0x000ee20000300800 */
[----:B------:R-:W-:Y:S01]  /*37610*/  STL.64 [R1+0x3ed0], R18 ;  /* 0x003ed01201007387 */ /* 0x000fe20000100a00 */
[----:B------:R1:W-:Y:S03]  /*37620*/  STL.64 [R1+0x3ec8], R16 ;  /* 0x003ec81001007387 */ /* 0x0003e60000100a00 */
[----:B-1----:R-:W4:Y:S01]  /*37630*/  LDL.LU R16, [R1+0xe0] ;  /* 0x0000e00001107983 */ /* 0x002f220000300800 */
[----:B------:R-:W4:Y:S02]  /*37640*/  LDL.LU R17, [R1+0xe4] ;  /* 0x0000e40001117983 */ /* 0x000f240000300800 */
[----:B------:R-:W4:Y:S02]  /*37650*/  LDL.LU R18, [R1+0xe8] ;  /* 0x0000e80001127983 */ /* 0x000f240000300800 */
[----:B------:R-:W4:Y:S01]  /*37660*/  LDL.LU R19, [R1+0xec] ;  /* 0x0000ec0001137983 */ /* 0x000f220000300800 */
[----:B0-----:R-:W-:Y:S01]  /*37670*/  STL [R1+0x3e5c], R24 ;  /* 0x003e5c1801007387 */ /* 0x001fe20000100800 */
[----:B------:R0:W-:Y:S02]  /*37680*/  STL [R1+0x3e54], R25 ;  /* 0x003e541901007387 */ /* 0x0001e40000100800 */
[----:B------:R-:W-:Y:S02]  /*37690*/  STL [R1+0x3e50], R26 ;  /* 0x003e501a01007387 */ /* 0x000fe40000100800 */
[----:B------:R-:W-:Y:S01]  /*376a0*/  STL [R1+0x3e4c], R27 ;  /* 0x003e4c1b01007387 */ /* 0x000fe20000100800 */
[----:B0-----:R-:W3:Y:S01]  /*376b0*/  LDL.LU.64 R24, [R1+0x20] ;  /* 0x0000200001187983 */ /* 0x001ee20000300a00 */
[----:B------:R-:W-:Y:S01]  /*376c0*/  STL [R1+0x3df4], R28 ;  /* 0x003df41c01007387 */ /* 0x000fe20000100800 */
[C---:B--2---:R-:W-:Y:S11]  /*376d0*/  HMMA.16816.F32.BF16 R4, R20.reuse, R8, R4 ;  /* 0x000000081404723c */ /* 0x044ff60000041804 */
[----:B------:R-:W-:Y:S11]  /*376e0*/  @!UPT UIADD3 URZ, URZ, URZ, URZ ;  /* 0x0000003f3f3ff290 */ /* 0x000ff6000fffe03f */
[----:B------:R-:W-:Y:S02]  /*376f0*/  @!UPT UIADD3 URZ, URZ, URZ, URZ ;  /* 0x0000003f3f3ff290 */ /* 0x000fe4000fffe03f */
[----:B------:R-:W-:Y:S01]  /*37700*/  IMAD.MOV.U32 R2, RZ, RZ, R6 ;  /* 0x000000ffff027224 */ /* 0x000fe200078e0006 */
[----:B------:R-:W-:Y:S02]  /*37710*/  MOV R0, R7 ;  /* 0x0000000700007202 */ /* 0x000fe40000000f00 */
[----:B------:R-:W-:Y:S02]  /*37720*/  MOV R10, R4 ;  /* 0x00000004000a7202 */ /* 0x000fe40000000f00 */
[----:B------:R-:W-:Y:S01]  /*37730*/  MOV R11, R5 ;  /* 0x00000005000b7202 */ /* 0x000fe20000000f00 */
[----:B------:R-:W3:Y:S01]  /*37740*/  LDL.LU.64 R6, [R1+0x3fd0] ;  /* 0x003fd00001067983 */ /* 0x000ee20000300a00 */
[----:B------:R-:W3:Y:S02]  /*37750*/  LDL.LU.64 R4, [R1+0x3fc8] ;  /* 0x003fc80001047983 */ /* 0x000ee40000300a00 */
[----:B------:R-:W-:Y:S02]  /*37760*/  STL [R1+0x3f7c], R0 ;  /* 0x003f7c0001007387 */ /* 0x000fe40000100800 */
[----:B------:R-:W-:Y:S01]  /*37770*/  STL [R1+0x3f78], R2 ;  /* 0x003f780201007387 */ /* 0x000fe20000100800 */
[----:B------:R-:W-:Y:S01]  /*37780*/  STL [R1+0x3f74], R11 ;  /* 0x003f740b01007387 */ /* 0x000fe20000100800 */
[----:B------:R-:W-:Y:S01]  /*37790*/  STL [R1+0x3f70], R10 ;  /* 0x003f700a01007387 */ /* 0x000fe20000100800 */
[----:B---3--:R-:W-:Y:S11]  /*377a0*/  HMMA.16816.F32.BF16 R4, R20, R24, R4 ;  /* 0x000000181404723c */ /* 0x008ff60000041804 */
[----:B------:R-:W-:Y:S11]  /*377b0*/  @!UPT UIADD3 URZ, URZ, URZ, URZ ;  /* 0x0000003f3f3ff290 */ /* 0x000ff6000fffe03f */
[----:B------:R-:W-:Y:S01]  /*377c0*/  @!UPT UIADD3 URZ, URZ, URZ, URZ ;  /* 0x0000003f3f3ff290 */ /* 0x000fe2000fffe03f */
[----:B------:R0:W-:Y:S04]  /*377d0*/  STL.64 [R1+0x60], R4 ;  /* 0x0000600401007387 */ /* 0x0001e80000100a00 */
[----:B0-----:R-:W2:Y:S01]  /*377e0*/  LDL.LU.64 R4, [R1+0x3fc0] ;  /* 0x003fc00001047983 */ /* 0x001ea20000300a00 */
[----:B------:R-:W-:Y:S01]  /*377f0*/  MOV R8, R6 ;  /* 0x0000000600087202 */ /* 0x000fe20000000f00 */
[----:B------:R-:W-:-:S05]  /*37800*/  IMAD.MOV.U32 R9, RZ, RZ, R7 ;  /* 0x000000ffff097224 */ /* 0x000fca00078e0007 */
[----:B------:R0:W-:Y:S04]  /*37810*/  STL.64 [R1+0x3f98], R8 ;  /* 0x003f980801007387 */ /* 0x0001e80000100a00 */
[----:B0-----:R-:W3:Y:S01]  /*37820*/  LDL.LU R8, [R1+0x180] ;  /* 0x0001800001087983 */ /* 0x001ee20000300800 */
[----:B------:R-:W3:Y:S02]  /*37830*/  LDL.LU R9, [R1+0x184] ;  /* 0x0001840001097983 */ /* 0x000ee40000300800 */
[----:B------:R-:W3:Y:S02]  /*37840*/  LDL.LU R10, [R1+0x188] ;  /* 0x00018800010a7983 */ /* 0x000ee40000300800 */
[----:B------:R-:W3:Y:S01]  /*37850*/  LDL.LU R11, [R1+0x18c] ;  /* 0x00018c00010b7983 */ /* 0x000ee20000300800 */
[----:B------:R0:W-:Y:S04]  /*37860*/  STL.64 [R1+0x3f90], R24 ;  /* 0x003f901801007387 */ /* 0x0001e80000100a00 */
[----:B0-----:R-:W3:Y:S01]  /*37870*/  LDL.LU.64 R24, [R1+0x10] ;  /* 0x0000100001187983 */ /* 0x001ee20000300a00 */
[C---:B--2---:R-:W-:Y:S03]  /*37880*/  HMMA.16816.F32.BF16 R4, R20.reuse, R4, R12 ;  /* 0x000000041404723c */ /* 0x044fe6000004180c */
[----:B------:R-:W4:Y:S11]  /*37890*/  LDL.LU.64 R12, [R1+0x3fb8] ;  /* 0x003fb800010c7983 */ /* 0x000f360000300a00 */
[----:B------:R-:W-:Y:S09]  /*378a0*/  @!UPT UIADD3 URZ, URZ, URZ, URZ ;  /* 0x0000003f3f3ff290 */ /* 0x000ff2000fffe03f */
[----:B------:R-:W-:Y:S01]  /*378b0*/  STL.64 [R1+0x50], R4 ;  /* 0x0000500401007387 */ /* 0x000fe20000100a00 */
[----:B------:R-:W-:Y:S02]  /*378c0*/  MOV R2, R7 ;  /* 0x0000000700027202 */ /* 0x000fe40000000f00 */
[----:B------:R-:W2:Y:S01]  /*378d0*/  LDL.LU R7, [R1+0x3fb0] ;  /* 0x003fb00001077983 */ /* 0x000ea20000300800 */
[----:B------:R-:W-:Y:S01]  /*378e0*/  MOV R0, R6 ;  /* 0x0000000600007202 */ /* 0x000fe20000000f00 */
[----:B----4-:R-:W-:Y:S01]  /*378f0*/  HMMA.16816.F32.BF16 R20, R20, R12, R16 ;  /* 0x0000000c1414723c */ /* 0x010fe20000041810 */
[----:B------:R-:W4:Y:S01]  /*37900*/  LDL.LU R16, [R1+0x140] ;  /* 0x0001400001107983 */ /* 0x000f220000300800 */
[----:B------:R-:W4:Y:S02]  /*37910*/  LDL.LU R17, [R1+0x144] ;  /* 0x0001440001117983 */ /* 0x000f240000300800 */
[----:B------:R-:W3:Y:S02]  /*37920*/  LDL.LU R18, [R1+0x148] ;  /* 0x0001480001127983 */ /* 0x000ee40000300800 */
[----:B------:R-:W3:Y:S01]  /*37930*/  LDL.LU R19, [R1+0x14c] ;  /* 0x00014c0001137983 */ /* 0x000ee20000300800 */
[----:B--2---:R-:W0:Y:S04]  /*37940*/  LDSM.16.MT88.4 R4, [R7+0x29800] ;  /* 0x029800000704783b */ /* 0x004e280000004200 */
[----:B---3--:R-:W-:Y:S01]  /*37950*/  STL.64 [R1+0x3f88], R18 ;  /* 0x003f881201007387 */ /* 0x008fe20000100a00 */
[----:B----4-:R1:W-:Y:S03]  /*37960*/  STL.64 [R1+0x3f80], R16 ;  /* 0x003f801001007387 */ /* 0x0103e60000100a00 */
[----:B-1----:R-:W2:Y:S01]  /*37970*/  LDL.LU R16, [R1+0x170] ;  /* 0x0001700001107983 */ /* 0x002ea20000300800 */
[----:B------:R-:W2:Y:S02]  /*37980*/  LDL.LU R17, [R1+0x174] ;  /* 0x0001740001117983 */ /* 0x000ea40000300800 */
[----:B------:R-:W2:Y:S02]  /*37990*/  LDL.LU R18, [R1+0x178] ;  /* 0x0001780001127983 */ /* 0x000ea40000300800 */
[----:B------:R-:W2:Y:S03]  /*379a0*/  LDL.LU R19, [R1+0x17c] ;  /* 0x00017c0001137983 */ /* 0x000ea60000300800 */
[----:B------:R-:W-:Y:S01]  /*379b0*/  STL.64 [R1+0x3e78], R22 ;  /* 0x003e781601007387 */ /* 0x000fe20000100a00 */
[----:B------:R1:W-:Y:S03]  /*379c0*/  STL.64 [R1+0x3e70], R20 ;  /* 0x003e701401007387 */ /* 0x0003e60000100a00 */
[----:B-1----:R-:W3:Y:S01]  /*379d0*/  LDL.LU R20, [R1+0x160] ;  /* 0x0001600001147983 */ /* 0x002ee20000300800 */
[----:B------:R-:W3:Y:S02]  /*379e0*/  LDL.LU R21, [R1+0x164] ;  /* 0x0001640001157983 */ /* 0x000ee40000300800 */
[----:B------:R-:W3:Y:S02]  /*379f0*/  LDL.LU R22, [R1+0x168] ;  /* 0x0001680001167983 */ /* 0x000ee40000300800 */
[----:B------:R-:W3:Y:S01]  /*37a00*/  LDL.LU R23, [R1+0x16c] ;  /* 0x00016c0001177983 */ /* 0x000ee20000300800 */
[----:B0-----:R-:W-:Y:S01]  /*37a10*/  STL.64 [R1], R4 ;  /* 0x0000000401007387 */ /* 0x001fe20000100a00 */
[----:B------:R0:W-:Y:S03]  /*37a20*/  STL.64 [R1+0x8], R6 ;  /* 0x0000080601007387 */ /* 0x0001e60000100a00 */
[----:B0-----:R-:W4:Y:S01]  /*37a30*/  LDL.LU.64 R6, [R1+0x3fa8] ;  /* 0x003fa80001067983 */ /* 0x001f220000300a00 */
[----:B------:R-:W4:Y:S02]  /*37a40*/  LDL.LU.64 R4, [R1+0x3fa0] ;  /* 0x003fa00001047983 */ /* 0x000f240000300a00 */
[----:B------:R-:W-:Y:S01]  /*37a50*/  IMAD.MOV.U32 R15, RZ, RZ, R24 ;  /* 0x000000ffff0f7224 */ /* 0x000fe200078e0018 */
[----:B------:R-:W-:Y:S01]  /*37a60*/  MOV R14, R25 ;  /* 0x00000019000e7202 */ /* 0x000fe20000000f00 */
[C---:B----4-:R-:W-:Y:S11]  /*37a70*/  HMMA.16816.F32.BF16 R8, R4.reuse, R24, R8 ;  /* 0x000000180408723c */ /* 0x050ff60000041808 */
[----:B------:R-:W-:Y:S11]  /*37a80*/  @!UPT UIADD3 URZ, URZ, URZ, URZ ;  /* 0x0000003f3f3ff290 */ /* 0x000ff6000fffe03f */
[----:B------:R-:W-:Y:S01]  /*37a90*/  @!UPT UIADD3 URZ, URZ, URZ, URZ ;  /* 0x0000003f3f3ff290 */ /* 0x000fe2000fffe03f */
[----:B------:R0:W-:Y:S01]  /*37aa0*/  STL.64 [R1+0xe0], R8 ;  /* 0x0000e00801007387 */ /* 0x0001e20000100a00 */
[----:B------:R1:W-:Y:S03]  /*37ab0*/  STL.64 [R1+0xe8], R10 ;  /* 0x0000e80a01007387 */ /* 0x0003e60000100a00 */
[----:B0-----:R-:W4:Y:S01]  /*37ac0*/  LDL.LU.64 R8, [R1+0x3f98] ;  /* 0x003f980001087983 */ /* 0x001f220000300a00 */
[----:B------:R-:W2:Y:S02]  /*37ad0*/  LDL.LU.64 R24, [R1+0x3f90] ;  /* 0x003f900001187983 */ /* 0x000ea40000300a00 */
[C---:B--2---:R-:W-:Y:S01]  /*37ae0*/  HMMA.16816.F32.BF16 R16, R4.reuse, R24, R16 ;  /* 0x000000180410723c */ /* 0x044fe20000041810 */
[----:B-1----:R-:W-:Y:S01]  /*37af0*/  IMAD.MOV.U32 R10, RZ, RZ, R25 ;  /* 0x000000ffff0a7224 */ /* 0x002fe200078e0019 */
[----:B------:R-:W-:Y:S11]  /*37b00*/  MOV R11, R24 ;  /* 0x00000018000b7202 */ /* 0x000ff60000000f00 */
[----:B------:R-:W-:Y:S11]  /*37b10*/  @!UPT UIADD3 URZ, URZ, URZ, URZ ;  /* 0x0000003f3f3ff290 */ /* 0x000ff6000fffe03f */
[----:B------:R-:W-:Y:S01]  /*37b20*/  MOV R29, R19 ;  /* 0x00000013001d7202 */ /* 0x000fe20000000f00 */
[----:B------:R-:W-:Y:S01]  /*37b30*/  IMAD.MOV.U32 R27, RZ, RZ, R18 ;  /* 0x000000ffff1b7224 */ /* 0x000fe200078e0012 */
[----:B------:R-:W-:Y:S02]  /*37b40*/  MOV R26, R17 ;  /* 0x00000011001a7202 */ /* 0x000fe40000000f00 */
[----:B------:R-:W-:Y:S01]  /*37b50*/  MOV R25, R16 ;  /* 0x0000001000197202 */ /* 0x000fe20000000f00 */
[----:B------:R-:W2:Y:S01]  /*37b60*/  LDL.LU.64 R18, [R1+0x3f88] ;  /* 0x003f880001127983 */ /* 0x000ea20000300a00 */
[----:B------:R-:W2:Y:S02]  /*37b70*/  LDL.LU.64 R16, [R1+0x3f80] ;  /* 0x003f800001107983 */ /* 0x000ea40000300a00 */
[----:B------:R-:W-:Y:S02]  /*37b80*/  STL [R1+0x3e6c], R29 ;  /* 0x003e6c1d01007387 */ /* 0x000fe40000100800 */
[----:B------:R-:W-:Y:S01]  /*37b90*/  STL [R1+0x3e68], R27 ;  /* 0x003e681b01007387 */ /* 0x000fe20000100800 */
[----:B------:R-:W-:Y:S01]  /*37ba0*/  STL [R1+0x3e64], R26 ;  /* 0x003e641a01007387 */ /* 0x000fe20000100800 */
[----:B------:R0:W-:Y:S03]  /*37bb0*/  STL [R1+0x3e60], R25 ;  /* 0x003e601901007387 */ /* 0x0001e60000100800 */
[----:B0-----:R-:W3:Y:S02]  /*37bc0*/  LDL.64 R24, [R1+0x30] ;  /* 0x0000300001187983 */ /* 0x001ee40000100a00 */
[----:B---3--:R-:W-:Y:S11]  /*37bd0*/  HMMA.16816.F32.BF16 R20, R4, R24, R20 ;  /* 0x000000180414723c */ /* 0x008ff60000041814 */
[----:B------:R-:W-:Y:S11]  /*37be0*/  @!UPT UIADD3 URZ, URZ, URZ, URZ ;  /* 0x0000003f3f3ff290 */ /* 0x000ff6000fffe03f */
[----:B------:R-:W-:Y:S01]  /*37bf0*/  @!UPT UIADD3 URZ, URZ, URZ, URZ ;  /* 0x0000003f3f3ff290 */ /* 0x000fe2000fffe03f */
[----:B------:R0:W-:Y:S04]  /*37c00*/  STL.64 [R1+0x120], R20 ;  /* 0x0001201401007387 */ /* 0x0001e80000100a00 */
[----:B0-----:R-:W3:Y:S01]  /*37c10*/  LDL.LU R20, [R1+0x50] ;  /* 0x0000500001147983 */ /* 0x001ee20000300800 */
[----:B------:R-:W3:Y:S02]  /*37c20*/  LDL.LU R21, [R1+0x54] ;  /* 0x0000540001157983 */ /* 0x000ee40000300800 */
[----:B------:R-:W-:Y:S01]  /*37c30*/  IMAD.MOV.U32 R24, RZ, RZ, R22 ;  /* 0x000000ffff187224 */ /* 0x000fe200078e0016 */
[----:B------:R-:W-:Y:S02]  /*37c40*/  MOV R3, R23 ;  /* 0x0000001700037202 */ /* 0x000fe40000000f00 */
[----:B------:R-:W-:Y:S01]  /*37c50*/  MOV R22, R0 ;  /* 0x0000000000167202 */ /* 0x000fe20000000f00 */
[----:B------:R-:W-:Y:S01]  /*37c60*/  IMAD.MOV.U32 R23, RZ, RZ, R2 ;  /* 0x000000ffff177224 */ /* 0x000fe200078e0002 */
[----:B------:R-:W2:Y:S01]  /*37c70*/  LDL.LU R0, [R1+0x3f7c] ;  /* 0x003f7c0001007983 */ /* 0x000ea20000300800 */
[----:B------:R-:W2:Y:S03]  /*37c80*/  LDL.LU R2, [R1+0x3f78] ;  /* 0x003f780001027983 */ /* 0x000ea60000300800 */
[----:B------:R-:W-:Y:S04]  /*37c90*/  STL.64 [R1+0x3e88], R22 ;  /* 0x003e881601007387 */ /* 0x000fe80000100a00 */
[----:B---3--:R0:W-:Y:S02]  /*37ca0*/  STL.64 [R1+0x3e80], R20 ;  /* 0x003e801401007387 */ /* 0x0081e40000100a00 */
[----:B0-----:R-:W-:-:S02]  /*37cb0*/  MOV R20, R11 ;  /* 0x0000000b00147202 */ /* 0x001fc40000000f00 */
[----:B------:R-:W-:Y:S01]  /*37cc0*/  MOV R21, R10 ;  /* 0x0000000a00157202 */ /* 0x000fe20000000f00 */
[----:B------:R-:W3:Y:S01]  /*37cd0*/  LDL.LU R11, [R1+0x3f74] ;  /* 0x003f7400010b7983 */ /* 0x000ee20000300800 */
[----:B------:R-:W3:Y:S02]  /*37ce0*/  LDL.LU R10, [R1+0x3f70] ;  /* 0x003f7000010a7983 */ /* 0x000ee40000300800 */
[----:B------:R-:W3:Y:S02]  /*37cf0*/  LDL R22, [R1+0x28] ;  /* 0x0000280001167983 */ /* 0x000ee40000100800 */
[----:B------:R-:W3:Y:S01]  /*37d00*/  LDL R23, [R1+0x2c] ;  /* 0x00002c0001177983 */ /* 0x000ee20000100800 */
[----:B--2---:R-:W-:Y:S01]  /*37d10*/  HMMA.16816.F32.BF16 R4, R4, R12, R16 ;  /* 0x0000000c0404723c */ /* 0x004fe20000041810 */
[----:B---3--:R-:W-:Y:S01]  /*37d20*/  STL.64 [R1+0x3f48], R22 ;  /* 0x003f481601007387 */ /* 0x008fe20000100a00 */
        /* <DEDUP_REMOVED lines=8> */
[----:B0-----:R-:W2:Y:S01]  /*37db0*/  LDL.LU R16, [R1+0xa0] ;  /* 0x0000a00001107983 */ /* 0x001ea20000300800 */
[----:B------:R-:W2:Y:S02]  /*37dc0*/  LDL.LU R17, [R1+0xa4] ;  /* 0x0000a40001117983 */ /* 0x000ea40000300800 */
[----:B------:R-:W3:Y:S02]  /*37dd0*/  LDL.LU R18, [R1+0xa8] ;  /* 0x0000a80001127983 */ /* 0x000ee40000300800 */
[----:B------:R-:W3:Y:S02]  /*37de0*/  LDL.LU R19, [R1+0xac] ;  /* 0x0000ac0001137983 */ /* 0x000ee40000300800 */
[----:B---3--:R0:W-:Y:S01]  /*37df0*/  STL.64 [R1+0x3ef0], R18 ;  /* 0x003ef01201007387 */ /* 0x0081e20000100a00 */
[----:B--2---:R1:W-:Y:S03]  /*37e00*/  STL.64 [R1+0x3ee8], R16 ;  /* 0x003ee81001007387 */ /* 0x0043e60000100a00 */
[----:B0-----:R-:W2:Y:S04]  /*37e10*/  LDL R18, [R1+0x18] ;  /* 0x0000180001127983 */ /* 0x001ea80000100800 */
[----:B------:R-:W2:Y:S01]  /*37e20*/  LDL R19, [R1+0x1c] ;  /* 0x00001c0001137983 */ /* 0x000ea20000100800 */
[----:B------:R-:W3:Y:S01]  /*37e30*/  LDL.LU R12, [R1+0xd0] ;  /* 0x0000d000010c7983 */ /* 0x000ee20000300800 */
[----:B-1----:R-:W-:Y:S01]  /*37e40*/  MOV R17, R14 ;  /* 0x0000000e00117202 */ /* 0x002fe20000000f00 */
[----:B------:R-:W3:Y:S01]  /*37e50*/  LDL.LU R13, [R1+0xd4] ;  /* 0x0000d400010d7983 */ /* 0x000ee20000300800 */
[----:B------:R-:W-:Y:S01]  /*37e60*/  MOV R16, R15 ;  /* 0x0000000f00107202 */ /* 0x000fe20000000f00 */
[----:B------:R-:W2:Y:S01]  /*37e70*/  LDL.LU R14, [R1+0xd8] ;  /* 0x0000d800010e7983 */ /* 0x000ea20000300800 */
[----:B------:R-:W2:Y:S02]  /*37e80*/  LDL.LU R15, [R1+0xdc] ;  /* 0x0000dc00010f7983 */ /* 0x000ea40000300800 */
[----:B------:R-:W3:Y:S02]  /*37e90*/  LDL.LU R20, [R1+0x130] ;  /* 0x0001300001147983 */ /* 0x000ee40000300800 */
[----:B------:R-:W4:Y:S01]  /*37ea0*/  LDL.LU R21, [R1+0x134] ;  /* 0x0001340001157983 */ /* 0x000f220000300800 */
[----:B------:R-:W4:Y:S01]  /*37eb0*/  LDL.LU R22, [R1+0x138] ;  /* 0x0001380001167983 */ /* 0x000f220000300800 */
[----:B------:R-:W4:Y:S01]  /*37ec0*/  LDL.LU R23, [R1+0x13c] ;  /* 0x00013c0001177983 */ /* 0x000f220000300800 */
[----:B------:R-:W-:-:S02]  /*37ed0*/  MOV R28, R25 ;  /* 0x00000019001c7202 */ /* 0x000fc40000000f00 */
[----:B------:R-:W-:Y:S02]  /*37ee0*/  MOV R27, R5 ;  /* 0x00000005001b7202 */ /* 0x000fe40000000f00 */
[----:B------:R-:W-:Y:S01]  /*37ef0*/  MOV R26, R6 ;  /* 0x00000006001a7202 */ /* 0x000fe20000000f00 */
[----:B------:R-:W-:Y:S01]  /*37f00*/  IMAD.MOV.U32 R25, RZ, RZ, R7 ;  /* 0x000000ffff197224 */ /* 0x000fe200078e0007 */
[----:B--2---:R-:W-:Y:S01]  /*37f10*/  STL.64 [R1+0x3f38], R14 ;  /* 0x003f380e01007387 */ /* 0x004fe20000100a00 */
[----:B---3--:R0:W-:Y:S03]  /*37f20*/  STL.64 [R1+0x3f30], R12 ;  /* 0x003f300c01007387 */ /* 0x0081e60000100a00 */
[----:B0-----:R-:W2:Y:S01]  /*37f30*/  LDL.LU R12, [R1+0xf0] ;  /* 0x0000f000010c7983 */ /* 0x001ea20000300800 */
[----:B------:R-:W2:Y:S02]  /*37f40*/  LDL.LU R13, [R1+0xf4] ;  /* 0x0000f400010d7983 */ /* 0x000ea40000300800 */
[----:B------:R-:W2:Y:S02]  /*37f50*/  LDL.LU R14, [R1+0xf8] ;  /* 0x0000f800010e7983 */ /* 0x000ea40000300800 */
[----:B------:R-:W2:Y:S01]  /*37f60*/  LDL.LU R15, [R1+0xfc] ;  /* 0x0000fc00010f7983 */ /* 0x000ea20000300800 */
[----:B------:R-:W-:Y:S01]  /*37f70*/  STL.64 [R1+0x3e98], R26 ;  /* 0x003e981a01007387 */ /* 0x000fe20000100a00 */
[----:B------:R0:W-:Y:S03]  /*37f80*/  STL.64 [R1+0x3e90], R24 ;  /* 0x003e901801007387 */ /* 0x0001e60000100a00 */
[----:B0-----:R-:W3:Y:S01]  /*37f90*/  LDL.LU R24, [R1+0x60] ;  /* 0x0000600001187983 */ /* 0x001ee20000300800 */
[----:B------:R-:W3:Y:S02]  /*37fa0*/  LDL.LU R25, [R1+0x64] ;  /* 0x0000640001197983 */ /* 0x000ee40000300800 */
[----:B----4-:R-:W-:Y:S01]  /*37fb0*/  IMAD.MOV.U32 R26, RZ, RZ, R8 ;  /* 0x000000ffff1a7224 */ /* 0x010fe200078e0008 */
[----:B------:R-:W-:Y:S01]  /*37fc0*/  MOV R27, R9 ;  /* 0x00000009001b7202 */ /* 0x000fe20000000f00 */
[----:B------:R-:W4:Y:S01]  /*37fd0*/  LDL.LU R8, [R1+0x3f6c] ;  /* 0x003f6c0001087983 */ /* 0x000f220000300800 */
[----:B------:R-:W4:Y:S03]  /*37fe0*/  LDL.LU R9, [R1+0x3f68] ;  /* 0x003f680001097983 */ /* 0x000f260000300800 */
[----:B------:R0:W-:Y:S02]  /*37ff0*/  STL.64 [R1+0x3ea8], R26 ;  /* 0x003ea81a01007387 */ /* 0x0001e40000100a00 */
[----:B0-----:R-:W-:-:S02]  /*38000*/  MOV R26, R2 ;  /* 0x00000002001a7202 */ /* 0x001fc40000000f00 */
[----:B------:R-:W-:Y:S01]  /*38010*/  MOV R27, R0 ;  /* 0x00000000001b7202 */ /* 0x000fe20000000f00 */
[----:B---3--:R0:W-:Y:S02]  /*38020*/  STL.64 [R1+0x3ea0], R24 ;  /* 0x003ea01801007387 */ /* 0x0081e40000100a00 */
[----:B0-----:R-:W-:Y:S01]  /*38030*/  MOV R24, R10 ;  /* 0x0000000a00187202 */ /* 0x001fe20000000f00 */
[----:B------:R-:W-:Y:S01]  /*38040*/  IMAD.MOV.U32 R25, RZ, RZ, R11 ;  /* 0x000000ffff197224 */ /* 0x000fe200078e000b */
[----:B------:R-:W4:Y:S01]  /*38050*/  LDL.LU R10, [R1+0x3f64] ;  /* 0x003f6400010a7983 */ /* 0x000f220000300800 */
[----:B------:R-:W4:Y:S02]  /*38060*/  LDL.LU R11, [R1+0x3f60] ;  /* 0x003f6000010b7983 */ /* 0x000f240000300800 */
[----:B------:R-:W3:Y:S02]  /*38070*/  LDL.LU R2, [R1+0x3f5c] ;  /* 0x003f5c0001027983 */ /* 0x000ee40000300800 */
[----:B------:R-:W2:Y:S01]  /*38080*/  LDL.LU R0, [R1+0x3f58] ;  /* 0x003f580001007983 */ /* 0x000ea20000300800 */
[----:B------:R-:W-:Y:S01]  /*38090*/  STL.64 [R1+0x3f00], R26 ;  /* 0x003f001a01007387 */ /* 0x000fe20000100a00 */
[----:B------:R0:W-:Y:S03]  /*380a0*/  STL.64 [R1+0x3ef8], R24 ;  /* 0x003ef81801007387 */ /* 0x0001e60000100a00 */
[----:B0-----:R-:W2:Y:S01]  /*380b0*/  LDL.LU R24, [R1+0xb0] ;  /* 0x0000b00001187983 */ /* 0x001ea20000300800 */
[----:B------:R-:W2:Y:S02]  /*380c0*/  LDL.LU R25, [R1+0xb4] ;  /* 0x0000b40001197983 */ /* 0x000ea40000300800 */
[----:B------:R-:W2:Y:S02]  /*380d0*/  LDL.LU R26, [R1+0xb8] ;  /* 0x0000b800011a7983 */ /* 0x000ea40000300800 */
[----:B------:R-:W-:Y:S01]  /*380e0*/  IMAD.MOV.U32 R29, RZ, RZ, R4 ;  /* 0x000000ffff1d7224 */ /* 0x000fe200078e0004 */
[----:B----4-:R-:W-:Y:S01]  /*380f0*/  HMMA.16816.F32.BF16 R20, R8, R16, R20 ;  /* 0x000000100814723c */ /* 0x010fe20000041814 */
[----:B---3--:R-:W-:-:S02]  /*38100*/  IMAD.MOV.U32 R27, RZ, RZ, R2 ;  /* 0x000000ffff1b7224 */ /* 0x008fc400078e0002 */
[----:B------:R-:W3:Y:S04]  /*38110*/  LDL.LU R2, [R1+0x3f54] ;  /* 0x003f540001027983 */ /* 0x000ee80000300800 */
[----:B--2---:R-:W-:Y:S01]  /*38120*/  STL.64 [R1+0x3f20], R26 ;  /* 0x003f201a01007387 */ /* 0x004fe20000100a00 */
[----:B------:R0:W-:Y:S02]  /*38130*/  STL.64 [R1+0x3f18], R24 ;  /* 0x003f181801007387 */ /* 0x0001e40000100a00 */
[----:B0-----:R-:W-:Y:S02]  /*38140*/  MOV R24, R0 ;  /* 0x0000000000187202 */ /* 0x001fe40000000f00 */
[----:B------:R-:W2:Y:S01]  /*38150*/  LDL.LU R0, [R1+0x3f50] ;  /* 0x003f500001007983 */ /* 0x000ea20000300800 */
[----:B------:R-:W4:Y:S02]  /*38160*/  LDL.LU R25, [R1+0xc4] ;  /* 0x0000c40001197983 */ /* 0x000f240000300800 */
[----:B------:R-:W4:Y:S02]  /*38170*/  LDL.LU R26, [R1+0xc8] ;  /* 0x0000c800011a7983 */ /* 0x000f240000300800 */
[----:B------:R-:W4:Y:S01]  /*38180*/  LDL.LU R27, [R1+0xcc] ;  /* 0x0000cc00011b7983 */ /* 0x000f220000300800 */
[----:B------:R-:W2:Y:S05]  /*38190*/  LDL.LU R4, [R1+0x30] ;  /* 0x0000300001047983 */ /* 0x000eaa0000300800 */
        /* <DEDUP_REMOVED lines=8> */
[----:B------:R0:W-:Y:S03]  /*38220*/  STL.64 [R1+0x178], R14 ;  /* 0x0001780e01007387 */ /* 0x0001e60000100a00 */
[----:B0-----:R-:W2:Y:S01]  /*38230*/  LDL.LU.64 R14, [R1+0x3f38] ;  /* 0x003f3800010e7983 */ /* 0x001ea20000300a00 */
[----:B------:R-:W2:Y:S01]  /*38240*/  LDL.LU.64 R12, [R1+0x3f30] ;  /* 0x003f3000010c7983 */ /* 0x000ea20000300a00 */
[----:B------:R-:W-:-:S07]  /*38250*/  MOV R5, R28 ;  /* 0x0000001c00057202 */ /* 0x000fce0000000f00 */
[C---:B--2---:R-:W-:Y:S11]  /*38260*/  HMMA.16816.F32.BF16 R12, R8.reuse, R4, R12 ;  /* 0x00000004080c723c */ /* 0x044ff6000004180c */
[----:B------:R-:W-:Y:S11]  /*38270*/  @!UPT UIADD3 URZ, URZ, URZ, URZ ;  /* 0x0000003f3f3ff290 */ /* 0x000ff6000fffe03f */
[----:B------:R-:W-:Y:S01]  /*38280*/  @!UPT UIADD3 URZ, URZ, URZ, URZ ;  /* 0x0000003f3f3ff290 */ /* 0x000fe2000fffe03f */
[----:B------:R0:W-:Y:S01]  /*38290*/  STL.64 [R1+0x1c0], R12 ;  /* 0x0001c00c01007387 */ /* 0x0001e20000100a00 */
[----:B------:R4:W-:Y:S03]  /*382a0*/  STL.64 [R1+0x1c8], R14 ;  /* 0x0001c80e01007387 */ /* 0x0009e60000100a00 */
[----:B0-----:R-:W4:Y:S02]  /*382b0*/  LDL.LU.64 R12, [R1+0x3f28] ;  /* 0x003f2800010c7983 */ /* 0x001f240000300a00 */
[----:B----4-:R-:W-:Y:S02]  /*382c0*/  HMMA.16816.F32.BF16 R12, R8, R12, R24 ;  /* 0x0000000c080c723c */ /* 0x010fe40000041818 */
[----:B------:R-:W2:Y:S01]  /*382d0*/  LDL.LU.64 R26, [R1+0x3f20] ;  /* 0x003f2000011a7983 */ /* 0x000ea20000300a00 */
[----:B------:R-:W2:Y:S11]  /*382e0*/  LDL.LU.64 R24, [R1+0x3f18] ;  /* 0x003f180001187983 */ /* 0x000eb60000300a00 */
[----:B------:R-:W-:Y:S10]  /*382f0*/  @!UPT UIADD3 URZ, URZ, URZ, URZ ;  /* 0x0000003f3f3ff290 */ /* 0x000ff4000fffe03f */
[----:B------:R-:W-:Y:S02]  /*38300*/  MOV R9, R14 ;  /* 0x0000000e00097202 */ /* 0x000fe40000000f00 */
[----:B------:R-:W-:Y:S02]  /*38310*/  MOV R8, R15 ;  /* 0x0000000f00087202 */ /* 0x000fe40000000f00 */
[----:B------:R-:W-:Y:S01]  /*38320*/  MOV R11, R12 ;  /* 0x0000000c000b7202 */ /* 0x000fe20000000f00 */
[----:B------:R-:W-:Y:S01]  /*38330*/  IMAD.MOV.U32 R10, RZ, RZ, R13 ;  /* 0x000000ffff0a7224 */ /* 0x000fe200078e000d */
[----:B------:R-:W2:Y:S01]  /*38340*/  LDL.LU.64 R14, [R1+0x3f10] ;  /* 0x003f1000010e7983 */ /* 0x000ea20000300a00 */
[----:B------:R-:W2:Y:S03]  /*38350*/  LDL.LU.64 R12, [R1+0x3f08] ;  /* 0x003f0800010c7983 */ /* 0x000ea60000300a00 */
[----:B------:R0:W-:Y:S01]  /*38360*/  STL.64 [R1+0x3e00], R10 ;  /* 0x003e000a01007387 */ /* 0x0001e20000100a00 */
[----:B------:R-:W-:Y:S03]  /*38370*/  STL.64 [R1+0x3df8], R8 ;  /* 0x003df80801007387 */ /* 0x000fe60000100a00 */
[----:B0-----:R-:W4:Y:S01]  /*38380*/  LDL.LU.64 R10, [R1+0x48] ;  /* 0x00004800010a7983 */ /* 0x001f220000300a00 */
[C---:B--2---:R-:W-:Y:S03]  /*38390*/  HMMA.16816.F32.BF16 R16, R12.reuse, R18, R24 ;  /* 0x000000120c10723c */ /* 0x044fe60000041818 */
[----:B------:R-:W2:Y:S01]  /*383a0*/  LDL.LU.64 R26, [R1+0x3f00] ;  /* 0x003f0000011a7983 */ /* 0x000ea20000300a00 */
[----:B------:R-:W2:Y:S11]  /*383b0*/  LDL.LU.64 R24, [R1+0x3ef8] ;  /* 0x003ef80001187983 */ /* 0x000eb60000300a00 */
[----:B------:R-:W-:Y:S08]  /*383c0*/  @!UPT UIADD3 URZ, URZ, URZ, URZ ;  /* 0x0000003f3f3ff290 */ /* 0x000ff0000fffe03f */
[----:B------:R-:W-:Y:S01]  /*383d0*/  STL [R1+0x1a4], R17 ;  /* 0x0001a41101007387 */ /* 0x000fe20000100800 */
[----:B------:R0:W-:Y:S02]  /*383e0*/  STL.64 [R1+0x1a8], R18 ;  /* 0x0001a81201007387 */ /* 0x0001e40000100a00 */
[----:B------:R-:W-:Y:S01]  /*383f0*/  IMAD.MOV.U32 R28, RZ, RZ, R16 ;  /* 0x000000ffff1c7224 */ /* 0x000fe200078e0010 */
        /* <DEDUP_REMOVED lines=9> */
[----:B---3--:R-:W-:Y:S01]  /*38490*/  IMAD.MOV.U32 R6, RZ, RZ, R2 ;  /* 0x000000ffff067224 */ /* 0x008fe200078e0002 */
[----:B------:R-:W-:Y:S01]  /*384a0*/  MOV R7, R0 ;  /* 0x0000000000077202 */ /* 0x000fe20000000f00 */
[----:B------:R0:W-:Y:S04]  /*384b0*/  STL.64 [R1+0x3eb0], R22 ;  /* 0x003eb01601007387 */ /* 0x0001e80000100a00 */
[----:B0-----:R-:W3:Y:S02]  /*384c0*/  LDL.LU.64 R22, [R1+0x18] ;  /* 0x0000180001167983 */ /* 0x001ee40000300a00 */
[C---:B--2---:R-:W-:Y:S11]  /*384d0*/  HMMA.16816.F32.BF16 R16, R12.reuse, R6, R16 ;  /* 0x000000060c10723c */ /* 0x044ff60000041810 */
        /* <DEDUP_REMOVED lines=8> */
[----:B------:R-:W2:Y:S01]  /*38560*/  LDL.LU.64 R16, [R1+0x3eb8] ;  /* 0x003eb80001107983 */ /* 0x000ea20000300a00 */
[----:B---3--:R-:W-:Y:S11]  /*38570*/  MOV R8, R23 ;  /* 0x0000001700087202 */ /* 0x008ff60000000f00 */
[----:B------:R-:W-:Y:S09]  /*38580*/  @!UPT UIADD3 URZ, URZ, URZ, URZ ;  /* 0x0000003f3f3ff290 */ /* 0x000ff2000fffe03f */
[----:B------:R0:W-:Y:S01]  /*38590*/  STL.64 [R1+0x160], R12 ;  /* 0x0001600c01007387 */ /* 0x0001e20000100a00 */
[----:B------:R-:W-:Y:S01]  /*385a0*/  STL.64 [R1+0x168], R14 ;  /* 0x0001680e01007387 */ /* 0x000fe20000100a00 */
[----:B0-----:R-:W-:Y:S01]  /*385b0*/  MOV R12, R22 ;  /* 0x00000016000c7202 */ /* 0x001fe20000000f00 */
[C---:B--2---:R-:W-:Y:S01]  /*385c0*/  HMMA.16816.F32.BF16 R24, R16.reuse, R22, R24 ;  /* 0x000000161018723c */ /* 0x044fe20000041818 */
[----:B------:R-:W2:Y:S11]  /*385d0*/  LDL.LU.64 R22, [R1+0x3eb0] ;  /* 0x003eb00001167983 */ /* 0x000eb60000300a00 */
[----:B------:R-:W-:Y:S11]  /*385e0*/  @!UPT UIADD3 URZ, URZ, URZ, URZ ;  /* 0x0000003f3f3ff290 */ /* 0x000ff6000fffe03f */
[----:B------:R0:W-:Y:S01]  /*385f0*/  STL.64 [R1+0x90], R24 ;  /* 0x0000901801007387 */ /* 0x0001e20000100a00 */
[----:B------:R-:W-:Y:S01]  /*38600*/  IMAD.MOV.U32 R2, RZ, RZ, R26 ;  /* 0x000000ffff027224 */ /* 0x000fe200078e001a */
[----:B------:R-:W-:Y:S02]  /*38610*/  MOV R0, R27 ;  /* 0x0000001b00007202 */ /* 0x000fe40000000f00 */
[----:B------:R-:W2:Y:S04]  /*38620*/  LDL.LU.64 R26, [R1+0x3ea8] ;  /* 0x003ea800011a7983 */ /* 0x000ea80000300a00 */
[----:B0-----:R-:W2:Y:S01]  /*38630*/  LDL.LU.64 R24, [R1+0x3ea0] ;  /* 0x003ea00001187983 */ /* 0x001ea20000300a00 */
[----:B------:R-:W-:Y:S02]  /*38640*/  STL [R1+0x3dbc], R2 ;  /* 0x003dbc0201007387 */ /* 0x000fe40000100800 */
[----:B------:R-:W-:Y:S01]  /*38650*/  STL [R1+0x3db8], R0 ;  /* 0x003db80001007387 */ /* 0x000fe20000100800 */
[C---:B--2---:R-:W-:Y:S01]  /*38660*/  HMMA.16816.F32.BF16 R20, R16.reuse, R22, R24 ;  /* 0x000000161014723c */ /* 0x044fe20000041818 */
[----:B------:R-:W2:Y:S01]  /*38670*/  LDL.LU.64 R26, [R1+0x3e98] ;  /* 0x003e9800011a7983 */ /* 0x000ea20000300a00 */
[----:B------:R-:W3:Y:S11]  /*38680*/  LDL.LU.64 R24, [R1+0x3e90] ;  /* 0x003e900001187983 */ /* 0x000ef60000300a00 */
[----:B------:R-:W-:Y:S10]  /*38690*/  @!UPT UIADD3 URZ, URZ, URZ, URZ ;  /* 0x0000003f3f3ff290 */ /* 0x000ff4000fffe03f */
[----:B------:R-:W-:Y:S01]  /*386a0*/  STL.64 [R1+0x150], R20 ;  /* 0x0001501401007387 */ /* 0x000fe20000100a00 */
[----:B------:R0:W-:Y:S03]  /*386b0*/  STL.64 [R1+0x158], R22 ;  /* 0x0001581601007387 */ /* 0x0001e60000100a00 */
[----:B0-----:R-:W4:Y:S01]  /*386c0*/  LDL.LU.64 R22, [R1+0x3e88] ;  /* 0x003e880001167983 */ /* 0x001f220000300a00 */
[----:B------:R-:W4:Y:S02]  /*386d0*/  LDL.LU.64 R20, [R1+0x3e80] ;  /* 0x003e800001147983 */ /* 0x000f240000300a00 */
[C---:B----4-:R-:W-:Y:S01]  /*386e0*/  HMMA.16816.F32.BF16 R4, R16.reuse, R6, R20 ;  /* 0x000000061004723c */ /* 0x050fe20000041814 */
[----:B------:R-:W4:Y:S01]  /*386f0*/  LDL.LU.64 R22, [R1+0x3e78] ;  /* 0x003e780001167983 */ /* 0x000f220000300a00 */
[----:B------:R-:W4:Y:S11]  /*38700*/  LDL.LU.64 R20, [R1+0x3e70] ;  /* 0x003e700001147983 */ /* 0x000f360000300a00 */
[----:B------:R-:W-:Y:S11]  /*38710*/  @!UPT UIADD3 URZ, URZ, URZ, URZ ;  /* 0x0000003f3f3ff290 */ /* 0x000ff6000fffe03f */
[----:B------:R-:W-:Y:S01]  /*38720*/  IMAD.MOV.U32 R0, RZ, RZ, R7 ;  /* 0x000000ffff007224 */ /* 0x000fe200078e0007 */
[----:B------:R-:W-:Y:S01]  /*38730*/  MOV R2, R6 ;  /* 0x0000000600027202 */ /* 0x000fe20000000f00 */
[----:B------:R0:W-:Y:S03]  /*38740*/  STL.64 [R1+0x140], R4 ;  /* 0x0001400401007387 */ /* 0x0001e60000100a00 */
[----:B------:R-:W-:Y:S01]  /*38750*/  STL [R1+0x3dcc], R0 ;  /* 0x003dcc0001007387 */ /* 0x000fe20000100800 */
[----:B------:R-:W-:Y:S04]  /*38760*/  STL [R1+0x3dc8], R2 ;  /* 0x003dc80201007387 */ /* 0x000fe80000100800 */
[----:B0-----:R-:W2:Y:S01]  /*38770*/  LDL.LU R4, [R1+0xe0] ;  /* 0x0000e00001047983 */ /* 0x001ea20000300800 */
[----:B----4-:R-:W-:Y:S11]  /*38780*/  HMMA.16816.F32.BF16 R16, R16, R10, R20 ;  /* 0x0000000a1010723c */ /* 0x010ff60000041814 */
[----:B------:R-:W-:Y:S11]  /*38790*/  @!UPT UIADD3 URZ, URZ, URZ, URZ ;  /* 0x0000003f3f3ff290 */ /* 0x000ff6000fffe03f */
[----:B------:R-:W-:Y:S01]  /*387a0*/  @!UPT UIADD3 URZ, URZ, URZ, URZ ;  /* 0x0000003f3f3ff290 */ /* 0x000fe2000fffe03f */
[----:B------:R-:W-:Y:S01]  /*387b0*/  STL.64 [R1+0xf0], R16 ;  /* 0x0000f01001007387 */ /* 0x000fe20000100a00 */
[----:B------:R-:W-:Y:S02]  /*387c0*/  STL.64 [R1+0xf8], R18 ;  /* 0x0000f81201007387 */ /* 0x000fe40000100a00 */
[----:B------:R-:W4:Y:S02]  /*387d0*/  LDL.LU R5, [R1+0xe4] ;  /* 0x0000e40001057983 */ /* 0x000f240000300800 */
[----:B------:R-:W4:Y:S01]  /*387e0*/  LDL.LU R6, [R1+0xe8] ;  /* 0x0000e80001067983 */ /* 0x000f220000300800 */
[----:B------:R-:W4:Y:S01]  /*387f0*/  LDL.LU R7, [R1+0xec] ;  /* 0x0000ec0001077983 */ /* 0x000f220000300800 */
[----:B------:R-:W2:Y:S02]  /*38800*/  LDL R9, [R1+0x854] ;  /* 0x0008540001097983 */ /* 0x000ea40000100800 */
[----:B------:R0:W-:Y:S02]  /*38810*/  STL.64 [R1+0x3e18], R10 ;  /* 0x003e180a01007387 */ /* 0x0001e40000100a00 */
[----:B0-----:R-:W2:Y:S04]  /*38820*/  LDL.LU.64 R10, [R1+0x38] ;  /* 0x00003800010a7983 */ /* 0x001ea80000300a00 */
[----:B--2---:R0:W-:Y:S04]  /*38830*/  STL.64 [R1+0x3e30], R10 ;  /* 0x003e300a01007387 */ /* 0x0041e80000100a00 */
[----:B0-----:R-:W2:Y:S01]  /*38840*/  LDL.64 R10, [R1+0x28] ;  /* 0x00002800010a7983 */ /* 0x001ea20000100a00 */
[----:B------:R-:W2:Y:S02]  /*38850*/  LDL.LU.64 R16, [R1] ;  /* 0x0000000001107983 */ /* 0x000ea40000300a00 */
[----:B------:R-:W2:Y:S02]  /*38860*/  LDL.LU.64 R18, [R1+0x8] ;  /* 0x0000080001127983 */ /* 0x000ea40000300a00 */
[----:B--2---:R0:W-:Y:S01]  /*38870*/  STL.64 [R1+0x3e10], R18 ;  /* 0x003e101201007387 */ /* 0x0041e20000100a00 */
[----:B------:R1:W-:Y:S02]  /*38880*/  STL.64 [R1+0x3e08], R16 ;  /* 0x003e081001007387 */ /* 0x0003e40000100a00 */
[----:B0-----:R-:W-:Y:S01]  /*38890*/  IMAD.MOV.U32 R18, RZ, RZ, R26 ;  /* 0x000000ffff127224 */ /* 0x001fe200078e001a */
[----:B-1----:R-:W-:-:S02]  /*388a0*/  MOV R16, R29 ;  /* 0x0000001d00107202 */ /* 0x002fc40000000f00 */
[----:B---3--:R-:W-:Y:S01]  /*388b0*/  MOV R19, R25 ;  /* 0x0000001900137202 */ /* 0x008fe20000000f00 */
[----:B------:R-:W2:Y:S01]  /*388c0*/  LDL.LU R29, [R1+0x3e6c] ;  /* 0x003e6c00011d7983 */ /* 0x000ea20000300800 */
[----:B------:R-:W-:Y:S02]  /*388d0*/  MOV R17, R27 ;  /* 0x0000001b00117202 */ /* 0x000fe40000000f00 */
[----:B------:R-:W3:Y:S02]  /*388e0*/  LDL.LU R27, [R1+0x3e68] ;  /* 0x003e6800011b7983 */ /* 0x000ee40000300800 */
[----:B------:R-:W2:Y:S01]  /*388f0*/  LDL.LU R26, [R1+0x3e64] ;  /* 0x003e6400011a7983 */ /* 0x000ea20000300800 */
[----:B------:R-:W2:Y:S01]  /*38900*/  LDL.LU R25, [R1+0x3e60] ;  /* 0x003e600001197983 */ /* 0x000ea20000300800 */
[----:B------:R-:W-:Y:S02]  /*38910*/  STL.64 [R1+0x3e28], R18 ;  /* 0x003e281201007387 */ /* 0x000fe40000100a00 */
[----:B------:R0:W-:Y:S02]  /*38920*/  STL.64 [R1+0x3e20], R16 ;  /* 0x003e201001007387 */ /* 0x0001e40000100a00 */
[----:B0-----:R-:W2:Y:S01]  /*38930*/  LDL.LU R16, [R1+0x120] ;  /* 0x0001200001107983 */ /* 0x001ea20000300800 */
[----:B------:R-:W2:Y:S01]  /*38940*/  LDL.LU R17, [R1+0x124] ;  /* 0x0001240001117983 */ /* 0x000ea20000300800 */
[----:B------:R-:W-:Y:S01]  /*38950*/  MOV R18, R24 ;  /* 0x0000001800127202 */ /* 0x000fe20000000f00 */
[----:B------:R-:W-:Y:S01]  /*38960*/  IMAD.MOV.U32 R19, RZ, RZ, R3 ;  /* 0x000000ffff137224 */ /* 0x000fe200078e0003 */
[----:B------:R-:W4:Y:S01]  /*38970*/  LDL.LU R24, [R1+0x3e5c] ;  /* 0x003e5c0001187983 */ /* 0x000f220000300800 */
[----:B------:R-:W4:Y:S03]  /*38980*/  LDL.LU R3, [R1+0x3e58] ;  /* 0x003e580001037983 */ /* 0x000f260000300800 */
[----:B------:R3:W-:Y:S02]  /*38990*/  STL.64 [R1+0x3e40], R18 ;  /* 0x003e401201007387 */ /* 0x0007e40000100a00 */
[----:B---3--:R-:W-:-:S02]  /*389a0*/  IMAD.MOV.U32 R18, RZ, RZ, R27 ;  /* 0x000000ffff127224 */ /* 0x008fc400078e001b */
[----:B--2---:R0:W-:Y:S04]  /*389b0*/  STL.64 [R1+0x3e38], R16 ;  /* 0x003e381001007387 */ /* 0x0041e80000100a00 */
[----:B----4-:R-:W1:Y:S01]  /*389c0*/  LDSM.16.MT88.4 R20, [R3+0x2a000] ;  /* 0x02a000000314783b */ /* 0x010e620000004200 */
[----:B0-----:R-:W-:Y:S02]  /*389d0*/  MOV R16, R25 ;  /* 0x0000001900107202 */ /* 0x001fe40000000f00 */
[----:B------:R-:W-:Y:S01]  /*389e0*/  MOV R17, R26 ;  /* 0x0000001a00117202 */ /* 0x000fe20000000f00 */
[----:B------:R-:W2:Y:S01]  /*389f0*/  LDL.LU R25, [R1+0x3e54] ;  /* 0x003e540001197983 */ /* 0x000ea20000300800 */
[----:B------:R-:W2:Y:S02]  /*38a00*/  LDL.LU R26, [R1+0x3e50] ;  /* 0x003e5000011a7983 */ /* 0x000ea40000300800 */
[----:B------:R-:W2:Y:S01]  /*38a10*/  LDL.LU R27, [R1+0x3e4c] ;  /* 0x003e4c00011b7983 */ /* 0x000ea20000300800 */
[----:B------:R-:W-:-:S02]  /*38a20*/  MOV R19, R29 ;  /* 0x0000001d00137202 */ /* 0x000fc40000000f00 */
[----:B------:R-:W3:Y:S01]  /*38a30*/  LDL.LU R29, [R1+0x3e48] ;  /* 0x003e4800011d7983 */ /* 0x000ee20000300800 */
[----:B------:R-:W-:Y:S03]  /*38a40*/  STL [R1+0x3df0], R3 ;  /* 0x003df00301007387 */ /* 0x000fe60000100800 */
[----:B-1----:R0:W-:Y:S02]  /*38a50*/  STL.64 [R1+0x3dd8], R22 ;  /* 0x003dd81601007387 */ /* 0x0021e40000100a00 */
[----:B0-----:R-:W-:Y:S02]  /*38a60*/  MOV R22, R12 ;  /* 0x0000000c00167202 */ /* 0x001fe40000000f00 */
[----:B------:R-:W0:Y:S04]  /*38a70*/  LDSM.16.M88.4 R12, [R9+0x280] ;  /* 0x00028000090c783b */ /* 0x000e280000000200 */
[----:B------:R-:W-:Y:S04]  /*38a80*/  STL.64 [R1+0x3dd0], R20 ;  /* 0x003dd01401007387 */ /* 0x000fe80000100a00 */
[----:B0-----:R-:W-:Y:S01]  /*38a90*/  STL.64 [R1+0x80], R12 ;  /* 0x0000800c01007387 */ /* 0x001fe20000100a00 */
[----:B------:R-:W-:Y:S02]  /*38aa0*/  STL.64 [R1+0x88], R14 ;  /* 0x0000880e01007387 */ /* 0x000fe40000100a00 */
[----:B------:R-:W0:Y:S02]  /*38ab0*/  LDSM.16.M88.4 R12, [R9+0x8280] ;  /* 0x00828000090c783b */ /* 0x000e240000000200 */
[----:B0-----:R-:W-:Y:S02]  /*38ac0*/  STL.64 [R1+0x70], R12 ;  /* 0x0000700c01007387 */ /* 0x001fe40000100a00 */
[----:B------:R-:W-:Y:S02]  /*38ad0*/  STL.64 [R1+0x78], R14 ;  /* 0x0000780e01007387 */ /* 0x000fe40000100a00 */
[----:B------:R-:W0:Y:S04]  /*38ae0*/  LDSM.16.M88.4 R12, [R9+0x10280] ;  /* 0x01028000090c783b */ /* 0x000e280000000200 */
[----:B------:R-:W-:Y:S01]  /*38af0*/  IMAD.MOV.U32 R23, RZ, RZ, R8 ;  /* 0x000000ffff177224 */ /* 0x000fe200078e0008 */
[----:B0-----:R-:W-:Y:S01]  /*38b00*/  STL.64 [R1+0x60], R12 ;  /* 0x0000600c01007387 */ /* 0x001fe20000100a00 */
[----:B------:R-:W-:Y:S01]  /*38b10*/  MOV R0, R12 ;  /* 0x0000000c00007202 */ /* 0x000fe20000000f00 */
[----:B------:R-:W-:Y:S01]  /*38b20*/  STL.64 [R1+0x68], R14 ;  /* 0x0000680e01007387 */ /* 0x000fe20000100a00 */
[----:B------:R-:W-:-:S02]  /*38b30*/  MOV R2, R13 ;  /* 0x0000000d00027202 */ /* 0x000fc40000000f00 */
[----:B------:R-:W0:Y:S04]  /*38b40*/  LDSM.16.M88.4 R12, [R9+0x18280] ;  /* 0x01828000090c783b */ /* 0x000e280000000200 */
[----:B------:R-:W-:Y:S01]  /*38b50*/  STL [R1+0x3de4], R2 ;  /* 0x003de40201007387 */ /* 0x000fe20000100800 */
[----:B------:R-:W-:Y:S03]  /*38b60*/  STL [R1+0x3de0], R0 ;  /* 0x003de00001007387 */ /* 0x000fe60000100800 */
[----:B0-----:R-:W-:Y:S01]  /*38b70*/  STL.64 [R1+0x50], R12 ;  /* 0x0000500c01007387 */ /* 0x001fe20000100a00 */
[----:B------:R0:W-:Y:S03]  /*38b80*/  STL.64 [R1+0x58], R14 ;  /* 0x0000580e01007387 */ /* 0x0001e60000100a00 */
[----:B0-----:R-:W4:Y:S01]  /*38b90*/  LDL R15, [R1+0x1ef4] ;  /* 0x001ef400010f7983 */ /* 0x001f220000100800 */
[----:B------:R-:W-:Y:S01]  /*38ba0*/  IMAD.MOV.U32 R3, RZ, RZ, R10 ;  /* 0x000000ffff037224 */ /* 0x000fe200078e000a */
[C---:B--2---:R-:W-:Y:S11]  /*38bb0*/  HMMA.16816.F32.BF16 R4, R24.reuse, R22, R4 ;  /* 0x000000161804723c */ /* 0x044ff60000041804 */
[----:B------:R-:W-:Y:S11]  /*38bc0*/  @!UPT UIADD3 URZ, URZ, URZ, URZ ;  /* 0x0000003f3f3ff290 */ /* 0x000ff6000fffe03f */
[----:B------:R-:W-:Y:S01]  /*38bd0*/  @!UPT UIADD3 URZ, URZ, URZ, URZ ;  /* 0x0000003f3f3ff290 */ /* 0x000fe2000fffe03f */
[----:B------:R-:W-:Y:S01]  /*38be0*/  STL.64 [R1+0xe0], R4 ;  /* 0x0000e00401007387 */ /* 0x000fe20000100a00 */
[----:B------:R-:W-:Y:S02]  /*38bf0*/  STL.64 [R1+0xe8], R6 ;  /* 0x0000e80601007387 */ /* 0x000fe40000100a00 */
[----:B---3--:R-:W0:Y:S01]  /*38c00*/  LDSM.16.MT88.4 R4, [R29+0x2a000] ;  /* 0x02a000001d04783b */ /* 0x008e220000004200 */
[C---:B------:R-:W-:Y:S01]  /*38c10*/  HMMA.16816.F32.BF16 R16, R24.reuse, R10, R16 ;  /* 0x0000000a1810723c */ /* 0x040fe20000041810 */
[----:B0-----:R-:W-:Y:S02]  /*38c20*/  STL.64 [R1+0x3da0], R6 ;  /* 0x003da00601007387 */ /* 0x001fe40000100a00 */
[----:B------:R0:W-:Y:S02]  /*38c30*/  STL.64 [R1+0x3d98], R4 ;  /* 0x003d980401007387 */ /* 0x0001e40000100a00 */
[----:B0-----:R-:W2:Y:S01]  /*38c40*/  LDL.LU R4, [R1+0x130] ;  /* 0x0001300001047983 */ /* 0x001ea20000300800 */
[----:B------:R-:W2:Y:S02]  /*38c50*/  LDL.LU R5, [R1+0x134] ;  /* 0x0001340001057983 */ /* 0x000ea40000300800 */
[----:B------:R-:W2:Y:S02]  /*38c60*/  LDL.LU R6, [R1+0x138] ;  /* 0x0001380001067983 */ /* 0x000ea40000300800 */
[----:B------:R-:W2:Y:S11]  /*38c70*/  LDL.LU R7, [R1+0x13c] ;  /* 0x00013c0001077983 */ /* 0x000eb60000300800 */
[----:B------:R-:W-:Y:S02]  /*38c80*/  @!UPT UIADD3 URZ, URZ, URZ, URZ ;  /* 0x0000003f3f3ff290 */ /* 0x000fe4000fffe03f */
[----:B------:R-:W-:Y:S01]  /*38c90*/  STL.64 [R1+0xd0], R16 ;  /* 0x0000d01001007387 */ /* 0x000fe20000100a00 */
[----:B------:R0:W-:Y:S03]  /*38ca0*/  STL.64 [R1+0xd8], R18 ;  /* 0x0000d81201007387 */ /* 0x0001e60000100a00 */
[----:B0-----:R-:W3:Y:S01]  /*38cb0*/  LDL.LU.64 R18, [R1+0x3e40] ;  /* 0x003e400001127983 */ /* 0x001ee20000300a00 */
[----:B------:R-:W3:Y:S02]  /*38cc0*/  LDL.LU.64 R16, [R1+0x3e38] ;  /* 0x003e380001107983 */ /* 0x000ee40000300a00 */
[----:B------:R-:W3:Y:S02]  /*38cd0*/  LDL.LU.64 R10, [R1+0x3e30] ;  /* 0x003e3000010a7983 */ /* 0x000ee40000300a00 */
[----:B---3--:R-:W-:Y:S01]  /*38ce0*/  HMMA.16816.F32.BF16 R16, R24, R10, R16 ;  /* 0x0000000a1810723c */ /* 0x008fe20000041810 */
[----:B------:R-:W-:-:S02]  /*38cf0*/  MOV R13, R10 ;  /* 0x0000000a000d7202 */ /* 0x000fc40000000f00 */
[----:B------:R-:W-:Y:S11]  /*38d00*/  MOV R12, R11 ;  /* 0x0000000b000c7202 */ /* 0x000ff60000000f00 */
[----:B------:R-:W-:Y:S09]  /*38d10*/  @!UPT UIADD3 URZ, URZ, URZ, URZ ;  /* 0x0000003f3f3ff290 */ /* 0x000ff2000fffe03f */
[----:B------:R-:W-:Y:S01]  /*38d20*/  STL.64 [R1+0x110], R16 ;  /* 0x0001101001007387 */ /* 0x000fe20000100a00 */
[----:B------:R0:W-:Y:S03]  /*38d30*/  STL.64 [R1+0x118], R18 ;  /* 0x0001181201007387 */ /* 0x0001e60000100a00 */
[----:B0-----:R-:W3:Y:S01]  /*38d40*/  LDL.LU.64 R18, [R1+0x3e28] ;  /* 0x003e280001127983 */ /* 0x001ee20000300a00 */
[----:B------:R-:W3:Y:S02]  /*38d50*/  LDL.LU.64 R16, [R1+0x3e20] ;  /* 0x003e200001107983 */ /* 0x000ee40000300a00 */
[----:B------:R-:W3:Y:S02]  /*38d60*/  LDL.LU.64 R10, [R1+0x3e18] ;  /* 0x003e1800010a7983 */ /* 0x000ee40000300a00 */
[----:B---3--:R-:W-:Y:S01]  /*38d70*/  HMMA.16816.F32.BF16 R24, R24, R10, R16 ;  /* 0x0000000a1818723c */ /* 0x008fe20000041810 */
[----:B------:R-:W2:Y:S01]  /*38d80*/  LDL.LU.64 R18, [R1+0x3e10] ;  /* 0x003e100001127983 */ /* 0x000ea20000300a00 */
[----:B------:R-:W2:Y:S02]  /*38d90*/  LDL.LU.64 R16, [R1+0x3e08] ;  /* 0x003e080001107983 */ /* 0x000ea40000300a00 */
[----:B------:R-:W-:Y:S01]  /*38da0*/  IMAD.MOV.U32 R2, RZ, RZ, R10 ;  /* 0x000000ffff027224 */ /* 0x000fe200078e000a */
[----:B------:R-:W-:Y:S11]  /*38db0*/  MOV R0, R11 ;  /* 0x0000000b00007202 */ /* 0x000ff60000000f00 */
[----:B------:R-:W-:Y:S07]  /*38dc0*/  @!UPT UIADD3 URZ, URZ, URZ, URZ ;  /* 0x0000003f3f3ff290 */ /* 0x000fee000fffe03f */
[----:B------:R-:W-:Y:S01]  /*38dd0*/  STL.64 [R1+0x100], R24 ;  /* 0x0001001801007387 */ /* 0x000fe20000100a00 */
[----:B------:R0:W-:Y:S02]  /*38de0*/  STL.64 [R1+0x108], R26 ;  /* 0x0001081a01007387 */ /* 0x0001e40000100a00 */
[----:B------:R-:W3:Y:S02]  /*38df0*/  LDL.LU.64 R10, [R1+0x3e00] ;  /* 0x003e0000010a7983 */ /* 0x000ee40000300a00 */
[----:B------:R-:W3:Y:S01]  /*38e00*/  LDL.LU.64 R8, [R1+0x3df8] ;  /* 0x003df80001087983 */ /* 0x000ee20000300a00 */
[----:B0-----:R-:W-:Y:S01]  /*38e10*/  MOV R26, R13 ;  /* 0x0000000d001a7202 */ /* 0x001fe20000000f00 */
[----:B------:R-:W-:Y:S02]  /*38e20*/  IMAD.MOV.U32 R27, RZ, RZ, R12 ;  /* 0x000000ffff1b7224 */ /* 0x000fe400078e000c */
[----:B----4-:R-:W-:Y:S04]  /*38e30*/  LDSM.16.MT88.4 R12, [R15+0x2a000] ;  /* 0x02a000000f0c783b */ /* 0x010fe80000004200 */
[----:B------:R0:W-:Y:S01]  /*38e40*/  STL.64 [R1+0x3de8], R26 ;  /* 0x003de81a01007387 */ /* 0x0001e20000100a00 */
[----:B------:R-:W4:Y:S02]  /*38e50*/  LDL.LU R24, [R1+0x170] ;  /* 0x0001700001187983 */ /* 0x000f240000300800 */
[----:B------:R-:W4:Y:S01]  /*38e60*/  LDL.LU R25, [R1+0x174] ;  /* 0x0001740001197983 */ /* 0x000f220000300800 */
[----:B0-----:R-:W4:Y:S01]  /*38e70*/  LDL.LU R26, [R1+0x178] ;  /* 0x00017800011a7983 */ /* 0x001f220000300800 */
[----:B------:R-:W4:Y:S01]  /*38e80*/  LDL.LU R27, [R1+0x17c] ;  /* 0x00017c00011b7983 */ /* 0x000f220000300800 */
[----:B--2---:R-:W-:Y:S07]  /*38e90*/  HMMA.16816.F32.BF16 R20, R16, R22, R4 ;  /* 0x000000161014723c */ /* 0x004fee0000041804 */
[----:B------:R-:W-:-:S02]  /*38ea0*/  MOV R4, R28 ;  /* 0x0000001c00047202 */ /* 0x000fc40000000f00 */
[----:B------:R-:W2:Y:S11]  /*38eb0*/  LDL.LU R28, [R1+0x3df4] ;  /* 0x003df400011c7983 */ /* 0x000eb60000300800 */
[----:B------:R-:W-:Y:S03]  /*38ec0*/  @!UPT UIADD3 URZ, URZ, URZ, URZ ;  /* 0x0000003f3f3ff290 */ /* 0x000fe6000fffe03f */
[----:B------:R3:W-:Y:S01]  /*38ed0*/  STL.64 [R1+0xc0], R20 ;  /* 0x0000c01401007387 */ /* 0x0007e20000100a00 */
[----:B------:R0:W-:Y:S02]  /*38ee0*/  STL.64 [R1+0xc8], R22 ;  /* 0x0000c81601007387 */ /* 0x0001e40000100a00 */
[----:B------:R-:W4:Y:S02]  /*38ef0*/  LDL.LU R5, [R1+0x1a4] ;  /* 0x0001a40001057983 */ /* 0x000f240000300800 */
[----:B------:R-:W4:Y:S01]  /*38f00*/  LDL.LU R6, [R1+0x1a8] ;  /* 0x0001a80001067983 */ /* 0x000f220000300800 */
[----:B------:R-:W4:Y:S01]  /*38f10*/  LDL.LU R7, [R1+0x1ac] ;  /* 0x0001ac0001077983 */ /* 0x000f220000300800 */
[----:B---3--:R-:W-:Y:S01]  /*38f20*/  MOV R20, R11 ;  /* 0x0000000b00147202 */ /* 0x008fe20000000f00 */
[----:B------:R-:W-:Y:S01]  /*38f30*/  IMAD.MOV.U32 R21, RZ, RZ, R10 ;  /* 0x000000ffff157224 */ /* 0x000fe200078e000a */
[----:B0-----:R-:W-:Y:S02]  /*38f40*/  MOV R22, R9 ;  /* 0x0000000900167202 */ /* 0x001fe40000000f00 */
[----:B------:R-:W-:-:S02]  /*38f50*/  MOV R23, R8 ;  /* 0x0000000800177202 */ /* 0x000fc40000000f00 */
[----:B--2---:R-:W0:Y:S04]  /*38f60*/  LDSM.16.MT88.4 R8, [R28+0x2a000] ;  /* 0x02a000001c08783b */ /* 0x004e280000004200 */
[----:B0-----:R0:W-:Y:S01]  /*38f70*/  STL [R1+0x3d64], R8 ;  /* 0x003d640801007387 */ /* 0x0011e20000100800 */
[----:B------:R1:W-:Y:S02]  /*38f80*/  STL [R1+0x3d60], R9 ;  /* 0x003d600901007387 */ /* 0x0003e40000100800 */
[----:B------:R2:W-:Y:S02]  /*38f90*/  STL [R1+0x3d5c], R10 ;  /* 0x003d5c0a01007387 */ /* 0x0005e40000100800 */
[----:B------:R3:W-:Y:S01]  /*38fa0*/  STL [R1+0x3d58], R11 ;  /* 0x003d580b01007387 */ /* 0x0007e20000100800 */
[----:B0-----:R-:W4:Y:S01]  /*38fb0*/  LDL.LU R8, [R1+0x1c0] ;  /* 0x0001c00001087983 */ /* 0x001f220000300800 */
[----:B-1----:R-:W4:Y:S02]  /*38fc0*/  LDL.LU R9, [R1+0x1c4] ;  /* 0x0001c40001097983 */ /* 0x002f240000300800 */
[----:B--2---:R-:W2:Y:S02]  /*38fd0*/  LDL.LU R10, [R1+0x1c8] ;  /* 0x0001c800010a7983 */ /* 0x004ea40000300800 */
[----:B---3--:R-:W2:Y:S01]  /*38fe0*/  LDL.LU R11, [R1+0x1cc] ;  /* 0x0001cc00010b7983 */ /* 0x008ea20000300800 */
[----:B------:R-:W-:Y:S01]  /*38ff0*/  STL [R1+0x3d14], R12 ;  /* 0x003d140c01007387 */ /* 0x000fe20000100800 */
[----:B------:R-:W-:Y:S02]  /*39000*/  STL [R1+0x3d10], R13 ;  /* 0x003d100d01007387 */ /* 0x000fe40000100800 */
[----:B------:R0:W-:Y:S02]  /*39010*/  STL [R1+0x3d0c], R14 ;  /* 0x003d0c0e01007387 */ /* 0x0001e40000100800 */
[----:B------:R1:W-:Y:S02]  /*39020*/  STL [R1+0x3d08], R15 ;  /* 0x003d080f01007387 */ /* 0x0003e40000100800 */
[----:B0-----:R-:W-:-:S02]  /*39030*/  IMAD.MOV.U32 R14, RZ, RZ, R3 ;  /* 0x000000ffff0e7224 */ /* 0x001fc400078e0003 */
[----:B------:R-:W3:Y:S01]  /*39040*/  LDL.LU R3, [R1+0x3df0] ;  /* 0x003df00001037983 */ /* 0x000ee20000300800 */
[----:B-1----:R-:W4:Y:S04]  /*39050*/  LDL.LU R15, [R1+0x2c] ;  /* 0x00002c00010f7983 */ /* 0x002f280000300800 */
[----:B----4-:R-:W-:Y:S01]  /*39060*/  HMMA.16816.F32.BF16 R12, R16, R14, R24 ;  /* 0x0000000e100c723c */ /* 0x010fe20000041818 */
[----:B------:R-:W2:Y:S06]  /*39070*/  LDL.LU.64 R26, [R1+0x3de8] ;  /* 0x003de800011a7983 */ /* 0x000eac0000300a00 */
[----:B------:R-:W-:-:S02]  /*39080*/  MOV R25, R16 ;  /* 0x0000001000197202 */ /* 0x000fc40000000f00 */
[----:B------:R-:W-:Y:S11]  /*39090*/  MOV R24, R17 ;  /* 0x0000001100187202 */ /* 0x000ff60000000f00 */
[----:B------:R-:W-:Y:S03]  /*390a0*/  @!UPT UIADD3 URZ, URZ, URZ, URZ ;  /* 0x0000003f3f3ff290 */ /* 0x000fe6000fffe03f */
[----:B------:R0:W-:Y:S01]  /*390b0*/  STL.64 [R1+0xb0], R12 ;  /* 0x0000b00c01007387 */ /* 0x0001e20000100a00 */
[----:B------:R1:W-:Y:S03]  /*390c0*/  STL.64 [R1+0xb8], R14 ;  /* 0x0000b80e01007387 */ /* 0x0003e60000100a00 */
[----:B0-----:R-:W4:Y:S01]  /*390d0*/  LDL.64 R12, [R1+0x70] ;  /* 0x00007000010c7983 */ /* 0x001f220000100a00 */
[----:B-1----:R-:W-:Y:S01]  /*390e0*/  IMAD.MOV.U32 R15, RZ, RZ, R18 ;  /* 0x000000ffff0f7224 */ /* 0x002fe200078e0012 */
[----:B------:R-:W-:Y:S02]  /*390f0*/  MOV R14, R19 ;  /* 0x00000013000e7202 */ /* 0x000fe40000000f00 */
[----:B---3--:R-:W0:Y:S04]  /*39100*/  LDSM.16.MT88.4 R16, [R3+0x2a800] ;  /* 0x02a800000310783b */ /* 0x008e280000004200 */
[----:B0-----:R0:W-:Y:S01]  /*39110*/  STL.64 [R1+0x3cc0], R18 ;  /* 0x003cc01201007387 */ /* 0x0011e20000100a00 */
[----:B------:R1:W-:Y:S01]  /*39120*/  STL.64 [R1+0x3cb8], R16 ;  /* 0x003cb81001007387 */ /* 0x0003e20000100a00 */
[----:B0-----:R-:W-:-:S02]  /*39130*/  MOV R18, R15 ;  /* 0x0000000f00127202 */ /* 0x001fc40000000f00 */
[----:B-1----:R-:W-:Y:S01]  /*39140*/  MOV R16, R25 ;  /* 0x0000001900107202 */ /* 0x002fe20000000f00 */
[----:B------:R-:W-:Y:S01]  /*39150*/  IMAD.MOV.U32 R17, RZ, RZ, R24 ;  /* 0x000000ffff117224 */ /* 0x000fe200078e0018 */
[----:B------:R-:W-:Y:S01]  /*39160*/  MOV R19, R14 ;  /* 0x0000000e00137202 */ /* 0x000fe20000000f00 */
[----:B------:R-:W-:Y:S06]  /*39170*/  STL [R1+0x3c68], R3 ;  /* 0x003c680301007387 */ /* 0x000fec0000100800 */
[C---:B--2---:R-:W-:Y:S11]  /*39180*/  HMMA.16816.F32.BF16 R24, R16.reuse, R26, R8 ;  /* 0x0000001a1018723c */ /* 0x044ff60000041808 */
[----:B------:R-:W-:Y:S11]  /*39190*/  @!UPT UIADD3 URZ, URZ, URZ, URZ ;  /* 0x0000003f3f3ff290 */ /* 0x000ff6000fffe03f */
[----:B------:R-:W-:Y:S01]  /*391a0*/  @!UPT UIADD3 URZ, URZ, URZ, URZ ;  /* 0x0000003f3f3ff290 */ /* 0x000fe2000fffe03f */
[----:B------:R-:W-:Y:S01]  /*391b0*/  STL.64 [R1+0xa0], R24 ;  /* 0x0000a01801007387 */ /* 0x000fe20000100a00 */
[----:B------:R-:W-:Y:S01]  /*391c0*/  IMAD.MOV.U32 R8, RZ, RZ, R26 ;  /* 0x000000ffff087224 */ /* 0x000fe200078e001a */
[----:B------:R-:W-:Y:S02]  /*391d0*/  MOV R9, R27 ;  /* 0x0000001b00097202 */ /* 0x000fe40000000f00 */
[----:B------:R-:W0:Y:S01]  /*391e0*/  LDSM.16.MT88.4 R24, [R29+0x2a800] ;  /* 0x02a800001d18783b */ /* 0x000e220000004200 */
[----:B------:R-:W-:Y:S01]  /*391f0*/  MOV R10, R2 ;  /* 0x00000002000a7202 */ /* 0x000fe20000000f00 */
[----:B------:R-:W-:Y:S02]  /*39200*/  IMAD.MOV.U32 R11, RZ, RZ, R0 ;  /* 0x000000ffff0b7224 */ /* 0x000fe400078e0000 */
[----:B------:R-:W-:Y:S01]  /*39210*/  STL.64 [R1+0x3da8], R8 ;  /* 0x003da80801007387 */ /* 0x000fe20000100a00 */
[----:B------:R-:W2:Y:S02]  /*39220*/  LDL.LU R2, [R1+0x3de4] ;  /* 0x003de40001027983 */ /* 0x000ea40000300800 */
[----:B------:R-:W3:Y:S02]  /*39230*/  LDL.LU R0, [R1+0x3de0] ;  /* 0x003de00001007983 */ /* 0x000ee40000300800 */
[----:B------:R-:W-:Y:S01]  /*39240*/  HMMA.16816.F32.BF16 R16, R16, R10, R20 ;  /* 0x0000000a1010723c */ /* 0x000fe20000041814 */
[----:B0-----:R-:W-:Y:S01]  /*39250*/  STL [R1+0x3c70], R24 ;  /* 0x003c701801007387 */ /* 0x001fe20000100800 */
[----:B------:R0:W-:Y:S02]  /*39260*/  STL [R1+0x3c6c], R25 ;  /* 0x003c6c1901007387 */ /* 0x0001e40000100800 */
[----:B------:R-:W-:Y:S02]  /*39270*/  STL [R1+0x3c64], R26 ;  /* 0x003c641a01007387 */ /* 0x000fe40000100800 */
[----:B------:R-:W-:Y:S01]  /*39280*/  STL [R1+0x3c60], R27 ;  /* 0x003c601b01007387 */ /* 0x000fe20000100800 */
[----:B0-----:R-:W2:Y:S01]  /*39290*/  LDL.LU.64 R24, [R1+0x80] ;  /* 0x0000800001187983 */ /* 0x001ea20000300a00 */
[----:B------:R-:W-:Y:S02]  /*392a0*/  STL [R1+0x3c50], R29 ;  /* 0x003c501d01007387 */ /* 0x000fe40000100800 */
[----:B------:R-:W2:Y:S02]  /*392b0*/  LDL.LU.64 R22, [R1+0x3dd8] ;  /* 0x003dd80001167983 */ /* 0x000ea40000300a00 */
[----:B------:R-:W2:Y:S11]  /*392c0*/  LDL.LU.64 R20, [R1+0x3dd0] ;  /* 0x003dd00001147983 */ /* 0x000eb60000300a00 */
[----:B------:R-:W-:Y:S01]  /*392d0*/  STL.64 [R1+0x3cd0], R18 ;  /* 0x003cd01201007387 */ /* 0x000fe20000100a00 */
[----:B------:R0:W-:Y:S03]  /*392e0*/  STL.64 [R1+0x3cc8], R16 ;  /* 0x003cc81001007387 */ /* 0x0001e60000100a00 */
[----:B0-----:R-:W3:Y:S04]  /*392f0*/  LDL R16, [R1+0x50] ;  /* 0x0000500001107983 */ /* 0x001ee80000100800 */
[----:B------:R-:W3:Y:S01]  /*39300*/  LDL R17, [R1+0x54] ;  /* 0x0000540001117983 */ /* 0x000ee20000100800 */
[C---:B--2---:R-:W-:Y:S03]  /*39310*/  HMMA.16816.F32.BF16 R4, R20.reuse, R24, R4 ;  /* 0x000000181404723c */ /* 0x044fe60000041804 */
[----:B---3--:R-:W-:Y:S01]  /*39320*/  STL.64 [R1+0x3db0], R16 ;  /* 0x003db01001007387 */ /* 0x008fe20000100a00 */
[----:B------:R0:W-:Y:S03]  /*39330*/  STL.64 [R1+0x3dc0], R24 ;  /* 0x003dc01801007387 */ /* 0x0001e60000100a00 */
[----:B0-----:R-:W2:Y:S11]  /*39340*/  LDL.LU R24, [R1+0x190] ;  /* 0x0001900001187983 */ /* 0x001eb60000300800 */
[----:B------:R-:W-:Y:S05]  /*39350*/  @!UPT UIADD3 URZ, URZ, URZ, URZ ;  /* 0x0000003f3f3ff290 */ /* 0x000fea000fffe03f */
[----:B------:R0:W-:Y:S02]  /*39360*/  STL.64 [R1+0x30], R4 ;  /* 0x0000300401007387 */ /* 0x0001e40000100a00 */
[----:B------:R1:W-:Y:S02]  /*39370*/  STL.64 [R1+0x38], R6 ;  /* 0x0000380601007387 */ /* 0x0003e40000100a00 */
[----:B------:R-:W2:Y:S01]  /*39380*/  LDL.LU R25, [R1+0x194] ;  /* 0x0001940001197983 */ /* 0x000ea20000300800 */
[----:B------:R-:W2:Y:S01]  /*39390*/  LDL.LU R26, [R1+0x198] ;  /* 0x00019800011a7983 */ /* 0x000ea20000300800 */
[----:B------:R-:W2:Y:S01]  /*393a0*/  LDL.LU R27, [R1+0x19c] ;  /* 0x00019c00011b7983 */ /* 0x000ea20000300800 */
[----:B------:R-:W-:Y:S02]  /*393b0*/  MOV R8, R0 ;  /* 0x0000000000087202 */ /* 0x000fe40000000f00 */
[----:B------:R-:W-:Y:S01]  /*393c0*/  MOV R9, R2 ;  /* 0x0000000200097202 */ /* 0x000fe20000000f00 */
[----:B------:R-:W3:Y:S01]  /*393d0*/  LDL.LU R0, [R1+0x3dcc] ;  /* 0x003dcc0001007983 */ /* 0x000ee20000300800 */
[----:B------:R-:W3:Y:S02]  /*393e0*/  LDL.LU R2, [R1+0x3dc8] ;  /* 0x003dc80001027983 */ /* 0x000ee40000300800 */
[----:B------:R-:W3:Y:S02]  /*393f0*/  LDL.LU R16, [R1+0x180] ;  /* 0x0001800001107983 */ /* 0x000ee40000300800 */
[----:B------:R-:W3:Y:S01]  /*39400*/  LDL.LU R17, [R1+0x184] ;  /* 0x0001840001117983 */ /* 0x000ee20000300800 */
[----:B------:R-:W3:Y:S01]  /*39410*/  LDL.LU R18, [R1+0x188] ;  /* 0x0001880001127983 */ /* 0x000ee20000300800 */
[----:B------:R-:W3:Y:S02]  /*39420*/  LDL.LU R19, [R1+0x18c] ;  /* 0x00018c0001137983 */ /* 0x000ee40000300800 */
[----:B0-----:R-:W3:Y:S02]  /*39430*/  LDL.LU R4, [R1+0x160] ;  /* 0x0001600001047983 */ /* 0x001ee40000300800 */
[----:B----4-:R-:W-:Y:S01]  /*39440*/  IMAD.MOV.U32 R10, RZ, RZ, R12 ;  /* 0x000000ffff0a7224 */ /* 0x010fe200078e000c */
[----:B------:R-:W-:Y:S01]  /*39450*/  MOV R3, R13 ;  /* 0x0000000d00037202 */ /* 0x000fe20000000f00 */
[----:B------:R-:W4:Y:S01]  /*39460*/  LDL.LU R5, [R1+0x164] ;  /* 0x0001640001057983 */ /* 0x000f220000300800 */
[----:B-1----:R-:W4:Y:S02]  /*39470*/  LDL.LU R6, [R1+0x168] ;  /* 0x0001680001067983 */ /* 0x002f240000300800 */
[----:B------:R-:W4:Y:S01]  /*39480*/  LDL.LU R7, [R1+0x16c] ;  /* 0x00016c0001077983 */ /* 0x000f220000300800 */
[C---:B--2---:R-:W-:Y:S11]  /*39490*/  HMMA.16816.F32.BF16 R24, R20.reuse, R12, R24 ;  /* 0x0000000c1418723c */ /* 0x044ff60000041818 */
[----:B------:R-:W-:Y:S11]  /*394a0*/  @!UPT UIADD3 URZ, URZ, URZ, URZ ;  /* 0x0000003f3f3ff290 */ /* 0x000ff6000fffe03f */
[----:B------:R-:W-:Y:S02]  /*394b0*/  @!UPT UIADD3 URZ, URZ, URZ, URZ ;  /* 0x0000003f3f3ff290 */ /* 0x000fe4000fffe03f */
[----:B------:R-:W-:Y:S02]  /*394c0*/  MOV R14, R26 ;  /* 0x0000001a000e7202 */ /* 0x000fe40000000f00 */
[----:B------:R-:W-:Y:S02]  /*394d0*/  MOV R15, R27 ;  /* 0x0000001b000f7202 */ /* 0x000fe40000000f00 */
[----:B------:R-:W-:Y:S01]  /*394e0*/  MOV R12, R24 ;  /* 0x00000018000c7202 */ /* 0x000fe20000000f00 */
[----:B------:R-:W-:Y:S02]  /*394f0*/  IMAD.MOV.U32 R13, RZ, RZ, R25 ;  /* 0x000000ffff0d7224 */ /* 0x000fe400078e0019 */
[----:B------:R-:W2:Y:S01]  /*39500*/  LDL.LU.64 R24, [R1+0x3dc0] ;  /* 0x003dc00001187983 */ /* 0x000ea20000300a00 */
        /* <DEDUP_REMOVED lines=10> */
[----:B---3--:R-:W-:Y:S01]  /*395b0*/  IMAD.MOV.U32 R14, RZ, RZ, R2 ;  /* 0x000000ffff0e7224 */ /* 0x008fe200078e0002 */
[----:B------:R-:W-:Y:S01]  /*395c0*/  MOV R15, R0 ;  /* 0x00000000000f7202 */ /* 0x000fe20000000f00 */
[----:B------:R-:W3:Y:S01]  /*395d0*/  LDL.LU R2, [R1+0x3dbc] ;  /* 0x003dbc0001027983 */ /* 0x000ee20000300800 */
[----:B------:R-:W3:Y:S03]  /*395e0*/  LDL.LU R0, [R1+0x3db8] ;  /* 0x003db80001007983 */ /* 0x000ee60000300800 */
[----:B------:R-:W-:Y:S04]  /*395f0*/  STL.64 [R1+0x3d80], R14 ;  /* 0x003d800e01007387 */ /* 0x000fe80000100a00 */
[----:B--2---:R0:W-:Y:S02]  /*39600*/  STL.64 [R1+0x3d78], R12 ;  /* 0x003d780c01007387 */ /* 0x0041e40000100a00 */
[----:B0-----:R-:W-:Y:S01]  /*39610*/  MOV R12, R10 ;  /* 0x0000000a000c7202 */ /* 0x001fe20000000f00 */
[----:B------:R-:W-:Y:S01]  /*39620*/  IMAD.MOV.U32 R13, RZ, RZ, R3 ;  /* 0x000000ffff0d7224 */ /* 0x000fe200078e0003 */
[----:B------:R-:W-:Y:S04]  /*39630*/  HMMA.16816.F32.BF16 R8, R20, R8, R16 ;  /* 0x000000081408723c */ /* 0x000fe80000041810 */
[----:B------:R0:W-:Y:S04]  /*39640*/  STL.64 [R1+0x3d90], R12 ;  /* 0x003d900c01007387 */ /* 0x0001e80000100a00 */
[----:B0-----:R-:W2:Y:S01]  /*39650*/  LDL.LU R12, [R1+0x90] ;  /* 0x00009000010c7983 */ /* 0x001ea20000300800 */
[----:B------:R-:W2:Y:S02]  /*39660*/  LDL.LU R13, [R1+0x94] ;  /* 0x00009400010d7983 */ /* 0x000ea40000300800 */
[----:B------:R-:W4:Y:S11]  /*39670*/  LDL.LU.64 R16, [R1+0x3db0] ;  /* 0x003db00001107983 */ /* 0x000f360000300a00 */
[----:B------:R-:W-:Y:S01]  /*39680*/  @!UPT UIADD3 URZ, URZ, URZ, URZ ;  /* 0x0000003f3f3ff290 */ /* 0x000fe2000fffe03f */
[----:B------:R0:W-:Y:S01]  /*39690*/  STL [R1+0x10], R8 ;  /* 0x0000100801007387 */ /* 0x0001e20000100800 */
[----:B------:R-:W-:-:S03]  /*396a0*/  IMAD.MOV.U32 R29, RZ, RZ, R9 ;  /* 0x000000ffff1d7224 */ /* 0x000fc600078e0009 */
[----:B0-----:R-:W2:Y:S01]  /*396b0*/  LDL.LU.64 R8, [R1+0x3da8] ;  /* 0x003da80001087983 */ /* 0x001ea20000300a00 */
[----:B----4-:R-:W-:Y:S03]  /*396c0*/  HMMA.16816.F32.BF16 R20, R20, R16, R4 ;  /* 0x000000101414723c */ /* 0x010fe60000041804 */
[----:B------:R-:W2:Y:S01]  /*396d0*/  LDL.LU.64 R6, [R1+0x3da0] ;  /* 0x003da00001067983 */ /* 0x000ea20000300a00 */
[----:B------:R-:W2:Y:S01]  /*396e0*/  LDL.LU.64 R4, [R1+0x3d98] ;  /* 0x003d980001047983 */ /* 0x000ea20000300a00 */
[----:B---3--:R-:W-:Y:S02]  /*396f0*/  MOV R14, R2 ;  /* 0x00000002000e7202 */ /* 0x008fe40000000f00 */
[----:B------:R-:W-:Y:S01]  /*39700*/  MOV R15, R0 ;  /* 0x00000000000f7202 */ /* 0x000fe20000000f00 */
[----:B------:R0:W-:Y:S01]  /*39710*/  STL.64 [R1+0x3d88], R16 ;  /* 0x003d881001007387 */ /* 0x0001e20000100a00 */
[----:B------:R-:W-:Y:S01]  /*39720*/  MOV R2, R10 ;  /* 0x0000000a00027202 */ /* 0x000fe20000000f00 */
[----:B------:R-:W-:-:S02]  /*39730*/  IMAD.MOV.U32 R10, RZ, RZ, R24 ;  /* 0x000000ffff0a7224 */ /* 0x000fc400078e0018 */
[----:B0-----:R-:W3:Y:S01]  /*39740*/  LDL.LU R16, [R1+0x150] ;  /* 0x0001500001107983 */ /* 0x001ee20000300800 */
[----:B------:R-:W3:Y:S02]  /*39750*/  LDL.LU R17, [R1+0x154] ;  /* 0x0001540001117983 */ /* 0x000ee40000300800 */
[----:B------:R-:W3:Y:S02]  /*39760*/  LDL.LU R18, [R1+0x158] ;  /* 0x0001580001127983 */ /* 0x000ee40000300800 */
[----:B------:R-:W3:Y:S06]  /*39770*/  LDL.LU R19, [R1+0x15c] ;  /* 0x00015c0001137983 */ /* 0x000eec0000300800 */
[----:B------:R-:W-:Y:S01]  /*39780*/  STL.64 [R1+0x3c80], R22 ;  /* 0x003c801601007387 */ /* 0x000fe20000100a00 */
[----:B------:R0:W-:Y:S03]  /*39790*/  STL.64 [R1+0x3c78], R20 ;  /* 0x003c781401007387 */ /* 0x0001e60000100a00 */
[----:B0-----:R-:W4:Y:S01]  /*397a0*/  LDL.LU.64 R20, [R1+0x60] ;  /* 0x0000600001147983 */ /* 0x001f220000300a00 */
[----:B------:R-:W3:Y:S01]  /*397b0*/  LDL.64 R22, [R1+0x68] ;  /* 0x0000680001167983 */ /* 0x000ee20000100a00 */
[----:B--2---:R-:W-:Y:S11]  /*397c0*/  HMMA.16816.F32.BF16 R12, R4, R24, R12 ;  /* 0x00000018040c723c */ /* 0x004ff6000004180c */
[----:B------:R-:W-:Y:S11]  /*397d0*/  @!UPT UIADD3 URZ, URZ, URZ, URZ ;  /* 0x0000003f3f3ff290 */ /* 0x000ff6000fffe03f */
[----:B------:R-:W-:Y:S01]  /*397e0*/  @!UPT UIADD3 URZ, URZ, URZ, URZ ;  /* 0x0000003f3f3ff290 */ /* 0x000fe2000fffe03f */
[----:B------:R0:W-:Y:S01]  /*397f0*/  STL [R1+0x90], R12 ;  /* 0x0000900c01007387 */ /* 0x0001e20000100800 */
[----:B------:R-:W-:-:S03]  /*39800*/  MOV R24, R13 ;  /* 0x0000000d00187202 */ /* 0x000fc60000000f00 */
[----:B0-----:R-:W3:Y:S01]  /*39810*/  LDL.LU.64 R12, [R1+0x3d90] ;  /* 0x003d9000010c7983 */ /* 0x001ee20000300a00 */
[----:B------:R-:W-:Y:S01]  /*39820*/  MOV R0, R11 ;  /* 0x0000000b00007202 */ /* 0x000fe20000000f00 */
[----:B------:R-:W-:Y:S02]  /*39830*/  MOV R11, R25 ;  /* 0x00000019000b7202 */ /* 0x000fe40000000f00 */
[----:B------:R-:W-:Y:S01]  /*39840*/  IMAD.MOV.U32 R25, RZ, RZ, R14 ;  /* 0x000000ffff197224 */ /* 0x000fe200078e000e */
[----:B------:R-:W-:Y:S02]  /*39850*/  MOV R3, R15 ;  /* 0x0000000f00037202 */ /* 0x000fe40000000f00 */
[C---:B---3--:R-:W-:Y:S01]  /*39860*/  HMMA.16816.F32.BF16 R12, R4.reuse, R12, R16 ;  /* 0x0000000c040c723c */ /* 0x048fe20000041810 */
[----:B------:R-:W2:Y:S11]  /*39870*/  LDL.LU.64 R16, [R1+0x3d88] ;  /* 0x003d880001107983 */ /* 0x000eb60000300a00 */
[----:B------:R-:W-:Y:S11]  /*39880*/  @!UPT UIADD3 URZ, URZ, URZ, URZ ;  /* 0x0000003f3f3ff290 */ /* 0x000ff6000fffe03f */
        /* <DEDUP_REMOVED lines=10> */
[----:B------:R-:W2:Y:S02]  /*39930*/  LDL.LU.64 R12, [R1+0x3d68] ;  /* 0x003d6800010c7983 */ /* 0x000ea40000300a00 */
[----:B------:R-:W-:Y:S02]  /*39940*/  STL.64 [R1+0x3d40], R22 ;  /* 0x003d401601007387 */ /* 0x000fe40000100a00 */
[----:B------:R-:W-:Y:S01]  /*39950*/  STL.64 [R1+0x3d38], R20 ;  /* 0x003d381401007387 */ /* 0x000fe20000100a00 */
[----:B--2---:R-:W-:Y:S01]  /*39960*/  HMMA.16816.F32.BF16 R12, R4, R16, R12 ;  /* 0x00000010040c723c */ /* 0x004fe2000004180c */
[----:B------:R-:W2:Y:S01]  /*39970*/  LDL.LU.64 R4, [R1+0x50] ;  /* 0x0000500001047983 */ /* 0x000ea20000300a00 */
[----:B------:R-:W3:Y:S11]  /*39980*/  LDL.LU.64 R6, [R1+0x58] ;  /* 0x0000580001067983 */ /* 0x000ef60000300a00 */
[----:B------:R-:W-:Y:S10]  /*39990*/  @!UPT UIADD3 URZ, URZ, URZ, URZ ;  /* 0x0000003f3f3ff290 */ /* 0x000ff4000fffe03f */
[----:B------:R-:W-:Y:S01]  /*399a0*/  STL.64 [R1+0x120], R12 ;  /* 0x0001200c01007387 */ /* 0x000fe20000100a00 */
[----:B------:R-:W-:Y:S02]  /*399b0*/  STL.64 [R1+0x128], R14 ;  /* 0x0001280e01007387 */ /* 0x000fe40000100a00 */
[----:B------:R-:W0:Y:S01]  /*399c0*/  LDSM.16.MT88.4 R12, [R28+0x2a800] ;  /* 0x02a800001c0c783b */ /* 0x000e220000004200 */
[----:B------:R-:W-:-:S03]  /*399d0*/  MOV R18, R8 ;  /* 0x0000000800127202 */ /* 0x000fc60000000f00 */
[----:B------:R-:W-:Y:S01]  /*399e0*/  IMAD.MOV.U32 R19, RZ, RZ, R9 ;  /* 0x000000ffff137224 */ /* 0x000fe200078e0009 */
[----:B---3--:R-:W-:Y:S01]  /*399f0*/  STL.64 [R1+0x3d30], R6 ;  /* 0x003d300601007387 */ /* 0x008fe20000100a00 */
[----:B--2---:R-:W-:Y:S02]  /*39a00*/  STL.64 [R1+0x3d28], R4 ;  /* 0x003d280401007387 */ /* 0x004fe40000100a00 */
[----:B0-----:R-:W-:Y:S02]  /*39a10*/  STL [R1+0xc], R15 ;  /* 0x00000c0f01007387 */ /* 0x001fe40000100800 */
[----:B------:R-:W2:Y:S01]  /*39a20*/  LDL.LU R16, [R1+0xa0] ;  /* 0x0000a00001107983 */ /* 0x000ea20000300800 */
[----:B------:R-:W2:Y:S01]  /*39a30*/  LDL.LU R17, [R1+0xa4] ;  /* 0x0000a40001117983 */ /* 0x000ea20000300800 */
[----:B------:R-:W3:Y:S02]  /*39a40*/  LDL.LU R8, [R1+0x3d64] ;  /* 0x003d640001087983 */ /* 0x000ee40000300800 */
[----:B------:R-:W3:Y:S02]  /*39a50*/  LDL.LU R9, [R1+0x3d60] ;  /* 0x003d600001097983 */ /* 0x000ee40000300800 */
[----:B------:R-:W4:Y:S01]  /*39a60*/  LDL.LU R20, [R1+0xd0] ;  /* 0x0000d00001147983 */ /* 0x000f220000300800 */
[----:B------:R-:W4:Y:S01]  /*39a70*/  LDL.LU R21, [R1+0xd4] ;  /* 0x0000d40001157983 */ /* 0x000f220000300800 */
[----:B------:R-:W2:Y:S02]  /*39a80*/  LDL.LU R22, [R1+0xd8] ;  /* 0x0000d80001167983 */ /* 0x000ea40000300800 */
[----:B------:R-:W2:Y:S02]  /*39a90*/  LDL.LU R23, [R1+0xdc] ;  /* 0x0000dc0001177983 */ /* 0x000ea40000300800 */
[----:B--2---:R-:W-:Y:S01]  /*39aa0*/  STL.64 [R1+0x3d50], R22 ;  /* 0x003d501601007387 */ /* 0x004fe20000100a00 */
[----:B----4-:R0:W-:Y:S03]  /*39ab0*/  STL.64 [R1+0x3d48], R20 ;  /* 0x003d481401007387 */ /* 0x0101e60000100a00 */
[----:B0-----:R-:W3:Y:S01]  /*39ac0*/  LDL.LU R20, [R1+0xe0] ;  /* 0x0000e00001147983 */ /* 0x001ee20000300800 */
[----:B------:R-:W3:Y:S02]  /*39ad0*/  LDL.LU R21, [R1+0xe4] ;  /* 0x0000e40001157983 */ /* 0x000ee40000300800 */
[----:B------:R-:W3:Y:S02]  /*39ae0*/  LDL.LU R22, [R1+0xe8] ;  /* 0x0000e80001167983 */ /* 0x000ee40000300800 */
[----:B------:R-:W3:Y:S01]  /*39af0*/  LDL.LU R23, [R1+0xec] ;  /* 0x0000ec0001177983 */ /* 0x000ee20000300800 */
[----:B------:R-:W-:Y:S01]  /*39b00*/  STL.64 [R1+0x3ce0], R18 ;  /* 0x003ce01201007387 */ /* 0x000fe20000100a00 */
[----:B------:R0:W-:Y:S03]  /*39b10*/  STL.64 [R1+0x3cd8], R16 ;  /* 0x003cd81001007387 */ /* 0x0001e60000100a00 */
[----:B0-----:R-:W2:Y:S01]  /*39b20*/  LDL.LU R16, [R1+0xb0] ;  /* 0x0000b00001107983 */ /* 0x001ea20000300800 */
[----:B------:R-:W2:Y:S02]  /*39b30*/  LDL.LU R17, [R1+0xb4] ;  /* 0x0000b40001117983 */ /* 0x000ea40000300800 */
[----:B------:R-:W4:Y:S02]  /*39b40*/  LDL.LU R18, [R1+0xb8] ;  /* 0x0000b80001127983 */ /* 0x000f240000300800 */
[----:B------:R-:W4:Y:S01]  /*39b50*/  LDL.LU R19, [R1+0xbc] ;  /* 0x0000bc0001137983 */ /* 0x000f220000300800 */
[----:B------:R-:W2:Y:S01]  /*39b60*/  LDL.LU R4, [R1+0x110] ;  /* 0x0001100001047983 */ /* 0x000ea20000300800 */
[----:B------:R-:W3:Y:S02]  /*39b70*/  LDL.LU R5, [R1+0x114] ;  /* 0x0001140001057983 */ /* 0x000ee40000300800 */
[----:B------:R-:W3:Y:S01]  /*39b80*/  LDL.LU R6, [R1+0x118] ;  /* 0x0001180001067983 */ /* 0x000ee20000300800 */
[----:B------:R-:W-:Y:S01]  /*39b90*/  MOV R26, R12 ;  /* 0x0000000c001a7202 */ /* 0x000fe20000000f00 */
[----:B------:R-:W3:Y:S01]  /*39ba0*/  LDL.LU R7, [R1+0x11c] ;  /* 0x00011c0001077983 */ /* 0x000ee20000300800 */
[----:B------:R-:W-:-:S02]  /*39bb0*/  IMAD.MOV.U32 R27, RZ, RZ, R13 ;  /* 0x000000ffff1b7224 */ /* 0x000fc400078e000d */
[----:B------:R-:W3:Y:S01]  /*39bc0*/  LDL.LU R12, [R1+0x100] ;  /* 0x00010000010c7983 */ /* 0x000ee20000300800 */
[----:B------:R-:W-:Y:S01]  /*39bd0*/  MOV R28, R14 ;  /* 0x0000000e001c7202 */ /* 0x000fe20000000f00 */
[----:B------:R-:W3:Y:S01]  /*39be0*/  LDL.LU R13, [R1+0x104] ;  /* 0x00010400010d7983 */ /* 0x000ee20000300800 */
[----:B------:R-:W3:Y:S02]  /*39bf0*/  LDL.LU R14, [R1+0x108] ;  /* 0x00010800010e7983 */ /* 0x000ee40000300800 */
[----:B------:R-:W3:Y:S01]  /*39c00*/  LDL.LU R15, [R1+0x10c] ;  /* 0x00010c00010f7983 */ /* 0x000ee20000300800 */
[----:B----4-:R-:W-:Y:S01]  /*39c10*/  STL.64 [R1+0x3cf0], R18 ;  /* 0x003cf01201007387 */ /* 0x010fe20000100a00 */
[----:B--2---:R0:W-:Y:S02]  /*39c20*/  STL.64 [R1+0x3ce8], R16 ;  /* 0x003ce81001007387 */ /* 0x0041e40000100a00 */
[----:B0-----:R-:W-:Y:S02]  /*39c30*/  MOV R16, R10 ;  /* 0x0000000a00107202 */ /* 0x001fe40000000f00 */
[----:B------:R-:W-:Y:S01]  /*39c40*/  MOV R17, R11 ;  /* 0x0000000b00117202 */ /* 0x000fe20000000f00 */
[----:B------:R-:W3:Y:S01]  /*39c50*/  LDL.LU R10, [R1+0x3d5c] ;  /* 0x003d5c00010a7983 */ /* 0x000ee20000300800 */
[----:B------:R-:W3:Y:S02]  /*39c60*/  LDL.LU R11, [R1+0x3d58] ;  /* 0x003d5800010b7983 */ /* 0x000ee40000300800 */
[----:B------:R-:W-:Y:S02]  /*39c70*/  STL.64 [R1+0x3c90], R26 ;  /* 0x003c901a01007387 */ /* 0x000fe40000100a00 */
[----:B------:R0:W-:Y:S02]  /*39c80*/  STL.64 [R1+0x3c88], R24 ;  /* 0x003c881801007387 */ /* 0x0001e40000100a00 */
[----:B0-----:R-:W2:Y:S01]  /*39c90*/  LDL.LU R24, [R1+0x10] ;  /* 0x0000100001187983 */ /* 0x001ea20000300800 */
[----:B------:R-:W-:-:S02]  /*39ca0*/  MOV R26, R2 ;  /* 0x00000002001a7202 */ /* 0x000fc40000000f00 */
[----:B------:R-:W-:Y:S01]  /*39cb0*/  MOV R27, R0 ;  /* 0x00000000001b7202 */ /* 0x000fe20000000f00 */
[----:B------:R-:W-:-:S04]  /*39cc0*/  IMAD.MOV.U32 R25, RZ, RZ, R29 ;  /* 0x000000ffff197224 */ /* 0x000fc800078e001d */
[----:B------:R-:W-:Y:S01]  /*39cd0*/  STL.64 [R1+0x3ca0], R26 ;  /* 0x003ca01a01007387 */ /* 0x000fe20000100a00 */
[C---:B---3--:R-:W-:Y:S03]  /*39ce0*/  HMMA.16816.F32.BF16 R20, R8.reuse, R16, R20 ;  /* 0x000000100814723c */ /* 0x048fe60000041814 */
[----:B--2---:R0:W-:Y:S11]  /*39cf0*/  STL.64 [R1+0x3c98], R24 ;  /* 0x003c981801007387 */ /* 0x0041f60000100a00 */
[----:B------:R-:W-:Y:S10]  /*39d00*/  @!UPT UIADD3 URZ, URZ, URZ, URZ ;  /* 0x0000003f3f3ff290 */ /* 0x000ff4000fffe03f */
[----:B------:R-:W-:Y:S01]  /*39d10*/  IMAD.MOV.U32 R2, RZ, RZ, R22 ;  /* 0x000000ffff027224 */ /* 0x000fe200078e0016 */
[----:B0-----:R-:W2:Y:S01]  /*39d20*/  LDL.LU.64 R24, [R1+0x70] ;  /* 0x0000700001187983 */ /* 0x001ea20000300a00 */
[----:B------:R-:W3:Y:S02]  /*39d30*/  LDL.64 R26, [R1+0x78] ;  /* 0x00007800011a7983 */ /* 0x000ee40000100a00 */
[----:B------:R0:W-:Y:S01]  /*39d40*/  STL.64 [R1+0xf0], R20 ;  /* 0x0000f01401007387 */ /* 0x0001e20000100a00 */
[----:B------:R-:W-:Y:S02]  /*39d50*/  MOV R0, R23 ;  /* 0x0000001700007202 */ /* 0x000fe40000000f00 */
[----:B------:R-:W2:Y:S04]  /*39d60*/  LDL.LU.64 R22, [R1+0x3d50] ;  /* 0x003d500001167983 */ /* 0x000ea80000300a00 */
[----:B0-----:R-:W2:Y:S01]  /*39d70*/  LDL.LU.64 R20, [R1+0x3d48] ;  /* 0x003d480001147983 */ /* 0x001ea20000300a00 */
[----:B------:R-:W-:Y:S02]  /*39d80*/  STL [R1+0x3c58], R0 ;  /* 0x003c580001007387 */ /* 0x000fe40000100800 */
[----:B------:R-:W-:Y:S01]  /*39d90*/  STL [R1+0x3c54], R2 ;  /* 0x003c540201007387 */ /* 0x000fe20000100800 */
[C---:B--2---:R-:W-:Y:S11]  /*39da0*/  HMMA.16816.F32.BF16 R20, R8.reuse, R24, R20 ;  /* 0x000000180814723c */ /* 0x044ff60000041814 */
[----:B------:R-:W-:Y:S11]  /*39db0*/  @!UPT UIADD3 URZ, URZ, URZ, URZ ;  /* 0x0000003f3f3ff290 */ /* 0x000ff6000fffe03f */
[----:B------:R-:W-:Y:S01]  /*39dc0*/  @!UPT UIADD3 URZ, URZ, URZ, URZ ;  /* 0x0000003f3f3ff290 */ /* 0x000fe2000fffe03f */
[----:B------:R-:W-:Y:S01]  /*39dd0*/  STL [R1+0xe4], R21 ;  /* 0x0000e41501007387 */ /* 0x000fe20000100800 */
[----:B------:R0:W-:Y:S01]  /*39de0*/  STL.64 [R1+0xe8], R22 ;  /* 0x0000e81601007387 */ /* 0x0001e20000100a00 */
[----:B------:R-:W-:Y:S02]  /*39df0*/  MOV R29, R20 ;  /* 0x00000014001d7202 */ /* 0x000fe40000000f00 */
[----:B0-----:R-:W2:Y:S01]  /*39e00*/  LDL.LU.64 R22, [R1+0x3d40] ;  /* 0x003d400001167983 */ /* 0x001ea20000300a00 */
[----:B------:R-:W4:Y:S02]  /*39e10*/  LDL.LU.64 R20, [R1+0x3d38] ;  /* 0x003d380001147983 */ /* 0x000f240000300a00 */
[----:B---3--:R-:W-:Y:S02]  /*39e20*/  STL.64 [R1+0x3d00], R26 ;  /* 0x003d001a01007387 */ /* 0x008fe40000100a00 */
[----:B------:R0:W-:Y:S02]  /*39e30*/  STL.64 [R1+0x3cf8], R24 ;  /* 0x003cf81801007387 */ /* 0x0001e40000100a00 */
[----:B0-----:R-:W3:Y:S01]  /*39e40*/  LDL.LU R24, [R1+0xc0] ;  /* 0x0000c00001187983 */ /* 0x001ee20000300800 */
[----:B------:R-:W3:Y:S02]  /*39e50*/  LDL.LU R25, [R1+0xc4] ;  /* 0x0000c40001197983 */ /* 0x000ee40000300800 */
[----:B------:R-:W3:Y:S02]  /*39e60*/  LDL.LU R26, [R1+0xc8] ;  /* 0x0000c800011a7983 */ /* 0x000ee40000300800 */
[----:B------:R-:W3:Y:S01]  /*39e70*/  LDL.LU R27, [R1+0xcc] ;  /* 0x0000cc00011b7983 */ /* 0x000ee20000300800 */
[C---:B----4-:R-:W-:Y:S11]  /*39e80*/  HMMA.16816.F32.BF16 R4, R8.reuse, R20, R4 ;  /* 0x000000140804723c */ /* 0x050ff60000041804 */
[----:B------:R-:W-:Y:S11]  /*39e90*/  @!UPT UIADD3 URZ, URZ, URZ, URZ ;  /* 0x0000003f3f3ff290 */ /* 0x000ff6000fffe03f */
[----:B------:R-:W-:Y:S01]  /*39ea0*/  @!UPT UIADD3 URZ, URZ, URZ, URZ ;  /* 0x0000003f3f3ff290 */ /* 0x000fe2000fffe03f */
[----:B------:R0:W-:Y:S01]  /*39eb0*/  STL.64 [R1+0xd0], R4 ;  /* 0x0000d00401007387 */ /* 0x0001e20000100a00 */
[----:B------:R-:W-:Y:S01]  /*39ec0*/  IMAD.MOV.U32 R0, RZ, RZ, R6 ;  /* 0x000000ffff007224 */ /* 0x000fe200078e0006 */
[----:B------:R-:W-:Y:S02]  /*39ed0*/  MOV R2, R7 ;  /* 0x0000000700027202 */ /* 0x000fe40000000f00 */
[----:B------:R-:W4:Y:S04]  /*39ee0*/  LDL.LU.64 R6, [R1+0x3d30] ;  /* 0x003d300001067983 */ /* 0x000f280000300a00 */
[----:B0-----:R-:W2:Y:S02]  /*39ef0*/  LDL.LU.64 R4, [R1+0x3d28] ;  /* 0x003d280001047983 */ /* 0x001ea40000300a00 */
[----:B--2---:R-:W-:Y:S02]  /*39f00*/  HMMA.16816.F32.BF16 R8, R8, R4, R12 ;  /* 0x000000040808723c */ /* 0x004fe4000004180c */
[----:B------:R-:W2:Y:S01]  /*39f10*/  LDL.LU.64 R14, [R1+0x3d20] ;  /* 0x003d2000010e7983 */ /* 0x000ea20000300a00 */
[----:B------:R-:W2:Y:S11]  /*39f20*/  LDL.LU.64 R12, [R1+0x3d18] ;  /* 0x003d1800010c7983 */ /* 0x000eb60000300a00 */
[----:B------:R-:W-:Y:S09]  /*39f30*/  @!UPT UIADD3 URZ, URZ, URZ, URZ ;  /* 0x0000003f3f3ff290 */ /* 0x000ff2000fffe03f */
[----:B------:R2:W-:Y:S01]  /*39f40*/  STL.64 [R1+0x100], R8 ;  /* 0x0001000801007387 */ /* 0x0005e20000100a00 */
[----:B------:R0:W-:Y:S01]  /*39f50*/  STL.64 [R1+0x108], R10 ;  /* 0x0001080a01007387 */ /* 0x0001e20000100a00 */
[----:B--2---:R-:W-:Y:S01]  /*39f60*/  MOV R8, R12 ;  /* 0x0000000c00087202 */ /* 0x004fe20000000f00 */
[----:B------:R-:W-:Y:S01]  /*39f70*/  IMAD.MOV.U32 R9, RZ, RZ, R13 ;  /* 0x000000ffff097224 */ /* 0x000fe200078e000d */
[----:B------:R-:W3:Y:S01]  /*39f80*/  LDL.LU R12, [R1+0x3d14] ;  /* 0x003d1400010c7983 */ /* 0x000ee20000300800 */
[----:B------:R-:W3:Y:S01]  /*39f90*/  LDL.LU R13, [R1+0x3d10] ;  /* 0x003d1000010d7983 */ /* 0x000ee20000300800 */
[----:B0-----:R-:W-:Y:S02]  /*39fa0*/  MOV R10, R14 ;  /* 0x0000000e000a7202 */ /* 0x001fe40000000f00 */
[----:B------:R-:W-:Y:S01]  /*39fb0*/  MOV R11, R15 ;  /* 0x0000000f000b7202 */ /* 0x000fe20000000f00 */
[----:B------:R-:W3:Y:S01]  /*39fc0*/  LDL.LU R14, [R1+0x3d0c] ;  /* 0x003d0c00010e7983 */ /* 0x000ee20000300800 */
[----:B------:R-:W3:Y:S03]  /*39fd0*/  LDL.LU R15, [R1+0x3d08] ;  /* 0x003d0800010f7983 */ /* 0x000ee60000300800 */
[----:B------:R-:W-:Y:S01]  /*39fe0*/  STL.64 [R1+0x3cb0], R10 ;  /* 0x003cb00a01007387 */ /* 0x000fe20000100a00 */
[----:B------:R0:W-:Y:S03]  /*39ff0*/  STL.64 [R1+0x3ca8], R8 ;  /* 0x003ca80801007387 */ /* 0x0001e60000100a00 */
[----:B0-----:R-:W2:Y:S01]  /*3a000*/  LDL.LU R8, [R1+0x30] ;  /* 0x0000300001087983 */ /* 0x001ea20000300800 */
[----:B------:R-:W2:Y:S02]  /*3a010*/  LDL.LU R9, [R1+0x34] ;  /* 0x0000340001097983 */ /* 0x000ea40000300800 */
[----:B------:R-:W2:Y:S02]  /*3a020*/  LDL.LU R10, [R1+0x38] ;  /* 0x00003800010a7983 */ /* 0x000ea40000300800 */
[----:B------:R-:W2:Y:S01]  /*3a030*/  LDL.LU R11, [R1+0x3c] ;  /* 0x00003c00010b7983 */ /* 0x000ea20000300800 */
[C---:B---3--:R-:W-:Y:S01]  /*3a040*/  HMMA.16816.F32.BF16 R16, R12.reuse, R16, R24 ;  /* 0x000000100c10723c */ /* 0x048fe20000041818 */
[----:B------:R-:W3:Y:S01]  /*3a050*/  LDL.LU.64 R26, [R1+0x3d00] ;  /* 0x003d0000011a7983 */ /* 0x000ee20000300a00 */
[----:B------:R-:W2:Y:S11]  /*3a060*/  LDL.LU.64 R24, [R1+0x3cf8] ;  /* 0x003cf80001187983 */ /* 0x000eb60000300a00 */
[----:B------:R-:W-:Y:S10]  /*3a070*/  @!UPT UIADD3 URZ, URZ, URZ, URZ ;  /* 0x0000003f3f3ff290 */ /* 0x000ff4000fffe03f */
        /* <DEDUP_REMOVED lines=18> */
[----:B--2---:R-:W-:Y:S01]  /*3a1a0*/  HMMA.16816.F32.BF16 R12, R12, R4, R16 ;  /* 0x000000040c0c723c */ /* 0x004fe20000041810 */
[----:B------:R-:W2:Y:S01]  /*3a1b0*/  LDL.LU.64 R18, [R1+0x3cc0] ;  /* 0x003cc00001127983 */ /* 0x000ea20000300a00 */
[----:B------:R-:W2:Y:S11]  /*3a1c0*/  LDL.LU.64 R16, [R1+0x3cb8] ;  /* 0x003cb80001107983 */ /* 0x000eb60000300a00 */
[----:B------:R-:W-:Y:S10]  /*3a1d0*/  @!UPT UIADD3 URZ, URZ, URZ, URZ ;  /* 0x0000003f3f3ff290 */ /* 0x000ff4000fffe03f */
[----:B------:R-:W-:Y:S01]  /*3a1e0*/  STL.64 [R1+0xa0], R12 ;  /* 0x0000a00c01007387 */ /* 0x000fe20000100a00 */
[----:B------:R0:W-:Y:S03]  /*3a1f0*/  STL.64 [R1+0xa8], R14 ;  /* 0x0000a80e01007387 */ /* 0x0001e60000100a00 */
[----:B0-----:R-:W2:Y:S04]  /*3a200*/  LDL R14, [R1+0x88] ;  /* 0x00008800010e7983 */ /* 0x001ea80000100800 */
[----:B------:R-:W2:Y:S02]  /*3a210*/  LDL R15, [R1+0x8c] ;  /* 0x00008c00010f7983 */ /* 0x000ea40000100800 */
[C---:B--2---:R-:W-:Y:S11]  /*3a220*/  HMMA.16816.F32.BF16 R8, R16.reuse, R14, R8 ;  /* 0x0000000e1008723c */ /* 0x044ff60000041808 */
[----:B------:R-:W-:Y:S11]  /*3a230*/  @!UPT UIADD3 URZ, URZ, URZ, URZ ;  /* 0x0000003f3f3ff290 */ /* 0x000ff6000fffe03f */
[----:B------:R-:W-:Y:S01]  /*3a240*/  @!UPT UIADD3 URZ, URZ, URZ, URZ ;  /* 0x0000003f3f3ff290 */ /* 0x000fe2000fffe03f */
        /* <DEDUP_REMOVED lines=8> */
[----:B------:R0:W-:Y:S02]  /*3a2d0*/  STL.64 [R1+0x198], R10 ;  /* 0x0001980a01007387 */ /* 0x0001e40000100a00 */
[----:B0-----:R-:W-:Y:S01]  /*3a2e0*/  IMAD.MOV.U32 R11, RZ, RZ, R26 ;  /* 0x000000ffff0b7224 */ /* 0x001fe200078e001a */
[----:B------:R-:W-:Y:S02]  /*3a2f0*/  MOV R10, R27 ;  /* 0x0000001b000a7202 */ /* 0x000fe40000000f00 */
[----:B------:R-:W2:Y:S01]  /*3a300*/  LDL.LU.64 R26, [R1+0x3ca0] ;  /* 0x003ca000011a7983 */ /* 0x000ea20000300a00 */
[----:B------:R-:W2:Y:S01]  /*3a310*/  LDL.LU.64 R24, [R1+0x3c98] ;  /* 0x003c980001187983 */ /* 0x000ea20000300a00 */
[----:B------:R-:W-:Y:S01]  /*3a320*/  MOV R9, R22 ;  /* 0x0000001600097202 */ /* 0x000fe20000000f00 */
[----:B------:R-:W-:Y:S01]  /*3a330*/  IMAD.MOV.U32 R8, RZ, RZ, R23 ;  /* 0x000000ffff087224 */ /* 0x000fe200078e0017 */
        /* <DEDUP_REMOVED lines=9> */
[----:B----4-:R-:W-:Y:S11]  /*3a3d0*/  HMMA.16816.F32.BF16 R16, R16, R6, R20 ;  /* 0x000000061010723c */ /* 0x010ff60000041814 */
[----:B------:R-:W-:Y:S11]  /*3a3e0*/  @!UPT UIADD3 URZ, URZ, URZ, URZ ;  /* 0x0000003f3f3ff290 */ /* 0x000ff6000fffe03f */
[----:B------:R-:W-:Y:S01]  /*3a3f0*/  @!UPT UIADD3 URZ, URZ, URZ, URZ ;  /* 0x0000003f3f3ff290 */ /* 0x000fe2000fffe03f */
[----:B------:R-:W-:Y:S01]  /*3a400*/  STL.64 [R1+0xc0], R16 ;  /* 0x0000c01001007387 */ /* 0x000fe20000100a00 */
[----:B------:R0:W-:Y:S03]  /*3a410*/  STL.64 [R1+0xc8], R18 ;  /* 0x0000c81201007387 */ /* 0x0001e60000100a00 */
[----:B0-----:R-:W4:Y:S01]  /*3a420*/  LDL R19, [R1+0x1ef4] ;  /* 0x001ef40001137983 */ /* 0x001f220000100800 */
[----:B------:R-:W-:Y:S02]  /*3a430*/  MOV R13, R6 ;  /* 0x00000006000d7202 */ /* 0x000fe40000000f00 */
[----:B------:R-:W-:Y:S01]  /*3a440*/  MOV R12, R7 ;  /* 0x00000007000c7202 */ /* 0x000fe20000000f00 */
[----:B---3--:R-:W-:Y:S01]  /*3a450*/  IMAD.MOV.U32 R17, RZ, RZ, R24 ;  /* 0x000000ffff117224 */ /* 0x008fe200078e0018 */
[----:B------:R-:W-:Y:S01]  /*3a460*/  MOV R18, R25 ;  /* 0x0000001900127202 */ /* 0x000fe20000000f00 */
[----:B----4-:R-:W0:Y:S04]  /*3a470*/  LDSM.16.MT88.4 R4, [R19+0x2a800] ;  /* 0x02a800001304783b */ /* 0x010e280000004200 */
[----:B------:R1:W-:Y:S01]  /*3a480*/  STL [R1+0x3bec], R19 ;  /* 0x003bec1301007387 */ /* 0x0003e20000100800 */
[----:B------:R-:W3:Y:S02]  /*3a490*/  LDL.LU R16, [R1+0x90] ;  /* 0x0000900001107983 */ /* 0x000ee40000300800 */
[----:B------:R-:W3:Y:S02]  /*3a4a0*/  LDL.LU R24, [R1+0x3c70] ;  /* 0x003c700001187983 */ /* 0x000ee40000300800 */
[----:B------:R-:W3:Y:S01]  /*3a4b0*/  LDL.LU R25, [R1+0x3c6c] ;  /* 0x003c6c0001197983 */ /* 0x000ee20000300800 */
[----:B-1----:R-:W-:-:S02]  /*3a4c0*/  MOV R19, R3 ;  /* 0x0000000300137202 */ /* 0x002fc40000000f00 */
[----:B------:R-:W4:Y:S04]  /*3a4d0*/  LDL.LU R3, [R1+0x3c68] ;  /* 0x003c680001037983 */ /* 0x000f280000300800 */
[----:B0-----:R-:W-:Y:S01]  /*3a4e0*/  STL.64 [R1+0x3be0], R6 ;  /* 0x003be00601007387 */ /* 0x001fe20000100a00 */
[----:B------:R2:W-:Y:S02]  /*3a4f0*/  STL.64 [R1+0x3bd8], R4 ;  /* 0x003bd80401007387 */ /* 0x0005e40000100a00 */
[----:B--2---:R-:W-:Y:S01]  /*3a500*/  IMAD.MOV.U32 R4, RZ, RZ, R26 ;  /* 0x000000ffff047224 */ /* 0x004fe200078e001a */
[----:B------:R-:W-:Y:S01]  /*3a510*/  MOV R5, R27 ;  /* 0x0000001b00057202 */ /* 0x000fe20000000f00 */
[----:B------:R-:W3:Y:S01]  /*3a520*/  LDL.LU R26, [R1+0x3c64] ;  /* 0x003c6400011a7983 */ /* 0x000ee20000300800 */
[----:B------:R-:W3:Y:S01]  /*3a530*/  LDL.LU R27, [R1+0x3c60] ;  /* 0x003c6000011b7983 */ /* 0x000ee20000300800 */
[----:B------:R-:W-:-:S02]  /*3a540*/  MOV R6, R28 ;  /* 0x0000001c00067202 */ /* 0x000fc40000000f00 */
[----:B------:R-:W2:Y:S01]  /*3a550*/  LDL.LU R28, [R1+0x3c5c] ;  /* 0x003c5c00011c7983 */ /* 0x000ea20000300800 */
[----:B------:R-:W2:Y:S03]  /*3a560*/  LDL.LU R7, [R1+0xc] ;  /* 0x00000c0001077983 */ /* 0x000ea60000300800 */
[----:B----4-:R-:W0:Y:S04]  /*3a570*/  LDSM.16.MT88.4 R20, [R3+0x2b000] ;  /* 0x02b000000314783b */ /* 0x010e280000004200 */
[----:B--2---:R-:W-:Y:S01]  /*3a580*/  STL.64 [R1+0x3c18], R6 ;  /* 0x003c180601007387 */ /* 0x004fe20000100a00 */
[----:B------:R-:W-:Y:S02]  /*3a590*/  STL.64 [R1+0x3c10], R4 ;  /* 0x003c100401007387 */ /* 0x000fe40000100a00 */
[----:B------:R-:W1:Y:S04]  /*3a5a0*/  LDSM.16.M88.4 R4, [R28+0x280] ;  /* 0x000280001c04783b */ /* 0x000e680000000200 */
[----:B0-----:R0:W-:Y:S02]  /*3a5b0*/  STL.64 [R1+0x3ba0], R22 ;  /* 0x003ba01601007387 */ /* 0x0011e40000100a00 */
[----:B0-----:R-:W-:Y:S01]  /*3a5c0*/  IMAD.MOV.U32 R22, RZ, RZ, R13 ;  /* 0x000000ffff167224 */ /* 0x001fe200078e000d */
[----:B------:R-:W-:-:S02]  /*3a5d0*/  MOV R23, R12 ;  /* 0x0000000c00177202 */ /* 0x000fc40000000f00 */
[----:B---3--:R-:W-:Y:S01]  /*3a5e0*/  HMMA.16816.F32.BF16 R12, R24, R14, R16 ;  /* 0x0000000e180c723c */ /* 0x008fe20000041810 */
[----:B------:R-:W-:Y:S02]  /*3a5f0*/  STL.64 [R1+0x3b98], R20 ;  /* 0x003b981401007387 */ /* 0x000fe40000100a00 */
[----:B------:R-:W-:Y:S02]  /*3a600*/  STL.64 [R1+0x3c30], R22 ;  /* 0x003c301601007387 */ /* 0x000fe40000100a00 */
[----:B------:R-:W0:Y:S11]  /*3a610*/  LDSM.16.M88.4 R16, [R28+0x8280] ;  /* 0x008280001c10783b */ /* 0x000e360000000200 */
[----:B------:R-:W-:Y:S07]  /*3a620*/  @!UPT UIADD3 URZ, URZ, URZ, URZ ;  /* 0x0000003f3f3ff290 */ /* 0x000fee000fffe03f */
[----:B------:R-:W-:Y:S01]  /*3a630*/  STL.64 [R1+0xb0], R12 ;  /* 0x0000b00c01007387 */ /* 0x000fe20000100a00 */
[----:B------:R-:W-:Y:S02]  /*3a640*/  STL.64 [R1+0xb8], R14 ;  /* 0x0000b80e01007387 */ /* 0x000fe40000100a00 */
[----:B------:R-:W2:Y:S04]  /*3a650*/  LDSM.16.M88.4 R12, [R28+0x10280] ;  /* 0x010280001c0c783b */ /* 0x000ea80000000200 */
[----:B-1----:R-:W-:Y:S01]  /*3a660*/  STL.64 [R1+0x40], R4 ;  /* 0x0000400401007387 */ /* 0x002fe20000100a00 */
[----:B------:R-:W-:Y:S02]  /*3a670*/  STL.64 [R1+0x48], R6 ;  /* 0x0000480601007387 */ /* 0x000fe40000100a00 */
[----:B------:R-:W1:Y:S02]  /*3a680*/  LDSM.16.M88.4 R4, [R28+0x18280] ;  /* 0x018280001c04783b */ /* 0x000e640000000200 */
[----:B0-----:R0:W-:Y:S02]  /*3a690*/  STL.64 [R1+0x30], R16 ;  /* 0x0000301001007387 */ /* 0x0011e40000100a00 */
[----:B------:R3:W-:Y:S02]  /*3a6a0*/  STL.64 [R1+0x38], R18 ;  /* 0x0000381201007387 */ /* 0x0007e40000100a00 */
[----:B0-----:R-:W4:Y:S01]  /*3a6b0*/  LDL.LU R16, [R1+0xd0] ;  /* 0x0000d00001107983 */ /* 0x001f220000300800 */
[----:B---3--:R-:W-:Y:S01]  /*3a6c0*/  MOV R18, R0 ;  /* 0x0000000000127202 */ /* 0x008fe20000000f00 */
[----:B------:R-:W-:-:S02]  /*3a6d0*/  IMAD.MOV.U32 R19, RZ, RZ, R2 ;  /* 0x000000ffff137224 */ /* 0x000fc400078e0002 */
[----:B--2---:R-:W-:Y:S01]  /*3a6e0*/  STL.64 [R1+0x20], R12 ;  /* 0x0000200c01007387 */ /* 0x004fe20000100a00 */
[----:B------:R-:W-:Y:S02]  /*3a6f0*/  STL.64 [R1+0x28], R14 ;  /* 0x0000280e01007387 */ /* 0x000fe40000100a00 */
[----:B-1----:R0:W-:Y:S02]  /*3a700*/  STL.64 [R1+0x10], R4 ;  /* 0x0000100401007387 */ /* 0x0021e40000100a00 */
[----:B------:R1:W-:Y:S01]  /*3a710*/  STL.64 [R1+0x18], R6 ;  /* 0x0000180601007387 */ /* 0x0003e20000100a00 */
[----:B------:R-:W4:Y:S01]  /*3a720*/  LDL.LU R17, [R1+0xd4] ;  /* 0x0000d40001117983 */ /* 0x000f220000300800 */
[----:B------:R-:W2:Y:S02]  /*3a730*/  LDL.LU R0, [R1+0x3c58] ;  /* 0x003c580001007983 */ /* 0x000ea40000300800 */
[----:B------:R-:W3:Y:S01]  /*3a740*/  LDL.LU R2, [R1+0x3c54] ;  /* 0x003c540001027983 */ /* 0x000ee20000300800 */
[----:B0-----:R-:W2:Y:S01]  /*3a750*/  LDL.LU R4, [R1+0x120] ;  /* 0x0001200001047983 */ /* 0x001ea20000300800 */
[----:B------:R-:W2:Y:S02]  /*3a760*/  LDL.LU R5, [R1+0x124] ;  /* 0x0001240001057983 */ /* 0x000ea40000300800 */
[----:B-1----:R-:W2:Y:S02]  /*3a770*/  LDL.LU R6, [R1+0x128] ;  /* 0x0001280001067983 */ /* 0x002ea40000300800 */
[----:B------:R-:W2:Y:S01]  /*3a780*/  LDL.LU R7, [R1+0x12c] ;  /* 0x00012c0001077983 */ /* 0x000ea20000300800 */
[----:B------:R-:W2:Y:S04]  /*3a790*/  LDL R15, [R1+0x1ef8] ;  /* 0x001ef800010f7983 */ /* 0x000ea80000100800 */
[----:B--2---:R-:W-:Y:S01]  /*3a7a0*/  STL [R1+0x3c38], R15 ;  /* 0x003c380f01007387 */ /* 0x004fe20000100800 */
[----:B------:R-:W2:Y:S02]  /*3a7b0*/  LDL.LU R20, [R1+0x140] ;  /* 0x0001400001147983 */ /* 0x000ea40000300800 */
[----:B------:R-:W2:Y:S02]  /*3a7c0*/  LDL.LU R21, [R1+0x144] ;  /* 0x0001440001157983 */ /* 0x000ea40000300800 */
[----:B------:R-:W2:Y:S01]  /*3a7d0*/  LDL.LU R22, [R1+0x148] ;  /* 0x0001480001167983 */ /* 0x000ea20000300800 */
[----:B------:R-:W2:Y:S04]  /*3a7e0*/  LDL.LU R23, [R1+0x14c] ;  /* 0x00014c0001177983 */ /* 0x000ea80000300800 */
[----:B--2---:R-:W-:Y:S01]  /*3a7f0*/  STL.64 [R1+0x3c48], R22 ;  /* 0x003c481601007387 */ /* 0x004fe20000100a00 */
[----:B------:R0:W-:Y:S03]  /*3a800*/  STL.64 [R1+0x3c40], R20 ;  /* 0x003c401401007387 */ /* 0x0001e60000100a00 */
[----:B0-----:R-:W2:Y:S01]  /*3a810*/  LDL.LU R20, [R1+0x130] ;  /* 0x0001300001147983 */ /* 0x001ea20000300800 */
[----:B------:R-:W2:Y:S02]  /*3a820*/  LDL.LU R21, [R1+0x134] ;  /* 0x0001340001157983 */ /* 0x000ea40000300800 */
[----:B------:R-:W2:Y:S02]  /*3a830*/  LDL.LU R22, [R1+0x138] ;  /* 0x0001380001167983 */ /* 0x000ea40000300800 */
[----:B------:R-:W2:Y:S01]  /*3a840*/  LDL.LU R23, [R1+0x13c] ;  /* 0x00013c0001177983 */ /* 0x000ea20000300800 */
[----:B------:R-:W-:Y:S01]  /*3a850*/  STL.64 [R1+0x3c28], R6 ;  /* 0x003c280601007387 */ /* 0x000fe20000100a00 */
[----:B------:R-:W-:Y:S02]  /*3a860*/  STL.64 [R1+0x3c20], R4 ;  /* 0x003c200401007387 */ /* 0x000fe40000100a00 */
[----:B------:R-:W-:Y:S02]  /*3a870*/  STL.64 [R1+0x3bf8], R18 ;  /* 0x003bf81201007387 */ /* 0x000fe40000100a00 */
[----:B----4-:R0:W-:Y:S02]  /*3a880*/  STL.64 [R1+0x3bf0], R16 ;  /* 0x003bf01001007387 */ /* 0x0101e40000100a00 */
[----:B0-----:R-:W-:-:S02]  /*3a890*/  MOV R16, R29 ;  /* 0x0000001d00107202 */ /* 0x001fc40000000f00 */
[----:B------:R-:W4:Y:S01]  /*3a8a0*/  LDL.LU R29, [R1+0x3c50] ;  /* 0x003c5000011d7983 */ /* 0x000f220000300800 */
[----:B------:R-:W2:Y:S02]  /*3a8b0*/  LDL.LU R17, [R1+0xe4] ;  /* 0x0000e40001117983 */ /* 0x000ea40000300800 */
[----:B------:R-:W3:Y:S02]  /*3a8c0*/  LDL.LU R18, [R1+0xe8] ;  /* 0x0000e80001127983 */ /* 0x000ee40000300800 */
[----:B------:R-:W3:Y:S01]  /*3a8d0*/  LDL.LU R19, [R1+0xec] ;  /* 0x0000ec0001137983 */ /* 0x000ee20000300800 */
[----:B------:R-:W-:Y:S02]  /*3a8e0*/  MOV R14, R11 ;  /* 0x0000000b000e7202 */ /* 0x000fe40000000f00 */
[----:B------:R-:W-:Y:S01]  /*3a8f0*/  MOV R15, R10 ;  /* 0x0000000a000f7202 */ /* 0x000fe20000000f00 */
[----:B------:R-:W-:Y:S01]  /*3a900*/  IMAD.MOV.U32 R6, RZ, RZ, R9 ;  /* 0x000000ffff067224 */ /* 0x000fe200078e0009 */
[----:B------:R-:W-:-:S02]  /*3a910*/  MOV R7, R8 ;  /* 0x0000000800077202 */ /* 0x000fc40000000f00 */
[----:B----4-:R-:W0:Y:S03]  /*3a920*/  LDSM.16.MT88.4 R8, [R29+0x2b000] ;  /* 0x02b000001d08783b */ /* 0x010e260000004200 */
[----:B--2---:R-:W-:Y:S01]  /*3a930*/  HMMA.16816.F32.BF16 R12, R24, R14, R20 ;  /* 0x0000000e180c723c */ /* 0x004fe20000041814 */
[----:B---3--:R1:W-:Y:S01]  /*3a940*/  STL.64 [R1+0x3c08], R18 ;  /* 0x003c081201007387 */ /* 0x0083e20000100a00 */
[----:B------:R-:W-:Y:S03]  /*3a950*/  STL.64 [R1+0x3c00], R16 ;  /* 0x003c001001007387 */ /* 0x000fe60000100a00 */
[----:B-1----:R-:W2:Y:S01]  /*3a960*/  LDL.LU.64 R18, [R1+0x88] ;  /* 0x0000880001127983 */ /* 0x002ea20000300a00 */
[----:B------:R-:W-:Y:S03]  /*3a970*/  STL [R1+0x3820], R28 ;  /* 0x0038201c01007387 */ /* 0x000fe60000100800 */
[----:B0-----:R-:W-:Y:S01]  /*3a980*/  STL.64 [R1+0x3b58], R10 ;  /* 0x003b580a01007387 */ /* 0x001fe20000100a00 */
[----:B------:R0:W-:Y:S03]  /*3a990*/  STL.64 [R1+0x3b50], R8 ;  /* 0x003b500801007387 */ /* 0x0001e60000100a00 */
[----:B0-----:R-:W2:Y:S01]  /*3a9a0*/  LDL.LU R8, [R1+0xf0] ;  /* 0x0000f00001087983 */ /* 0x001ea20000300800 */
[----:B------:R-:W2:Y:S02]  /*3a9b0*/  LDL.LU R9, [R1+0xf4] ;  /* 0x0000f40001097983 */ /* 0x000ea40000300800 */
[----:B------:R-:W3:Y:S01]  /*3a9c0*/  LDL.LU.64 R22, [R1+0x3c48] ;  /* 0x003c480001167983 */ /* 0x000ee20000300a00 */
[----:B------:R-:W-:Y:S01]  /*3a9d0*/  MOV R11, R0 ;  /* 0x00000000000b7202 */ /* 0x000fe20000000f00 */
[----:B------:R-:W3:Y:S05]  /*3a9e0*/  LDL.LU.64 R20, [R1+0x3c40] ;  /* 0x003c400001147983 */ /* 0x000eea0000300a00 */
[----:B------:R-:W-:Y:S01]  /*3a9f0*/  STL [R1+0x160], R12 ;  /* 0x0001600c01007387 */ /* 0x000fe20000100800 */
[----:B------:R-:W-:-:S02]  /*3aa00*/  MOV R0, R15 ;  /* 0x0000000f00007202 */ /* 0x000fc40000000f00 */
[----:B------:R-:W4:Y:S01]  /*3aa10*/  LDL.LU R15, [R1+0x3c38] ;  /* 0x003c3800010f7983 */ /* 0x000f220000300800 */
[----:B------:R-:W-:Y:S01]  /*3aa20*/  IMAD.MOV.U32 R10, RZ, RZ, R2 ;  /* 0x000000ffff0a7224 */ /* 0x000fe200078e0002 */
[----:B------:R-:W-:Y:S01]  /*3aa30*/  MOV R28, R13 ;  /* 0x0000000d001c7202 */ /* 0x000fe20000000f00 */
[----:B------:R-:W-:-:S04]  /*3aa40*/  IMAD.MOV.U32 R2, RZ, RZ, R14 ;  /* 0x000000ffff027224 */ /* 0x000fc800078e000e */
[----:B------:R-:W-:Y:S04]  /*3aa50*/  STL [R1+0x3bd0], R28 ;  /* 0x003bd01c01007387 */ /* 0x000fe80000100800 */
[----:B----4-:R-:W0:Y:S01]  /*3aa60*/  LDSM.16.MT88.4 R12, [R15+0x2b000] ;  /* 0x02b000000f0c783b */ /* 0x010e220000004200 */
[C---:B---3--:R-:W-:Y:S11]  /*3aa70*/  HMMA.16816.F32.BF16 R4, R24.reuse, R6, R20 ;  /* 0x000000061804723c */ /* 0x048ff60000041814 */
[----:B------:R-:W-:Y:S11]  /*3aa80*/  @!UPT UIADD3 URZ, URZ, URZ, URZ ;  /* 0x0000003f3f3ff290 */ /* 0x000ff6000fffe03f */
[----:B------:R-:W-:Y:S02]  /*3aa90*/  @!UPT UIADD3 URZ, URZ, URZ, URZ ;  /* 0x0000003f3f3ff290 */ /* 0x000fe4000fffe03f */
[----:B------:R-:W-:Y:S01]  /*3aaa0*/  MOV R21, R6 ;  /* 0x0000000600157202 */ /* 0x000fe20000000f00 */
[----:B------:R-:W-:Y:S01]  /*3aab0*/  IMAD.MOV.U32 R20, RZ, RZ, R7 ;  /* 0x000000ffff147224 */ /* 0x000fe200078e0007 */
[----:B0-----:R-:W-:Y:S01]  /*3aac0*/  STL [R1+0x3b0c], R12 ;  /* 0x003b0c0c01007387 */ /* 0x001fe20000100800 */
[----:B------:R-:W-:Y:S02]  /*3aad0*/  STL [R1+0x3b08], R13 ;  /* 0x003b080d01007387 */ /* 0x000fe40000100800 */
[----:B------:R-:W-:Y:S02]  /*3aae0*/  STL [R1+0x3b04], R14 ;  /* 0x003b040e01007387 */ /* 0x000fe40000100800 */
[----:B------:R0:W-:Y:S02]  /*3aaf0*/  STL [R1+0x3b00], R15 ;  /* 0x003b000f01007387 */ /* 0x0001e40000100800 */
[----:B0-----:R-:W3:Y:S01]  /*3ab00*/  LDL.LU.64 R14, [R1+0x78] ;  /* 0x00007800010e7983 */ /* 0x001ee20000300a00 */
[----:B------:R-:W4:Y:S02]  /*3ab10*/  LDL.LU.64 R22, [R1+0x3c30] ;  /* 0x003c300001167983 */ /* 0x000f240000300a00 */
[----:B------:R0:W-:Y:S02]  /*3ab20*/  STL.64 [R1+0x170], R4 ;  /* 0x0001700401007387 */ /* 0x0001e40000100a00 */
[----:B------:R-:W4:Y:S01]  /*3ab30*/  LDL.LU.64 R6, [R1+0x3c28] ;  /* 0x003c280001067983 */ /* 0x000f220000300a00 */
        /* <DEDUP_REMOVED lines=8> */
[C---:B--2---:R-:W-:Y:S11]  /*3abc0*/  HMMA.16816.F32.BF16 R8, R4.reuse, R18, R8 ;  /* 0x000000120408723c */ /* 0x044ff60000041808 */
[----:B------:R-:W-:Y:S11]  /*3abd0*/  @!UPT UIADD3 URZ, URZ, URZ, URZ ;  /* 0x0000003f3f3ff290 */ /* 0x000ff6000fffe03f */
[----:B------:R-:W-:Y:S01]  /*3abe0*/  @!UPT UIADD3 URZ, URZ, URZ, URZ ;  /* 0x0000003f3f3ff290 */ /* 0x000fe2000fffe03f */
[----:B------:R-:W-:Y:S01]  /*3abf0*/  STL.64 [R1+0x140], R8 ;  /* 0x0001400801007387 */ /* 0x000fe20000100a00 */
[----:B------:R0:W-:Y:S02]  /*3ac00*/  STL.64 [R1+0x148], R10 ;  /* 0x0001480a01007387 */ /* 0x0001e40000100a00 */
[----:B0-----:R-:W-:Y:S02]  /*3ac10*/  MOV R11, R18 ;  /* 0x00000012000b7202 */ /* 0x001fe40000000f00 */
[----:B------:R-:W-:Y:S02]  /*3ac20*/  MOV R10, R19 ;  /* 0x00000013000a7202 */ /* 0x000fe40000000f00 */
[----:B------:R-:W3:Y:S01]  /*3ac30*/  LDL.LU.64 R18, [R1+0x3c08] ;  /* 0x003c080001127983 */ /* 0x000ee20000300a00 */
[----:B------:R-:W3:Y:S02]  /*3ac40*/  LDL.LU.64 R16, [R1+0x3c00] ;  /* 0x003c000001107983 */ /* 0x000ee40000300a00 */
[----:B---3--:R-:W-:Y:S11]  /*3ac50*/  HMMA.16816.F32.BF16 R16, R4, R14, R16 ;  /* 0x0000000e0410723c */ /* 0x008ff60000041810 */
[----:B------:R-:W-:Y:S11]  /*3ac60*/  @!UPT UIADD3 URZ, URZ, URZ, URZ ;  /* 0x0000003f3f3ff290 */ /* 0x000ff6000fffe03f */
[----:B------:R-:W-:Y:S01]  /*3ac70*/  @!UPT UIADD3 URZ, URZ, URZ, URZ ;  /* 0x0000003f3f3ff290 */ /* 0x000fe2000fffe03f */
[----:B------:R-:W-:Y:S01]  /*3ac80*/  STL.64 [R1+0x130], R16 ;  /* 0x0001301001007387 */ /* 0x000fe20000100a00 */
[----:B------:R0:W-:Y:S03]  /*3ac90*/  STL.64 [R1+0x138], R18 ;  /* 0x0001381201007387 */ /* 0x0001e60000100a00 */
[----:B0-----:R-:W4:Y:S01]  /*3aca0*/  LDL.LU.64 R18, [R1+0x3bf8] ;  /* 0x003bf80001127983 */ /* 0x001f220000300a00 */
[----:B------:R-:W4:Y:S01]  /*3acb0*/  LDL.LU.64 R16, [R1+0x3bf0] ;  /* 0x003bf00001107983 */ /* 0x000f220000300a00 */
[----:B------:R-:W-:Y:S01]  /*3acc0*/  MOV R12, R15 ;  /* 0x0000000f000c7202 */ /* 0x000fe20000000f00 */
[----:B------:R-:W-:-:S04]  /*3acd0*/  IMAD.MOV.U32 R28, RZ, RZ, R14 ;  /* 0x000000ffff1c7224 */ /* 0x000fc800078e000e */
[----:B------:R0:W-:Y:S04]  /*3ace0*/  STL [R1+0x3be8], R12 ;  /* 0x003be80c01007387 */ /* 0x0001e80000100800 */
[----:B0-----:R-:W2:Y:S01]  /*3acf0*/  LDL.LU R12, [R1+0x100] ;  /* 0x00010000010c7983 */ /* 0x001ea20000300800 */
[----:B------:R-:W2:Y:S02]  /*3ad00*/  LDL.LU R13, [R1+0x104] ;  /* 0x00010400010d7983 */ /* 0x000ea40000300800 */
[----:B------:R-:W2:Y:S02]  /*3ad10*/  LDL.LU R14, [R1+0x108] ;  /* 0x00010800010e7983 */ /* 0x000ea40000300800 */
[----:B------:R-:W2:Y:S01]  /*3ad20*/  LDL.LU R15, [R1+0x10c] ;  /* 0x00010c00010f7983 */ /* 0x000ea20000300800 */
[----:B----4-:R-:W-:Y:S11]  /*3ad30*/  HMMA.16816.F32.BF16 R16, R4, R26, R16 ;  /* 0x0000001a0410723c */ /* 0x010ff60000041810 */
[----:B------:R-:W-:Y:S11]  /*3ad40*/  @!UPT UIADD3 URZ, URZ, URZ, URZ ;  /* 0x0000003f3f3ff290 */ /* 0x000ff6000fffe03f */
[----:B------:R-:W-:Y:S01]  /*3ad50*/  @!UPT UIADD3 URZ, URZ, URZ, URZ ;  /* 0x0000003f3f3ff290 */ /* 0x000fe2000fffe03f */
[----:B------:R-:W-:Y:S01]  /*3ad60*/  STL.64 [R1+0x120], R16 ;  /* 0x0001201001007387 */ /* 0x000fe20000100a00 */
[----:B------:R0:W-:Y:S03]  /*3ad70*/  STL.64 [R1+0x128], R18 ;  /* 0x0001281201007387 */ /* 0x0001e60000100a00 */
[----:B0-----:R-:W3:Y:S04]  /*3ad80*/  LDL.LU R19, [R1+0x3bec] ;  /* 0x003bec0001137983 */ /* 0x001ee80000300800 */
[----:B---3--:R-:W0:Y:S04]  /*3ad90*/  LDSM.16.MT88.4 R16, [R19+0x2b000] ;  /* 0x02b000001310783b */ /* 0x008e280000004200 */
[----:B0-----:R-:W-:Y:S01]  /*3ada0*/  STL.64 [R1+0x3ac0], R18 ;  /* 0x003ac01201007387 */ /* 0x001fe20000100a00 */
[----:B------:R0:W-:Y:S03]  /*3adb0*/  STL.64 [R1+0x3ab8], R16 ;  /* 0x003ab81001007387 */ /* 0x0001e60000100a00 */
[----:B0-----:R-:W3:Y:S04]  /*3adc0*/  LDL R16, [R1+0x10] ;  /* 0x0000100001107983 */ /* 0x001ee80000100800 */
[----:B------:R-:W3:Y:S01]  /*3add0*/  LDL R17, [R1+0x14] ;  /* 0x0000140001117983 */ /* 0x000ee20000100800 */
[----:B------:R-:W-:Y:S01]  /*3ade0*/  MOV R9, R26 ;  /* 0x0000001a00097202 */ /* 0x000fe20000000f00 */
[----:B------:R-:W-:-:S02]  /*3adf0*/  IMAD.MOV.U32 R8, RZ, RZ, R27 ;  /* 0x000000ffff087224 */ /* 0x000fc400078e001b */
[----:B------:R-:W0:Y:S01]  /*3ae00*/  LDSM.16.MT88.4 R24, [R3+0x2b800] ;  /* 0x02b800000318783b */ /* 0x000e220000004200 */
[----:B--2---:R-:W-:Y:S03]  /*3ae10*/  HMMA.16816.F32.BF16 R4, R4, R22, R12 ;  /* 0x000000160404723c */ /* 0x004fe6000004180c */
[----:B---3--:R-:W-:Y:S01]  /*3ae20*/  STL.64 [R1+0x3ba8], R16 ;  /* 0x003ba81001007387 */ /* 0x008fe20000100a00 */
[----:B0-----:R-:W-:Y:S02]  /*3ae30*/  STL [R1+0x3a74], R24 ;  /* 0x003a741801007387 */ /* 0x001fe40000100800 */
[----:B------:R0:W-:Y:S02]  /*3ae40*/  STL [R1+0x3a70], R25 ;  /* 0x003a701901007387 */ /* 0x0001e40000100800 */
[----:B------:R-:W-:Y:S01]  /*3ae50*/  STL [R1+0x3a6c], R26 ;  /* 0x003a6c1a01007387 */ /* 0x000fe20000100800 */
[----:B------:R-:W-:Y:S04]  /*3ae60*/  STL [R1+0x3a68], R27 ;  /* 0x003a681b01007387 */ /* 0x000fe80000100800 */
[----:B0-----:R-:W2:Y:S04]  /*3ae70*/  LDL.LU.64 R24, [R1+0x20] ;  /* 0x0000200001187983 */ /* 0x001ea80000300a00 */
[----:B--2---:R0:W-:Y:S04]  /*3ae80*/  STL.64 [R1+0x3b70], R24 ;  /* 0x003b701801007387 */ /* 0x0041e80000100a00 */
[----:B0-----:R-:W2:Y:S01]  /*3ae90*/  LDL.LU R24, [R1+0x1d0] ;  /* 0x0001d00001187983 */ /* 0x001ea20000300800 */
[----:B------:R-:W2:Y:S02]  /*3aea0*/  LDL.LU R25, [R1+0x1d4] ;  /* 0x0001d40001197983 */ /* 0x000ea40000300800 */
[----:B------:R-:W2:Y:S02]  /*3aeb0*/  LDL.LU R26, [R1+0x1d8] ;  /* 0x0001d800011a7983 */ /* 0x000ea40000300800 */
[----:B------:R-:W2:Y:S01]  /*3aec0*/  LDL.LU R27, [R1+0x1dc] ;  /* 0x0001dc00011b7983 */ /* 0x000ea20000300800 */
[----:B------:R-:W-:Y:S01]  /*3aed0*/  STL [R1+0x3a50], R3 ;  /* 0x003a500301007387 */ /* 0x000fe20000100800 */
[----:B------:R-:W3:Y:S02]  /*3aee0*/  LDL.LU R12, [R1+0x3be8] ;  /* 0x003be800010c7983 */ /* 0x000ee40000300800 */
[----:B------:R-:W-:Y:S02]  /*3aef0*/  STL.64 [R1+0x110], R4 ;  /* 0x0001100401007387 */ /* 0x000fe40000100a00 */
[----:B------:R0:W-:Y:S02]  /*3af00*/  STL.64 [R1+0x118], R6 ;  /* 0x0001180601007387 */ /* 0x0001e40000100a00 */
[----:B0-----:R-:W2:Y:S01]  /*3af10*/  LDL.LU.64 R6, [R1+0x3be0] ;  /* 0x003be00001067983 */ /* 0x001ea20000300a00 */
[----:B------:R-:W2:Y:S02]  /*3af20*/  LDL.LU.64 R4, [R1+0x3bd8] ;  /* 0x003bd80001047983 */ /* 0x000ea40000300a00 */
[----:B------:R-:W-:Y:S02]  /*3af30*/  STL.64 [R1+0x3bb8], R22 ;  /* 0x003bb81601007387 */ /* 0x000fe40000100a00 */
[----:B------:R-:W-:Y:S02]  /*3af40*/  STL.64 [R1+0x3bb0], R20 ;  /* 0x003bb01401007387 */ /* 0x000fe40000100a00 */
[----:B------:R-:W0:Y:S01]  /*3af50*/  LDSM.16.MT88.4 R20, [R29+0x2b800] ;  /* 0x02b800001d14783b */ /* 0x000e220000004200 */
[----:B------:R-:W-:-:S02]  /*3af60*/  MOV R18, R11 ;  /* 0x0000000b00127202 */ /* 0x000fc40000000f00 */
[----:B------:R-:W-:Y:S01]  /*3af70*/  MOV R19, R10 ;  /* 0x0000000a00137202 */ /* 0x000fe20000000f00 */
[----:B------:R-:W-:Y:S04]  /*3af80*/  STL [R1+0x39f8], R29 ;  /* 0x0039f81d01007387 */ /* 0x000fe80000100800 */
[----:B0-----:R-:W-:Y:S01]  /*3af90*/  STL.64 [R1], R20 ;  /* 0x0000001401007387 */ /* 0x001fe20000100a00 */
[----:B------:R0:W-:Y:S02]  /*3afa0*/  STL.64 [R1+0x8], R22 ;  /* 0x0000081601007387 */ /* 0x0001e40000100a00 */
[----:B0-----:R-:W-:Y:S01]  /*3afb0*/  IMAD.MOV.U32 R22, RZ, RZ, R9 ;  /* 0x000000ffff167224 */ /* 0x001fe200078e0009 */
[----:B------:R-:W-:Y:S01]  /*3afc0*/  MOV R23, R8 ;  /* 0x0000000800177202 */ /* 0x000fe20000000f00 */
[----:B--2---:R-:W-:Y:S11]  /*3afd0*/  HMMA.16816.F32.BF16 R16, R4, R18, R24 ;  /* 0x000000120410723c */ /* 0x004ff60000041818 */
[----:B------:R-:W-:Y:S11]  /*3afe0*/  @!UPT UIADD3 URZ, URZ, URZ, URZ ;  /* 0x0000003f3f3ff290 */ /* 0x000ff6000fffe03f */
[----:B------:R-:W-:Y:S01]  /*3aff0*/  @!UPT UIADD3 URZ, URZ, URZ, URZ ;  /* 0x0000003f3f3ff290 */ /* 0x000fe2000fffe03f */
[----:B------:R-:W-:Y:S01]  /*3b000*/  STL [R1+0x10c], R19 ;  /* 0x00010c1301007387 */ /* 0x000fe20000100800 */
[----:B------:R0:W-:Y:S02]  /*3b010*/  STL.64 [R1+0x3bc8], R22 ;  /* 0x003bc81601007387 */ /* 0x0001e40000100a00 */
[----:B------:R-:W2:Y:S02]  /*3b020*/  LDL.LU R8, [R1+0xc0] ;  /* 0x0000c00001087983 */ /* 0x000ea40000300800 */
[----:B------:R-:W2:Y:S01]  /*3b030*/  LDL.LU R9, [R1+0xc4] ;  /* 0x0000c40001097983 */ /* 0x000ea20000300800 */
[----:B------:R-:W4:Y:S01]  /*3b040*/  LDL.LU R10, [R1+0xc8] ;  /* 0x0000c800010a7983 */ /* 0x000f220000300800 */
[----:B------:R-:W4:Y:S02]  /*3b050*/  LDL.LU R11, [R1+0xcc] ;  /* 0x0000cc00010b7983 */ /* 0x000f240000300800 */
[----:B------:R-:W2:Y:S02]  /*3b060*/  LDL.LU R24, [R1+0x190] ;  /* 0x0001900001187983 */ /* 0x000ea40000300800 */
[----:B------:R-:W2:Y:S01]  /*3b070*/  LDL.LU R25, [R1+0x194] ;  /* 0x0001940001197983 */ /* 0x000ea20000300800 */
[----:B------:R-:W2:Y:S01]  /*3b080*/  LDL.LU R26, [R1+0x198] ;  /* 0x00019800011a7983 */ /* 0x000ea20000300800 */
[----:B------:R-:W2:Y:S02]  /*3b090*/  LDL.LU R27, [R1+0x19c] ;  /* 0x00019c00011b7983 */ /* 0x000ea40000300800 */
[----:B------:R-:W3:Y:S02]  /*3b0a0*/  LDL.LU R20, [R1+0x1c0] ;  /* 0x0001c00001147983 */ /* 0x000ee40000300800 */
[----:B------:R-:W3:Y:S01]  /*3b0b0*/  LDL.LU R21, [R1+0x1c4] ;  /* 0x0001c40001157983 */ /* 0x000ee20000300800 */
[----:B0-----:R-:W3:Y:S01]  /*3b0c0*/  LDL.LU R22, [R1+0x1c8] ;  /* 0x0001c80001167983 */ /* 0x001ee20000300800 */
[----:B------:R-:W3:Y:S03]  /*3b0d0*/  LDL.LU R23, [R1+0x1cc] ;  /* 0x0001cc0001177983 */ /* 0x000ee60000300800 */
[----:B--2---:R-:W-:Y:S01]  /*3b0e0*/  STL.64 [R1+0x3b80], R26 ;  /* 0x003b801a01007387 */ /* 0x004fe20000100a00 */
[----:B------:R0:W-:Y:S03]  /*3b0f0*/  STL.64 [R1+0x3b78], R24 ;  /* 0x003b781801007387 */ /* 0x0001e60000100a00 */
[----:B0-----:R-:W2:Y:S04]  /*3b100*/  LDL R24, [R1+0x40] ;  /* 0x0000400001187983 */ /* 0x001ea80000100800 */
[----:B------:R-:W2:Y:S01]  /*3b110*/  LDL R25, [R1+0x44] ;  /* 0x0000440001197983 */ /* 0x000ea20000100800 */
[----:B------:R-:W-:Y:S01]  /*3b120*/  IMAD.MOV.U32 R13, RZ, RZ, R16 ;  /* 0x000000ffff0d7224 */ /* 0x000fe200078e0010 */
[----:B------:R-:W-:-:S02]  /*3b130*/  MOV R14, R17 ;  /* 0x00000011000e7202 */ /* 0x000fc40000000f00 */
[----:B------:R-:W-:Y:S01]  /*3b140*/  MOV R15, R18 ;  /* 0x00000012000f7202 */ /* 0x000fe20000000f00 */
[----:B--2---:R0:W-:Y:S04]  /*3b150*/  STL.64 [R1+0x3bc0], R24 ;  /* 0x003bc01801007387 */ /* 0x0041e80000100a00 */
[----:B0-----:R-:W2:Y:S01]  /*3b160*/  LDL.LU R24, [R1+0x1b0] ;  /* 0x0001b00001187983 */ /* 0x001ea20000300800 */
[----:B------:R-:W2:Y:S02]  /*3b170*/  LDL.LU R25, [R1+0x1b4] ;  /* 0x0001b40001197983 */ /* 0x000ea40000300800 */
[----:B------:R-:W2:Y:S02]  /*3b180*/  LDL.LU R26, [R1+0x1b8] ;  /* 0x0001b800011a7983 */ /* 0x000ea40000300800 */
[----:B------:R-:W2:Y:S01]  /*3b190*/  LDL.LU R27, [R1+0x1bc] ;  /* 0x0001bc00011b7983 */ /* 0x000ea20000300800 */
[----:B------:R-:W2:Y:S01]  /*3b1a0*/  LDL.LU R16, [R1+0xa0] ;  /* 0x0000a00001107983 */ /* 0x000ea20000300800 */
[----:B------:R-:W2:Y:S02]  /*3b1b0*/  LDL.LU R17, [R1+0xa4] ;  /* 0x0000a40001117983 */ /* 0x000ea40000300800 */
[----:B------:R-:W2:Y:S02]  /*3b1c0*/  LDL.LU R18, [R1+0xa8] ;  /* 0x0000a80001127983 */ /* 0x000ea40000300800 */
[----:B------:R-:W2:Y:S01]  /*3b1d0*/  LDL.LU R19, [R1+0xac] ;  /* 0x0000ac0001137983 */ /* 0x000ea20000300800 */
[----:B----4-:R-:W-:Y:S01]  /*3b1e0*/  STL.64 [R1+0x3b68], R10 ;  /* 0x003b680a01007387 */ /* 0x010fe20000100a00 */
[----:B------:R0:W-:Y:S03]  /*3b1f0*/  STL.64 [R1+0x3b60], R8 ;  /* 0x003b600801007387 */ /* 0x0001e60000100a00 */
[----:B0-----:R-:W4:Y:S01]  /*3b200*/  LDL.LU R8, [R1+0x180] ;  /* 0x0001800001087983 */ /* 0x001f220000300800 */
[----:B------:R-:W4:Y:S02]  /*3b210*/  LDL.LU R9, [R1+0x184] ;  /* 0x0001840001097983 */ /* 0x000f240000300800 */
[----:B------:R-:W2:Y:S02]  /*3b220*/  LDL.LU R10, [R1+0x188] ;  /* 0x00018800010a7983 */ /* 0x000ea40000300800 */
[----:B------:R-:W2:Y:S02]  /*3b230*/  LDL.LU R11, [R1+0x18c] ;  /* 0x00018c00010b7983 */ /* 0x000ea40000300800 */
[----:B--2---:R-:W-:Y:S01]  /*3b240*/  STL.64 [R1+0x3b90], R10 ;  /* 0x003b900a01007387 */ /* 0x004fe20000100a00 */
[----:B----4-:R0:W-:Y:S03]  /*3b250*/  STL.64 [R1+0x3b88], R8 ;  /* 0x003b880801007387 */ /* 0x0101e60000100a00 */
[----:B0-----:R-:W2:Y:S01]  /*3b260*/  LDL.LU R8, [R1+0x1a0] ;  /* 0x0001a00001087983 */ /* 0x001ea20000300800 */
[----:B------:R-:W2:Y:S02]  /*3b270*/  LDL.LU R9, [R1+0x1a4] ;  /* 0x0001a40001097983 */ /* 0x000ea40000300800 */
[----:B------:R-:W2:Y:S02]  /*3b280*/  LDL.LU R10, [R1+0x1a8] ;  /* 0x0001a800010a7983 */ /* 0x000ea40000300800 */
[----:B------:R-:W2:Y:S01]  /*3b290*/  LDL.LU R11, [R1+0x1ac] ;  /* 0x0001ac00010b7983 */ /* 0x000ea20000300800 */
[----:B------:R3:W-:Y:S01]  /*3b2a0*/  STL [R1+0x3b18], R15 ;  /* 0x003b180f01007387 */ /* 0x0007e20000100800 */
[----:B------:R0:W-:Y:S02]  /*3b2b0*/  STL [R1+0x3b14], R14 ;  /* 0x003b140e01007387 */ /* 0x0001e40000100800 */
[----:B------:R1:W-:Y:S02]  /*3b2c0*/  STL [R1+0x3b10], R13 ;  /* 0x003b100d01007387 */ /* 0x0003e40000100800 */
[----:B---3--:R-:W-:Y:S01]  /*3b2d0*/  IMAD.MOV.U32 R15, RZ, RZ, R12 ;  /* 0x000000ffff0f7224 */ /* 0x008fe200078e000c */
[----:B0-----:R-:W-:-:S02]  /*3b2e0*/  MOV R14, R28 ;  /* 0x0000001c000e7202 */ /* 0x001fc40000000f00 */
[----:B------:R-:W3:Y:S05]  /*3b2f0*/  LDL.LU R28, [R1+0x3bd0] ;  /* 0x003bd000011c7983 */ /* 0x000eea0000300800 */
[C---:B-1----:R-:W-:Y:S01]  /*3b300*/  HMMA.16816.F32.BF16 R12, R4.reuse, R14, R20 ;  /* 0x0000000e040c723c */ /* 0x042fe20000041814 */
[----:B------:R-:W4:Y:S11]  /*3b310*/  LDL.LU.64 R22, [R1+0x3bc8] ;  /* 0x003bc80001167983 */ /* 0x000f360000300a00 */
[----:B------:R-:W-:Y:S11]  /*3b320*/  @!UPT UIADD3 URZ, URZ, URZ, URZ ;  /* 0x0000003f3f3ff290 */ /* 0x000ff6000fffe03f */
[----:B------:R0:W-:Y:S01]  /*3b330*/  STL.64 [R1+0xf0], R12 ;  /* 0x0000f00c01007387 */ /* 0x0001e20000100a00 */
[----:B------:R1:W-:Y:S01]  /*3b340*/  STL [R1+0xf8], R14 ;  /* 0x0000f80e01007387 */ /* 0x0003e20000100800 */
[----:B0-----:R-:W-:Y:S01]  /*3b350*/  MOV R12, R15 ;  /* 0x0000000f000c7202 */ /* 0x001fe20000000f00 */
[----:B----4-:R-:W-:Y:S01]  /*3b360*/  HMMA.16816.F32.BF16 R20, R4, R22, R24 ;  /* 0x000000160414723c */ /* 0x010fe20000041818 */
[----:B------:R-:W2:Y:S11]  /*3b370*/  LDL.LU.64 R24, [R1+0x3bc0] ;  /* 0x003bc00001187983 */ /* 0x000eb60000300a00 */
[----:B------:R-:W-:Y:S11]  /*3b380*/  @!UPT UIADD3 URZ, URZ, URZ, URZ ;  /* 0x0000003f3f3ff290 */ /* 0x000ff6000fffe03f */
[----:B------:R0:W-:Y:S01]  /*3b390*/  STL [R1+0xe0], R20 ;  /* 0x0000e01401007387 */ /* 0x0001e20000100800 */
[----:B-1----:R-:W-:Y:S01]  /*3b3a0*/  IMAD.MOV.U32 R14, RZ, RZ, R22 ;  /* 0x000000ffff0e7224 */ /* 0x002fe200078e0016 */
[----:B------:R-:W-:Y:S02]  /*3b3b0*/  MOV R13, R23 ;  /* 0x00000017000d7202 */ /* 0x000fe40000000f00 */
[----:B------:R-:W-:Y:S01]  /*3b3c0*/  MOV R15, R21 ;  /* 0x00000015000f7202 */ /* 0x000fe20000000f00 */
[----:B------:R-:W4:Y:S04]  /*3b3d0*/  LDL.LU.64 R22, [R1+0x3bb8] ;  /* 0x003bb80001167983 */ /* 0x000f280000300a00 */
[----:B0-----:R-:W2:Y:S01]  /*3b3e0*/  LDL.LU.64 R20, [R1+0x3bb0] ;  /* 0x003bb00001147983 */ /* 0x001ea20000300a00 */
[----:B------:R-:W-:Y:S02]  /*3b3f0*/  STL.64 [R1+0x3b28], R14 ;  /* 0x003b280e01007387 */ /* 0x000fe40000100a00 */
[----:B------:R0:W-:Y:S02]  /*3b400*/  STL.64 [R1+0x3b20], R12 ;  /* 0x003b200c01007387 */ /* 0x0001e40000100a00 */
[----:B0-----:R-:W3:Y:S01]  /*3b410*/  LDL.LU R12, [R1+0x170] ;  /* 0x00017000010c7983 */ /* 0x001ee20000300800 */
[----:B------:R-:W3:Y:S01]  /*3b420*/  LDL.LU R13, [R1+0x174] ;  /* 0x00017400010d7983 */ /* 0x000ee20000300800 */
[----:B--2---:R-:W-:Y:S01]  /*3b430*/  MOV R14, R21 ;  /* 0x00000015000e7202 */ /* 0x004fe20000000f00 */
[----:B------:R-:W-:-:S02]  /*3b440*/  IMAD.MOV.U32 R15, RZ, RZ, R20 ;  /* 0x000000ffff0f7224 */ /* 0x000fc400078e0014 */
[----:B----4-:R-:W-:Y:S03]  /*3b450*/  HMMA.16816.F32.BF16 R20, R4, R22, R16 ;  /* 0x000000160414723c */ /* 0x010fe60000041810 */
[----:B------:R-:W-:Y:S04]  /*3b460*/  STL.64 [R1+0x3b38], R14 ;  /* 0x003b380e01007387 */ /* 0x000fe80000100a00 */
[----:B---3--:R0:W-:Y:S04]  /*3b470*/  STL.64 [R1+0x3b30], R12 ;  /* 0x003b300c01007387 */ /* 0x0081e80000100a00 */
[----:B0-----:R-:W2:Y:S01]  /*3b480*/  LDL.64 R12, [R1+0x30] ;  /* 0x00003000010c7983 */ /* 0x001ea20000100a00 */
[----:B------:R-:W3:Y:S11]  /*3b490*/  LDL.LU.64 R16, [R1+0x3ba8] ;  /* 0x003ba80001107983 */ /* 0x000ef60000300a00 */
[----:B------:R-:W-:Y:S01]  /*3b4a0*/  @!UPT UIADD3 URZ, URZ, URZ, URZ ;  /* 0x0000003f3f3ff290 */ /* 0x000fe2000fffe03f */
[----:B------:R-:W-:Y:S01]  /*3b4b0*/  IMAD.MOV.U32 R7, RZ, RZ, R22 ;  /* 0x000000ffff077224 */ /* 0x000fe200078e0016 */
[----:B------:R-:W-:Y:S02]  /*3b4c0*/  MOV R6, R23 ;  /* 0x0000001700067202 */ /* 0x000fe40000000f00 */
[----:B------:R-:W-:Y:S02]  /*3b4d0*/  MOV R19, R20 ;  /* 0x0000001400137202 */ /* 0x000fe40000000f00 */
[----:B------:R-:W-:Y:S01]  /*3b4e0*/  MOV R18, R21 ;  /* 0x0000001500127202 */ /* 0x000fe20000000f00 */
[----:B------:R-:W4:Y:S01]  /*3b4f0*/  LDL.LU.64 R22, [R1+0x3ba0] ;  /* 0x003ba00001167983 */ /* 0x000f220000300a00 */
[----:B------:R-:W4:Y:S02]  /*3b500*/  LDL.LU.64 R20, [R1+0x3b98] ;  /* 0x003b980001147983 */ /* 0x000f240000300a00 */
[----:B------:R0:W-:Y:S02]  /*3b510*/  STL.64 [R1+0x3b40], R6 ;  /* 0x003b400601007387 */ /* 0x0001e40000100a00 */
[----:B------:R-:W2:Y:S01]  /*3b520*/  LDL.LU R4, [R1+0xb0] ;  /* 0x0000b00001047983 */ /* 0x000ea20000300800 */
[----:B------:R-:W2:Y:S04]  /*3b530*/  LDL.LU R5, [R1+0xb4] ;  /* 0x0000b40001057983 */ /* 0x000ea80000300800 */
[----:B0-----:R-:W2:Y:S01]  /*3b540*/  LDL.LU R6, [R1+0xb8] ;  /* 0x0000b80001067983 */ /* 0x001ea20000300800 */
[----:B------:R-:W2:Y:S01]  /*3b550*/  LDL.LU R7, [R1+0xbc] ;  /* 0x0000bc0001077983 */ /* 0x000ea20000300800 */
[C---:B----4-:R-:W-:Y:S02]  /*3b560*/  HMMA.16816.F32.BF16 R24, R20.reuse, R24, R8 ;  /* 0x000000181418723c */ /* 0x050fe40000041808 */
[----:B------:R-:W4:Y:S01]  /*3b570*/  LDL.LU.64 R10, [R1+0x3b90] ;  /* 0x003b9000010a7983 */ /* 0x000f220000300a00 */
[----:B------:R-:W4:Y:S11]  /*3b580*/  LDL.LU.64 R8, [R1+0x3b88] ;  /* 0x003b880001087983 */ /* 0x000f360000300a00 */
[----:B------:R-:W-:Y:S09]  /*3b590*/  @!UPT UIADD3 URZ, URZ, URZ, URZ ;  /* 0x0000003f3f3ff290 */ /* 0x000ff2000fffe03f */
[----:B------:R-:W-:Y:S01]  /*3b5a0*/  STL.64 [R1+0x90], R24 ;  /* 0x0000901801007387 */ /* 0x000fe20000100a00 */
[----:B------:R0:W-:Y:S03]  /*3b5b0*/  STL.64 [R1+0x98], R26 ;  /* 0x0000981a01007387 */ /* 0x0001e60000100a00 */
[----:B0-----:R-:W2:Y:S01]  /*3b5c0*/  LDL.LU.64 R26, [R1+0x3b80] ;  /* 0x003b8000011a7983 */ /* 0x001ea20000300a00 */
[----:B------:R-:W2:Y:S02]  /*3b5d0*/  LDL.LU.64 R24, [R1+0x3b78] ;  /* 0x003b780001187983 */ /* 0x000ea40000300a00 */
[C---:B--2---:R-:W-:Y:S11]  /*3b5e0*/  HMMA.16816.F32.BF16 R24, R20.reuse, R12, R24 ;  /* 0x0000000c1418723c */ /* 0x044ff60000041818 */
[----:B------:R-:W-:Y:S11]  /*3b5f0*/  @!UPT UIADD3 URZ, URZ, URZ, URZ ;  /* 0x0000003f3f3ff290 */ /* 0x000ff6000fffe03f */
[----:B------:R-:W-:Y:S01]  /*3b600*/  @!UPT UIADD3 URZ, URZ, URZ, URZ ;  /* 0x0000003f3f3ff290 */ /* 0x000fe2000fffe03f */
[----:B------:R0:W-:Y:S01]  /*3b610*/  STL.64 [R1+0x80], R24 ;  /* 0x0000801801007387 */ /* 0x0001e20000100a00 */
[----:B------:R-:W-:Y:S03]  /*3b620*/  STL.64 [R1+0x88], R26 ;  /* 0x0000881a01007387 */ /* 0x000fe60000100a00 */
[----:B0-----:R-:W4:Y:S01]  /*3b630*/  LDL.LU.64 R24, [R1+0x3b70] ;  /* 0x003b700001187983 */ /* 0x001f220000300a00 */
[----:B------:R0:W-:Y:S03]  /*3b640*/  STL.64 [R1+0x3b48], R12 ;  /* 0x003b480c01007387 */ /* 0x0001e60000100a00 */
[----:B0-----:R-:W2:Y:S01]  /*3b650*/  LDL.LU.64 R12, [R1+0x40] ;  /* 0x00004000010c7983 */ /* 0x001ea20000300a00 */
[C---:B----4-:R-:W-:Y:S11]  /*3b660*/  HMMA.16816.F32.BF16 R8, R20.reuse, R24, R8 ;  /* 0x000000181408723c */ /* 0x050ff60000041808 */
[----:B------:R-:W-:Y:S11]  /*3b670*/  @!UPT UIADD3 URZ, URZ, URZ, URZ ;  /* 0x0000003f3f3ff290 */ /* 0x000ff6000fffe03f */
[----:B------:R-:W-:Y:S01]  /*3b680*/  @!UPT UIADD3 URZ, URZ, URZ, URZ ;  /* 0x0000003f3f3ff290 */ /* 0x000fe2000fffe03f */
[----:B------:R-:W-:Y:S01]  /*3b690*/  STL.64 [R1+0x70], R8 ;  /* 0x0000700801007387 */ /* 0x000fe20000100a00 */
[----:B------:R0:W-:Y:S03]  /*3b6a0*/  STL.64 [R1+0x78], R10 ;  /* 0x0000780a01007387 */ /* 0x0001e60000100a00 */
[----:B0-----:R-:W3:Y:S01]  /*3b6b0*/  LDL.LU.64 R10, [R1+0x3b68] ;  /* 0x003b6800010a7983 */ /* 0x001ee20000300a00 */
[----:B------:R-:W3:Y:S02]  /*3b6c0*/  LDL.LU.64 R8, [R1+0x3b60] ;  /* 0x003b600001087983 */ /* 0x000ee40000300a00 */
[----:B---3--:R-:W-:Y:S01]  /*3b6d0*/  HMMA.16816.F32.BF16 R20, R20, R16, R8 ;  /* 0x000000101414723c */ /* 0x008fe20000041808 */
[----:B------:R-:W3:Y:S01]  /*3b6e0*/  LDL.LU.64 R10, [R1+0x3b58] ;  /* 0x003b5800010a7983 */ /* 0x000ee20000300a00 */
[----:B------:R-:W3:Y:S01]  /*3b6f0*/  LDL.LU.64 R8, [R1+0x3b50] ;  /* 0x003b500001087983 */ /* 0x000ee20000300a00 */
[----:B--2---:R-:W-:Y:S01]  /*3b700*/  MOV R27, R12 ;  /* 0x0000000c001b7202 */ /* 0x004fe20000000f00 */
[----:B------:R-:W-:Y:S11]  /*3b710*/  IMAD.MOV.U32 R26, RZ, RZ, R13 ;  /* 0x000000ffff1a7224 */ /* 0x000ff600078e000d */
[----:B------:R-:W-:Y:S08]  /*3b720*/  @!UPT UIADD3 URZ, URZ, URZ, URZ ;  /* 0x0000003f3f3ff290 */ /* 0x000ff0000fffe03f */
[----:B------:R0:W-:Y:S01]  /*3b730*/  STL.64 [R1+0x60], R20 ;  /* 0x0000601401007387 */ /* 0x0001e20000100a00 */
[----:B------:R1:W-:Y:S03]  /*3b740*/  STL.64 [R1+0x68], R22 ;  /* 0x0000681601007387 */ /* 0x0003e60000100a00 */
[----:B0-----:R-:W2:Y:S01]  /*3b750*/  LDL.LU R20, [R1+0x160] ;  /* 0x0001600001147983 */ /* 0x001ea20000300800 */
[C---:B---3--:R-:W-:Y:S03]  /*3b760*/  HMMA.16816.F32.BF16 R4, R8.reuse, R12, R4 ;  /* 0x0000000c0804723c */ /* 0x048fe60000041804 */
[----:B------:R-:W2:Y:S01]  /*3b770*/  LDL.LU.64 R12, [R1+0x3b48] ;  /* 0x003b4800010c7983 */ /* 0x000ea20000300a00 */
[----:B------:R-:W-:Y:S01]  /*3b780*/  MOV R21, R28 ;  /* 0x0000001c00157202 */ /* 0x000fe20000000f00 */
[----:B-1----:R-:W-:Y:S01]  /*3b790*/  IMAD.MOV.U32 R22, RZ, RZ, R2 ;  /* 0x000000ffff167224 */ /* 0x002fe200078e0002 */
[----:B------:R-:W-:Y:S11]  /*3b7a0*/  MOV R23, R0 ;  /* 0x0000000000177202 */ /* 0x000ff60000000f00 */
[----:B------:R-:W-:Y:S06]  /*3b7b0*/  @!UPT UIADD3 URZ, URZ, URZ, URZ ;  /* 0x0000003f3f3ff290 */ /* 0x000fec000fffe03f */
[----:B------:R0:W-:Y:S01]  /*3b7c0*/  STL [R1+0x50], R4 ;  /* 0x0000500401007387 */ /* 0x0001e20000100800 */
[----:B------:R-:W-:Y:S01]  /*3b7d0*/  MOV R2, R6 ;  /* 0x0000000600027202 */ /* 0x000fe20000000f00 */
[----:B------:R-:W-:Y:S01]  /*3b7e0*/  IMAD.MOV.U32 R0, RZ, RZ, R7 ;  /* 0x000000ffff007224 */ /* 0x000fe200078e0007 */
[----:B------:R-:W-:Y:S01]  /*3b7f0*/  MOV R3, R5 ;  /* 0x0000000500037202 */ /* 0x000fe20000000f00 */
[----:B------:R-:W3:Y:S01]  /*3b800*/  LDL.LU.64 R6, [R1+0x3b40] ;  /* 0x003b400001067983 */ /* 0x000ee20000300a00 */
[----:B------:R-:W4:Y:S01]  /*3b810*/  LDL.LU.64 R14, [R1+0x3b38] ;  /* 0x003b3800010e7983 */ /* 0x000f220000300a00 */
[C---:B--2---:R-:W-:Y:S01]  /*3b820*/  HMMA.16816.F32.BF16 R20, R8.reuse, R12, R20 ;  /* 0x0000000c0814723c */ /* 0x044fe20000041814 */
[----:B------:R-:W-:Y:S02]  /*3b830*/  MOV R5, R12 ;  /* 0x0000000c00057202 */ /* 0x000fe40000000f00 */
[----:B0-----:R-:W-:Y:S02]  /*3b840*/  MOV R4, R13 ;  /* 0x0000000d00047202 */ /* 0x001fe40000000f00 */
[----:B------:R-:W4:Y:S01]  /*3b850*/  LDL.LU.64 R12, [R1+0x3b30] ;  /* 0x003b3000010c7983 */ /* 0x000f220000300a00 */
[----:B------:R-:W-:Y:S01]  /*3b860*/  MOV R29, R24 ;  /* 0x00000018001d7202 */ /* 0x000fe20000000f00 */
[----:B------:R-:W-:Y:S11]  /*3b870*/  IMAD.MOV.U32 R28, RZ, RZ, R25 ;  /* 0x000000ffff1c7224 */ /* 0x000ff600078e0019 */
[----:B------:R-:W-:Y:S05]  /*3b880*/  @!UPT UIADD3 URZ, URZ, URZ, URZ ;  /* 0x0000003f3f3ff290 */ /* 0x000fea000fffe03f */
[----:B------:R0:W-:Y:S01]  /*3b890*/  STL.64 [R1+0x3a28], R22 ;  /* 0x003a281601007387 */ /* 0x0001e20000100a00 */
[----:B------:R1:W-:Y:S03]  /*3b8a0*/  STL.64 [R1+0x3a20], R20 ;  /* 0x003a201401007387 */ /* 0x0003e60000100a00 */
[----:B0-----:R-:W2:Y:S01]  /*3b8b0*/  LDL R22, [R1+0x48] ;  /* 0x0000480001167983 */ /* 0x001ea20000100800 */
[----:B-1----:R-:W-:Y:S01]  /*3b8c0*/  IMAD.MOV.U32 R20, RZ, RZ, R27 ;  /* 0x000000ffff147224 */ /* 0x002fe200078e001b */
[----:B------:R-:W-:Y:S02]  /*3b8d0*/  MOV R21, R26 ;  /* 0x0000001a00157202 */ /* 0x000fe40000000f00 */
[----:B------:R-:W2:Y:S01]  /*3b8e0*/  LDL R23, [R1+0x4c] ;  /* 0x00004c0001177983 */ /* 0x000ea20000100800 */
[C---:B----4-:R-:W-:Y:S11]  /*3b8f0*/  HMMA.16816.F32.BF16 R12, R8.reuse, R24, R12 ;  /* 0x00000018080c723c */ /* 0x050ff6000004180c */
[----:B------:R-:W-:Y:S11]  /*3b900*/  @!UPT UIADD3 URZ, URZ, URZ, URZ ;  /* 0x0000003f3f3ff290 */ /* 0x000ff6000fffe03f */
[----:B------:R-:W-:Y:S02]  /*3b910*/  @!UPT UIADD3 URZ, URZ, URZ, URZ ;  /* 0x0000003f3f3ff290 */ /* 0x000fe4000fffe03f */
[----:B------:R-:W-:Y:S01]  /*3b920*/  IMAD.MOV.U32 R26, RZ, RZ, R14 ;  /* 0x000000ffff1a7224 */ /* 0x000fe200078e000e */
[----:B------:R-:W-:Y:S02]  /*3b930*/  MOV R27, R15 ;  /* 0x0000000f001b7202 */ /* 0x000fe40000000f00 */
[----:B------:R-:W-:Y:S02]  /*3b940*/  MOV R24, R12 ;  /* 0x0000000c00187202 */ /* 0x000fe40000000f00 */
[----:B------:R-:W-:Y:S01]  /*3b950*/  MOV R25, R13 ;  /* 0x0000000d00197202 */ /* 0x000fe20000000f00 */
[----:B------:R-:W4:Y:S01]  /*3b960*/  LDL.LU.64 R14, [R1+0x3b28] ;  /* 0x003b2800010e7983 */ /* 0x000f220000300a00 */
[----:B------:R-:W2:Y:S02]  /*3b970*/  LDL.LU.64 R12, [R1+0x3b20] ;  /* 0x003b2000010c7983 */ /* 0x000ea40000300a00 */
[----:B------:R-:W-:Y:S01]  /*3b980*/  STL.64 [R1+0x3a80], R26 ;  /* 0x003a801a01007387 */ /* 0x000fe20000100a00 */
[----:B------:R0:W-:Y:S04]  /*3b990*/  STL.64 [R1+0x3a78], R24 ;  /* 0x003a781801007387 */ /* 0x0001e80000100a00 */
[----:B0-----:R-:W2:Y:S01]  /*3b9a0*/  LDL.LU R24, [R1+0x150] ;  /* 0x0001500001187983 */ /* 0x001ea20000300800 */
[----:B------:R-:W2:Y:S02]  /*3b9b0*/  LDL.LU R25, [R1+0x154] ;  /* 0x0001540001197983 */ /* 0x000ea40000300800 */
[----:B------:R-:W2:Y:S02]  /*3b9c0*/  LDL.LU R26, [R1+0x158] ;  /* 0x00015800011a7983 */ /* 0x000ea40000300800 */
[----:B------:R-:W2:Y:S01]  /*3b9d0*/  LDL.LU R27, [R1+0x15c] ;  /* 0x00015c00011b7983 */ /* 0x000ea20000300800 */
[----:B------:R0:W-:Y:S01]  /*3b9e0*/  STL.64 [R1+0x3ad0], R16 ;  /* 0x003ad01001007387 */ /* 0x0001e20000100a00 */
[----:B--2---:R-:W-:Y:S03]  /*3b9f0*/  HMMA.16816.F32.BF16 R8, R8, R16, R24 ;  /* 0x000000100808723c */ /* 0x004fe60000041818 */
[----:B0-----:R-:W2:Y:S01]  /*3ba00*/  LDL.LU R16, [R1+0x120] ;  /* 0x0001200001107983 */ /* 0x001ea20000300800 */
[----:B------:R-:W2:Y:S03]  /*3ba10*/  LDL.LU R17, [R1+0x124] ;  /* 0x0001240001117983 */ /* 0x000ea60000300800 */
[----:B------:R-:W-:Y:S01]  /*3ba20*/  IMAD.MOV.U32 R25, RZ, RZ, R18 ;  /* 0x000000ffff197224 */ /* 0x000fe200078e0012 */
[----:B------:R-:W-:Y:S01]  /*3ba30*/  MOV R24, R19 ;  /* 0x0000001300187202 */ /* 0x000fe20000000f00 */
[----:B------:R-:W2:Y:S01]  /*3ba40*/  LDL.LU R18, [R1+0x128] ;  /* 0x0001280001127983 */ /* 0x000ea20000300800 */
[----:B------:R-:W2:Y:S01]  /*3ba50*/  LDL.LU R19, [R1+0x12c] ;  /* 0x00012c0001137983 */ /* 0x000ea20000300800 */
[----:B---3--:R-:W-:-:S02]  /*3ba60*/  MOV R26, R7 ;  /* 0x00000007001a7202 */ /* 0x008fc40000000f00 */
[----:B--2---:R-:W-:Y:S01]  /*3ba70*/  STL.64 [R1+0x3ae0], R18 ;  /* 0x003ae01201007387 */ /* 0x004fe20000100a00 */
[----:B------:R0:W-:Y:S02]  /*3ba80*/  STL.64 [R1+0x3ad8], R16 ;  /* 0x003ad81001007387 */ /* 0x0001e40000100a00 */
[----:B0-----:R-:W-:Y:S01]  /*3ba90*/  IMAD.MOV.U32 R16, RZ, RZ, R5 ;  /* 0x000000ffff107224 */ /* 0x001fe200078e0005 */
[----:B------:R-:W-:-:S05]  /*3baa0*/  MOV R17, R4 ;  /* 0x0000000400117202 */ /* 0x000fca0000000f00 */
[----:B------:R-:W-:Y:S01]  /*3bab0*/  STL.64 [R1+0x3af8], R16 ;  /* 0x003af81001007387 */ /* 0x000fe20000100a00 */
[----:B------:R-:W2:Y:S01]  /*3bac0*/  LDL R7, [R1+0x1ef8] ;  /* 0x001ef80001077983 */ /* 0x000ea20000100800 */
[----:B------:R-:W-:Y:S02]  /*3bad0*/  MOV R27, R6 ;  /* 0x00000006001b7202 */ /* 0x000fe40000000f00 */
[----:B--2---:R0:W-:Y:S01]  /*3bae0*/  STL [R1+0x3ac8], R7 ;  /* 0x003ac80701007387 */ /* 0x0041e20000100800 */
[----:B------:R-:W2:Y:S02]  /*3baf0*/  LDL.LU R4, [R1+0x110] ;  /* 0x0001100001047983 */ /* 0x000ea40000300800 */
[----:B------:R-:W2:Y:S02]  /*3bb00*/  LDL.LU R5, [R1+0x114] ;  /* 0x0001140001057983 */ /* 0x000ea40000300800 */
[----:B------:R-:W3:Y:S01]  /*3bb10*/  LDL.LU R6, [R1+0x118] ;  /* 0x0001180001067983 */ /* 0x000ee20000300800 */
[----:B0-----:R-:W3:Y:S01]  /*3bb20*/  LDL.LU R7, [R1+0x11c] ;  /* 0x00011c0001077983 */ /* 0x001ee20000300800 */
[----:B------:R-:W2:Y:S02]  /*3bb30*/  LDL.LU R16, [R1+0x140] ;  /* 0x0001400001107983 */ /* 0x000ea40000300800 */
[----:B------:R-:W4:Y:S02]  /*3bb40*/  LDL.LU R17, [R1+0x144] ;  /* 0x0001440001117983 */ /* 0x000f240000300800 */
[----:B------:R-:W4:Y:S01]  /*3bb50*/  LDL.LU R18, [R1+0x148] ;  /* 0x0001480001127983 */ /* 0x000f220000300800 */
[----:B------:R-:W4:Y:S04]  /*3bb60*/  LDL.LU R19, [R1+0x14c] ;  /* 0x00014c0001137983 */ /* 0x000f280000300800 */
[----:B---3--:R-:W-:Y:S01]  /*3bb70*/  STL.64 [R1+0x3af0], R6 ;  /* 0x003af00601007387 */ /* 0x008fe20000100a00 */
[----:B--2---:R0:W-:Y:S03]  /*3bb80*/  STL.64 [R1+0x3ae8], R4 ;  /* 0x003ae80401007387 */ /* 0x0041e60000100a00 */
[----:B0-----:R-:W2:Y:S01]  /*3bb90*/  LDL.LU R4, [R1+0x130] ;  /* 0x0001300001047983 */ /* 0x001ea20000300800 */
[----:B------:R-:W2:Y:S02]  /*3bba0*/  LDL.LU R5, [R1+0x134] ;  /* 0x0001340001057983 */ /* 0x000ea40000300800 */
[----:B------:R-:W2:Y:S02]  /*3bbb0*/  LDL.LU R6, [R1+0x138] ;  /* 0x0001380001067983 */ /* 0x000ea40000300800 */
[----:B------:R-:W2:Y:S01]  /*3bbc0*/  LDL.LU R7, [R1+0x13c] ;  /* 0x00013c0001077983 */ /* 0x000ea20000300800 */
[----:B------:R-:W-:Y:S01]  /*3bbd0*/  STL.64 [R1+0x3a90], R26 ;  /* 0x003a901a01007387 */ /* 0x000fe20000100a00 */
[----:B------:R0:W-:Y:S03]  /*3bbe0*/  STL.64 [R1+0x3a88], R24 ;  /* 0x003a881801007387 */ /* 0x0001e60000100a00 */
[----:B0-----:R-:W3:Y:S01]  /*3bbf0*/  LDL.LU R24, [R1+0xe0] ;  /* 0x0000e00001187983 */ /* 0x001ee20000300800 */
[----:B----4-:R-:W-:Y:S01]  /*3bc00*/  IMAD.MOV.U32 R26, RZ, RZ, R14 ;  /* 0x000000ffff1a7224 */ /* 0x010fe200078e000e */
[----:B------:R-:W-:-:S02]  /*3bc10*/  MOV R27, R13 ;  /* 0x0000000d001b7202 */ /* 0x000fc40000000f00 */
[----:B------:R-:W-:Y:S02]  /*3bc20*/  MOV R25, R15 ;  /* 0x0000000f00197202 */ /* 0x000fe40000000f00 */
[----:B------:R-:W4:Y:S01]  /*3bc30*/  LDL.LU R15, [R1+0x3b18] ;  /* 0x003b1800010f7983 */ /* 0x000f220000300800 */
[----:B------:R-:W2:Y:S02]  /*3bc40*/  LDL.LU R14, [R1+0x3b14] ;  /* 0x003b1400010e7983 */ /* 0x000ea40000300800 */
[----:B------:R-:W2:Y:S02]  /*3bc50*/  LDL.LU R13, [R1+0x3b10] ;  /* 0x003b1000010d7983 */ /* 0x000ea40000300800 */
[----:B------:R-:W-:Y:S01]  /*3bc60*/  STL.64 [R1+0x3aa0], R26 ;  /* 0x003aa01a01007387 */ /* 0x000fe20000100a00 */
[----:B---3--:R0:W-:Y:S04]  /*3bc70*/  STL.64 [R1+0x3a98], R24 ;  /* 0x003a981801007387 */ /* 0x0081e80000100a00 */
[----:B0-----:R-:W3:Y:S01]  /*3bc80*/  LDL.LU R24, [R1+0xf0] ;  /* 0x0000f00001187983 */ /* 0x001ee20000300800 */
[----:B------:R-:W3:Y:S02]  /*3bc90*/  LDL.LU R25, [R1+0xf4] ;  /* 0x0000f40001197983 */ /* 0x000ee40000300800 */
[----:B------:R-:W2:Y:S01]  /*3bca0*/  LDL.LU R26, [R1+0xf8] ;  /* 0x0000f800011a7983 */ /* 0x000ea20000300800 */
[----:B------:R-:W-:-:S02]  /*3bcb0*/  MOV R27, R12 ;  /* 0x0000000c001b7202 */ /* 0x000fc40000000f00 */
[----:B------:R-:W4:Y:S04]  /*3bcc0*/  LDL.LU R12, [R1+0x3b0c] ;  /* 0x003b0c00010c7983 */ /* 0x000f280000300800 */
[----:B--2---:R-:W-:Y:S01]  /*3bcd0*/  STL.64 [R1+0x3ab0], R26 ;  /* 0x003ab01a01007387 */ /* 0x004fe20000100a00 */
[----:B---3--:R0:W-:Y:S02]  /*3bce0*/  STL.64 [R1+0x3aa8], R24 ;  /* 0x003aa81801007387 */ /* 0x0081e40000100a00 */
[----:B0-----:R-:W-:Y:S01]  /*3bcf0*/  IMAD.MOV.U32 R24, RZ, RZ, R13 ;  /* 0x000000ffff187224 */ /* 0x001fe200078e000d */
[----:B------:R-:W-:Y:S01]  /*3bd00*/  MOV R25, R14 ;  /* 0x0000000e00197202 */ /* 0x000fe20000000f00 */
[----:B------:R-:W2:Y:S01]  /*3bd10*/  LDL.LU R13, [R1+0x3b08] ;  /* 0x003b0800010d7983 */ /* 0x000ea20000300800 */
[----:B------:R-:W2:Y:S01]  /*3bd20*/  LDL.LU R14, [R1+0x3b04] ;  /* 0x003b0400010e7983 */ /* 0x000ea20000300800 */
[----:B----4-:R-:W-:-:S02]  /*3bd30*/  MOV R26, R15 ;  /* 0x0000000f001a7202 */ /* 0x010fc40000000f00 */
[----:B------:R-:W2:Y:S01]  /*3bd40*/  LDL.LU R15, [R1+0x3b00] ;  /* 0x003b0000010f7983 */ /* 0x000ea20000300800 */
[----:B------:R-:W3:Y:S02]  /*3bd50*/  LDL.LU R27, [R1+0x10c] ;  /* 0x00010c00011b7983 */ /* 0x000ee40000300800 */
[----:B------:R0:W-:Y:S02]  /*3bd60*/  STL.64 [R1+0x3a08], R10 ;  /* 0x003a080a01007387 */ /* 0x0001e40000100a00 */
[----:B------:R1:W-:Y:S01]  /*3bd70*/  STL.64 [R1+0x3a00], R8 ;  /* 0x003a000801007387 */ /* 0x0003e20000100a00 */
[----:B0-----:R-:W4:Y:S01]  /*3bd80*/  LDL R10, [R1+0x28] ;  /* 0x00002800010a7983 */ /* 0x001f220000100800 */
[----:B-1----:R-:W-:-:S03]  /*3bd90*/  MOV R9, R28 ;  /* 0x0000001c00097202 */ /* 0x002fc60000000f00 */
[----:B------:R-:W4:Y:S01]  /*3bda0*/  LDL R11, [R1+0x2c] ;  /* 0x00002c00010b7983 */ /* 0x000f220000100800 */
[----:B------:R-:W3:Y:S01]  /*3bdb0*/  LDL R28, [R1+0x854] ;  /* 0x00085400011c7983 */ /* 0x000ee20000100800 */
[C---:B--2---:R-:W-:Y:S11]  /*3bdc0*/  HMMA.16816.F32.BF16 R16, R12.reuse, R20, R16 ;  /* 0x000000140c10723c */ /* 0x044ff60000041810 */
[----:B------:R-:W-:Y:S11]  /*3bdd0*/  @!UPT UIADD3 URZ, URZ, URZ, URZ ;  /* 0x0000003f3f3ff290 */ /* 0x000ff6000fffe03f */
[----:B------:R-:W-:Y:S01]  /*3bde0*/  @!UPT UIADD3 URZ, URZ, URZ, URZ ;  /* 0x0000003f3f3ff290 */ /* 0x000fe2000fffe03f */
[----:B------:R0:W-:Y:S01]  /*3bdf0*/  STL.64 [R1+0xd0], R16 ;  /* 0x0000d01001007387 */ /* 0x0001e20000100a00 */
[----:B------:R1:W-:Y:S03]  /*3be00*/  STL.64 [R1+0xd8], R18 ;  /* 0x0000d81201007387 */ /* 0x0003e60000100a00 */
[----:B0-----:R-:W1:Y:S01]  /*3be10*/  LDL.LU.64 R16, [R1+0x3af8] ;  /* 0x003af80001107983 */ /* 0x001e620000300a00 */
[----:B------:R-:W-:Y:S01]  /*3be20*/  IMAD.MOV.U32 R8, RZ, RZ, R29 ;  /* 0x000000ffff087224 */ /* 0x000fe200078e001d */
[C---:B-1----:R-:W-:Y:S02]  /*3be30*/  HMMA.16816.F32.BF16 R16, R12.reuse, R16, R4 ;  /* 0x000000100c10723c */ /* 0x042fe40000041804 */
[----:B------:R-:W2:Y:S01]  /*3be40*/  LDL.LU.64 R6, [R1+0x3af0] ;  /* 0x003af00001067983 */ /* 0x000ea20000300a00 */
[----:B------:R-:W2:Y:S11]  /*3be50*/  LDL.LU.64 R4, [R1+0x3ae8] ;  /* 0x003ae80001047983 */ /* 0x000eb60000300a00 */
[----:B------:R-:W-:Y:S09]  /*3be60*/  @!UPT UIADD3 URZ, URZ, URZ, URZ ;  /* 0x0000003f3f3ff290 */ /* 0x000ff2000fffe03f */
[----:B------:R-:W-:Y:S01]  /*3be70*/  STL.64 [R1+0x1c0], R16 ;  /* 0x0001c01001007387 */ /* 0x000fe20000100a00 */
[----:B------:R0:W-:Y:S01]  /*3be80*/  STL [R1+0x1c8], R18 ;  /* 0x0001c81201007387 */ /* 0x0001e20000100800 */
[----:B------:R-:W-:Y:S02]  /*3be90*/  MOV R29, R19 ;  /* 0x00000013001d7202 */ /* 0x000fe40000000f00 */
[----:B0-----:R-:W2:Y:S01]  /*3bea0*/  LDL.LU.64 R18, [R1+0x3ae0] ;  /* 0x003ae00001127983 */ /* 0x001ea20000300a00 */
[----:B------:R-:W2:Y:S02]  /*3beb0*/  LDL.LU.64 R16, [R1+0x3ad8] ;  /* 0x003ad80001107983 */ /* 0x000ea40000300a00 */
[C---:B--2---:R-:W-:Y:S11]  /*3bec0*/  HMMA.16816.F32.BF16 R16, R12.reuse, R8, R16 ;  /* 0x000000080c10723c */ /* 0x044ff60000041810 */
[----:B------:R-:W-:Y:S11]  /*3bed0*/  @!UPT UIADD3 URZ, URZ, URZ, URZ ;  /* 0x0000003f3f3ff290 */ /* 0x000ff6000fffe03f */
[----:B------:R-:W-:Y:S01]  /*3bee0*/  @!UPT UIADD3 URZ, URZ, URZ, URZ ;  /* 0x0000003f3f3ff290 */ /* 0x000fe2000fffe03f */
[----:B------:R0:W-:Y:S01]  /*3bef0*/  STL.64 [R1+0x1d0], R16 ;  /* 0x0001d01001007387 */ /* 0x0001e20000100a00 */
[----:B------:R1:W-:Y:S03]  /*3bf00*/  STL.64 [R1+0x1d8], R18 ;  /* 0x0001d81201007387 */ /* 0x0003e60000100a00 */
[----:B0-----:R-:W2:Y:S02]  /*3bf10*/  LDL.LU.64 R16, [R1+0x3ad0] ;  /* 0x003ad00001107983 */ /* 0x001ea40000300a00 */
[----:B--2---:R-:W-:Y:S02]  /*3bf20*/  HMMA.16816.F32.BF16 R12, R12, R16, R4 ;  /* 0x000000100c0c723c */ /* 0x004fe40000041804 */
[----:B------:R-:W2:Y:S01]  /*3bf30*/  LDL.LU R7, [R1+0x3ac8] ;  /* 0x003ac80001077983 */ /* 0x000ea20000300800 */
[----:B-1----:R-:W3:Y:S02]  /*3bf40*/  LDL.LU.64 R18, [R1+0x3ac0] ;  /* 0x003ac00001127983 */ /* 0x002ee40000300a00 */
[----:B------:R-:W3:Y:S11]  /*3bf50*/  LDL.LU.64 R16, [R1+0x3ab8] ;  /* 0x003ab80001107983 */ /* 0x000ef60000300a00 */
[----:B------:R-:W-:Y:S07]  /*3bf60*/  @!UPT UIADD3 URZ, URZ, URZ, URZ ;  /* 0x0000003f3f3ff290 */ /* 0x000fee000fffe03f */
[----:B------:R0:W-:Y:S01]  /*3bf70*/  STL.64 [R1+0x1b0], R12 ;  /* 0x0001b00c01007387 */ /* 0x0001e20000100a00 */
[----:B------:R1:W-:Y:S03]  /*3bf80*/  STL.64 [R1+0x1b8], R14 ;  /* 0x0001b80e01007387 */ /* 0x0003e60000100a00 */
[----:B0-----:R-:W4:Y:S01]  /*3bf90*/  LDL.LU.64 R12, [R1+0x30] ;  /* 0x00003000010c7983 */ /* 0x001f220000300a00 */
[----:B-1----:R-:W4:Y:S03]  /*3bfa0*/  LDL.LU.64 R14, [R1+0x38] ;  /* 0x00003800010e7983 */ /* 0x002f260000300a00 */
[----:B--2---:R-:W0:Y:S01]  /*3bfb0*/  LDSM.16.MT88.4 R4, [R7+0x2b800] ;  /* 0x02b800000704783b */ /* 0x004e220000004200 */
[C---:B---3--:R-:W-:Y:S03]  /*3bfc0*/  HMMA.16816.F32.BF16 R24, R16.reuse, R20, R24 ;  /* 0x000000141018723c */ /* 0x048fe60000041818 */
[----:B0-----:R-:W-:Y:S01]  /*3bfd0*/  STL.64 [R1+0x39f0], R6 ;  /* 0x0039f00601007387 */ /* 0x001fe20000100a00 */
[----:B------:R0:W-:Y:S03]  /*3bfe0*/  STL.64 [R1+0x39e8], R4 ;  /* 0x0039e80401007387 */ /* 0x0001e60000100a00 */
[----:B0-----:R-:W2:Y:S01]  /*3bff0*/  LDL.LU.64 R4, [R1+0x10] ;  /* 0x0000100001047983 */ /* 0x001ea20000300a00 */
[----:B------:R-:W3:Y:S11]  /*3c000*/  LDL.LU.64 R6, [R1+0x18] ;  /* 0x0000180001067983 */ /* 0x000ef60000300a00 */
[----:B------:R-:W-:Y:S04]  /*3c010*/  @!UPT UIADD3 URZ, URZ, URZ, URZ ;  /* 0x0000003f3f3ff290 */ /* 0x000fe8000fffe03f */
[----:B------:R-:W-:Y:S02]  /*3c020*/  STL.64 [R1+0x1a0], R24 ;  /* 0x0001a01801007387 */ /* 0x000fe40000100a00 */
[----:B------:R0:W-:Y:S02]  /*3c030*/  STL.64 [R1+0x1a8], R26 ;  /* 0x0001a81a01007387 */ /* 0x0001e40000100a00 */
        /* <DEDUP_REMOVED lines=9> */
[----:B------:R0:W-:Y:S02]  /*3c0d0*/  STL.64 [R1+0x3a60], R14 ;  /* 0x003a600e01007387 */ /* 0x0001e40000100a00 */
[----:B------:R-:W2:Y:S01]  /*3c0e0*/  LDL.LU R12, [R1+0x90] ;  /* 0x00009000010c7983 */ /* 0x000ea20000300800 */
[----:B------:R-:W2:Y:S04]  /*3c0f0*/  LDL.LU R13, [R1+0x94] ;  /* 0x00009400010d7983 */ /* 0x000ea80000300800 */
[----:B0-----:R-:W2:Y:S01]  /*3c100*/  LDL.LU R14, [R1+0x98] ;  /* 0x00009800010e7983 */ /* 0x001ea20000300800 */
[----:B------:R-:W2:Y:S01]  /*3c110*/  LDL.LU R15, [R1+0x9c] ;  /* 0x00009c00010f7983 */ /* 0x000ea20000300800 */
[C---:B----4-:R-:W-:Y:S11]  /*3c120*/  HMMA.16816.F32.BF16 R24, R16.reuse, R8, R24 ;  /* 0x000000081018723c */ /* 0x050ff60000041818 */
[----:B------:R-:W-:Y:S11]  /*3c130*/  @!UPT UIADD3 URZ, URZ, URZ, URZ ;  /* 0x0000003f3f3ff290 */ /* 0x000ff6000fffe03f */
[----:B------:R-:W-:Y:S01]  /*3c140*/  @!UPT UIADD3 URZ, URZ, URZ, URZ ;  /* 0x0000003f3f3ff290 */ /* 0x000fe2000fffe03f */
[----:B------:R-:W-:Y:S01]  /*3c150*/  STL.64 [R1+0x180], R24 ;  /* 0x0001801801007387 */ /* 0x000fe20000100a00 */
[----:B------:R0:W-:Y:S03]  /*3c160*/  STL.64 [R1+0x188], R26 ;  /* 0x0001881a01007387 */ /* 0x0001e60000100a00 */
[----:B0-----:R-:W2:Y:S01]  /*3c170*/  LDL.LU.64 R26, [R1+0x3a90] ;  /* 0x003a9000011a7983 */ /* 0x001ea20000300a00 */
[----:B------:R-:W2:Y:S02]  /*3c180*/  LDL.LU.64 R24, [R1+0x3a88] ;  /* 0x003a880001187983 */ /* 0x000ea40000300a00 */
[----:B------:R0:W-:Y:S02]  /*3c190*/  STL.64 [R1+0x3a58], R10 ;  /* 0x003a580a01007387 */ /* 0x0001e40000100a00 */
[----:B------:R-:W4:Y:S01]  /*3c1a0*/  LDL.LU R8, [R1+0x80] ;  /* 0x0000800001087983 */ /* 0x000f220000300800 */
[----:B------:R-:W4:Y:S04]  /*3c1b0*/  LDL.LU R9, [R1+0x84] ;  /* 0x0000840001097983 */ /* 0x000f280000300800 */
[----:B0-----:R-:W4:Y:S01]  /*3c1c0*/  LDL.LU R10, [R1+0x88] ;  /* 0x00008800010a7983 */ /* 0x001f220000300800 */
[----:B------:R-:W4:Y:S01]  /*3c1d0*/  LDL.LU R11, [R1+0x8c] ;  /* 0x00008c00010b7983 */ /* 0x000f220000300800 */
[----:B--2---:R-:W-:Y:S02]  /*3c1e0*/  HMMA.16816.F32.BF16 R16, R16, R4, R24 ;  /* 0x000000041010723c */ /* 0x004fe40000041818 */
[----:B------:R-:W2:Y:S01]  /*3c1f0*/  LDL.LU.64 R26, [R1+0x3a80] ;  /* 0x003a8000011a7983 */ /* 0x000ea20000300a00 */
[----:B------:R-:W2:Y:S02]  /*3c200*/  LDL.LU.64 R24, [R1+0x3a78] ;  /* 0x003a780001187983 */ /* 0x000ea40000300a00 */
[----:B---3--:R0:W-:Y:S02]  /*3c210*/  STL.64 [R1+0x3a48], R6 ;  /* 0x003a480601007387 */ /* 0x0081e40000100a00 */
[----:B------:R-:W3:Y:S11]  /*3c220*/  LDL.LU R4, [R1+0x70] ;  /* 0x0000700001047983 */ /* 0x000ef60000300800 */
[----:B------:R-:W-:Y:S05]  /*3c230*/  @!UPT UIADD3 URZ, URZ, URZ, URZ ;  /* 0x0000003f3f3ff290 */ /* 0x000fea000fffe03f */
[----:B------:R2:W-:Y:S01]  /*3c240*/  STL.64 [R1+0x150], R16 ;  /* 0x0001501001007387 */ /* 0x0005e20000100a00 */
[----:B------:R1:W-:Y:S02]  /*3c250*/  STL.64 [R1+0x158], R18 ;  /* 0x0001581201007387 */ /* 0x0003e40000100a00 */
[----:B------:R-:W3:Y:S02]  /*3c260*/  LDL.LU R5, [R1+0x74] ;  /* 0x0000740001057983 */ /* 0x000ee40000300800 */
[----:B0-----:R-:W3:Y:S01]  /*3c270*/  LDL.LU R6, [R1+0x78] ;  /* 0x0000780001067983 */ /* 0x001ee20000300800 */
[----:B------:R-:W3:Y:S01]  /*3c280*/  LDL.LU R7, [R1+0x7c] ;  /* 0x00007c0001077983 */ /* 0x000ee20000300800 */
[----:B--2---:R-:W-:Y:S01]  /*3c290*/  IMAD.MOV.U32 R16, RZ, RZ, R24 ;  /* 0x000000ffff107224 */ /* 0x004fe200078e0018 */
[----:B------:R-:W-:Y:S02]  /*3c2a0*/  MOV R17, R25 ;  /* 0x0000001900117202 */ /* 0x000fe40000000f00 */
[----:B------:R-:W2:Y:S01]  /*3c2b0*/  LDL.LU R24, [R1+0x3a74] ;  /* 0x003a740001187983 */ /* 0x000ea20000300800 */
[----:B------:R-:W2:Y:S01]  /*3c2c0*/  LDL.LU R25, [R1+0x3a70] ;  /* 0x003a700001197983 */ /* 0x000ea20000300800 */
[----:B-1----:R-:W-:Y:S01]  /*3c2d0*/  MOV R18, R26 ;  /* 0x0000001a00127202 */ /* 0x002fe20000000f00 */
[----:B------:R-:W-:Y:S01]  /*3c2e0*/  IMAD.MOV.U32 R19, RZ, RZ, R27 ;  /* 0x000000ffff137224 */ /* 0x000fe200078e001b */
[----:B------:R-:W2:Y:S01]  /*3c2f0*/  LDL.LU R26, [R1+0x3a6c] ;  /* 0x003a6c00011a7983 */ /* 0x000ea20000300800 */
[----:B------:R-:W2:Y:S03]  /*3c300*/  LDL.LU R27, [R1+0x3a68] ;  /* 0x003a6800011b7983 */ /* 0x000ea60000300800 */
[----:B------:R-:W-:Y:S01]  /*3c310*/  STL.64 [R1+0x3a18], R18 ;  /* 0x003a181201007387 */ /* 0x000fe20000100a00 */
[----:B------:R0:W-:Y:S03]  /*3c320*/  STL.64 [R1+0x3a10], R16 ;  /* 0x003a101001007387 */ /* 0x0001e60000100a00 */
[----:B0-----:R-:W3:Y:S01]  /*3c330*/  LDL.LU.64 R16, [R1] ;  /* 0x0000000001107983 */ /* 0x001ee20000300a00 */
[----:B------:R-:W3:Y:S01]  /*3c340*/  LDL.LU.64 R18, [R1+0x8] ;  /* 0x0000080001127983 */ /* 0x000ee20000300a00 */
[C---:B--2---:R-:W-:Y:S02]  /*3c350*/  HMMA.16816.F32.BF16 R12, R24.reuse, R22, R12 ;  /* 0x00000016180c723c */ /* 0x044fe4000004180c */
[----:B---3--:R-:W-:Y:S01]  /*3c360*/  STL.64 [R1+0x3a40], R18 ;  /* 0x003a401201007387 */ /* 0x008fe20000100a00 */
[----:B------:R0:W-:Y:S03]  /*3c370*/  STL.64 [R1+0x3a38], R16 ;  /* 0x003a381001007387 */ /* 0x0001e60000100a00 */
[----:B0-----:R-:W2:Y:S01]  /*3c380*/  LDL.LU R16, [R1+0x60] ;  /* 0x0000600001107983 */ /* 0x001ea20000300800 */
[----:B------:R-:W2:Y:S02]  /*3c390*/  LDL.LU R17, [R1+0x64] ;  /* 0x0000640001117983 */ /* 0x000ea40000300800 */
[----:B------:R-:W2:Y:S02]  /*3c3a0*/  LDL.LU R18, [R1+0x68] ;  /* 0x0000680001127983 */ /* 0x000ea40000300800 */
[----:B------:R-:W2:Y:S11]  /*3c3b0*/  LDL.LU R19, [R1+0x6c] ;  /* 0x00006c0001137983 */ /* 0x000eb60000300800 */
[----:B------:R-:W-:Y:S01]  /*3c3c0*/  @!UPT UIADD3 URZ, URZ, URZ, URZ ;  /* 0x0000003f3f3ff290 */ /* 0x000fe2000fffe03f */
[----:B------:R-:W-:Y:S01]  /*3c3d0*/  STL.64 [R1+0x140], R12 ;  /* 0x0001400c01007387 */ /* 0x000fe20000100a00 */
[----:B------:R0:W-:Y:S03]  /*3c3e0*/  STL.64 [R1+0x148], R14 ;  /* 0x0001480e01007387 */ /* 0x0001e60000100a00 */
[----:B0-----:R-:W4:Y:S02]  /*3c3f0*/  LDL.LU.64 R14, [R1+0x3a60] ;  /* 0x003a6000010e7983 */ /* 0x001f240000300a00 */
[C---:B----4-:R-:W-:Y:S11]  /*3c400*/  HMMA.16816.F32.BF16 R8, R24.reuse, R14, R8 ;  /* 0x0000000e1808723c */ /* 0x050ff60000041808 */
[----:B------:R-:W-:Y:S11]  /*3c410*/  @!UPT UIADD3 URZ, URZ, URZ, URZ ;  /* 0x0000003f3f3ff290 */ /* 0x000ff6000fffe03f */
[----:B------:R-:W-:Y:S01]  /*3c420*/  @!UPT UIADD3 URZ, URZ, URZ, URZ ;  /* 0x0000003f3f3ff290 */ /* 0x000fe2000fffe03f */
[----:B------:R-:W-:Y:S01]  /*3c430*/  STL.64 [R1+0x130], R8 ;  /* 0x0001300801007387 */ /* 0x000fe20000100a00 */
[----:B------:R0:W-:Y:S03]  /*3c440*/  STL.64 [R1+0x138], R10 ;  /* 0x0001380a01007387 */ /* 0x0001e60000100a00 */
[----:B0-----:R-:W3:Y:S01]  /*3c450*/  LDL.LU.64 R10, [R1+0x3a58] ;  /* 0x003a5800010a7983 */ /* 0x001ee20000300a00 */
[----:B------:R-:W-:Y:S02]  /*3c460*/  STL.64 [R1+0x3a30], R14 ;  /* 0x003a300e01007387 */ /* 0x000fe40000100a00 */
[----:B------:R-:W4:Y:S01]  /*3c470*/  LDL.LU R12, [R1+0x50] ;  /* 0x00005000010c7983 */ /* 0x000f220000300800 */
[----:B------:R-:W-:Y:S02]  /*3c480*/  MOV R13, R3 ;  /* 0x00000003000d7202 */ /* 0x000fe40000000f00 */
[----:B------:R-:W2:Y:S01]  /*3c490*/  LDL.LU R3, [R1+0x3a50] ;  /* 0x003a500001037983 */ /* 0x000ea20000300800 */
[C---:B---3--:R-:W-:Y:S11]  /*3c4a0*/  HMMA.16816.F32.BF16 R4, R24.reuse, R10, R4 ;  /* 0x0000000a1804723c */ /* 0x048ff60000041804 */
[----:B------:R-:W-:Y:S11]  /*3c4b0*/  @!UPT UIADD3 URZ, URZ, URZ, URZ ;  /* 0x0000003f3f3ff290 */ /* 0x000ff6000fffe03f */
[----:B------:R-:W-:Y:S01]  /*3c4c0*/  @!UPT UIADD3 URZ, URZ, URZ, URZ ;  /* 0x0000003f3f3ff290 */ /* 0x000fe2000fffe03f */
[----:B------:R-:W-:Y:S01]  /*3c4d0*/  STL.64 [R1+0x170], R4 ;  /* 0x0001700401007387 */ /* 0x000fe20000100a00 */
[----:B------:R0:W-:Y:S03]  /*3c4e0*/  STL.64 [R1+0x178], R6 ;  /* 0x0001780601007387 */ /* 0x0001e60000100a00 */
[----:B0-----:R-:W2:Y:S01]  /*3c4f0*/  LDL.LU.64 R6, [R1+0x3a48] ;  /* 0x003a480001067983 */ /* 0x001ea20000300a00 */
[----:B------:R-:W-:Y:S01]  /*3c500*/  MOV R14, R2 ;  /* 0x00000002000e7202 */ /* 0x000fe20000000f00 */
[----:B------:R-:W-:Y:S01]  /*3c510*/  IMAD.MOV.U32 R15, RZ, RZ, R0 ;  /* 0x000000ffff0f7224 */ /* 0x000fe200078e0000 */
[----:B--2---:R-:W-:Y:S01]  /*3c520*/  HMMA.16816.F32.BF16 R24, R24, R6, R16 ;  /* 0x000000061818723c */ /* 0x004fe20000041810 */
[----:B------:R-:W4:Y:S01]  /*3c530*/  LDL.LU.64 R18, [R1+0x3a40] ;  /* 0x003a400001127983 */ /* 0x000f220000300a00 */
[----:B------:R-:W4:Y:S11]  /*3c540*/  LDL.LU.64 R16, [R1+0x3a38] ;  /* 0x003a380001107983 */ /* 0x000f360000300a00 */
[----:B------:R-:W-:Y:S10]  /*3c550*/  @!UPT UIADD3 URZ, URZ, URZ, URZ ;  /* 0x0000003f3f3ff290 */ /* 0x000ff4000fffe03f */
[----:B------:R-:W-:Y:S01]  /*3c560*/  STL.64 [R1+0x120], R24 ;  /* 0x0001201801007387 */ /* 0x000fe20000100a00 */
[----:B------:R0:W-:Y:S03]  /*3c570*/  STL.64 [R1+0x128], R26 ;  /* 0x0001281a01007387 */ /* 0x0001e60000100a00 */
[----:B0-----:R-:W2:Y:S01]  /*3c580*/  LDL R27, [R1+0x1ef4] ;  /* 0x001ef400011b7983 */ /* 0x001ea20000100800 */
[----:B----4-:R-:W-:Y:S03]  /*3c590*/  HMMA.16816.F32.BF16 R20, R16, R22, R12 ;  /* 0x000000161014723c */ /* 0x010fe6000004180c */
[----:B------:R-:W3:Y:S11]  /*3c5a0*/  LDL.LU.64 R14, [R1+0x3a30] ;  /* 0x003a3000010e7983 */ /* 0x000ef60000300a00 */
[----:B------:R-:W-:Y:S09]  /*3c5b0*/  @!UPT UIADD3 URZ, URZ, URZ, URZ ;  /* 0x0000003f3f3ff290 */ /* 0x000ff2000fffe03f */
[----:B------:R-:W-:Y:S01]  /*3c5c0*/  STL.64 [R1+0x160], R20 ;  /* 0x0001601401007387 */ /* 0x000fe20000100a00 */
[----:B------:R0:W-:Y:S03]  /*3c5d0*/  STL.64 [R1+0x168], R22 ;  /* 0x0001681601007387 */ /* 0x0001e60000100a00 */
[----:B0-----:R-:W4:Y:S01]  /*3c5e0*/  LDL.LU.64 R22, [R1+0x3a28] ;  /* 0x003a280001167983 */ /* 0x001f220000300a00 */
[----:B------:R-:W4:Y:S01]  /*3c5f0*/  LDL.LU.64 R20, [R1+0x3a20] ;  /* 0x003a200001147983 */ /* 0x000f220000300a00 */
[----:B------:R-:W-:Y:S02]  /*3c600*/  MOV R5, R16 ;  /* 0x0000001000057202 */ /* 0x000fe40000000f00 */
[----:B------:R-:W-:Y:S01]  /*3c610*/  MOV R4, R17 ;  /* 0x0000001100047202 */ /* 0x000fe20000000f00 */
[----:B------:R-:W-:Y:S01]  /*3c620*/  IMAD.MOV.U32 R2, RZ, RZ, R18 ;  /* 0x000000ffff027224 */ /* 0x000fe200078e0012 */
[----:B------:R-:W-:-:S02]  /*3c630*/  MOV R0, R19 ;  /* 0x0000001300007202 */ /* 0x000fc40000000f00 */
[----:B---3--:R-:W-:Y:S01]  /*3c640*/  MOV R25, R14 ;  /* 0x0000000e00197202 */ /* 0x008fe20000000f00 */
[----:B------:R-:W-:Y:S01]  /*3c650*/  IMAD.MOV.U32 R24, RZ, RZ, R15 ;  /* 0x000000ffff187224 */ /* 0x000fe200078e000f */
[----:B----4-:R-:W-:Y:S01]  /*3c660*/  HMMA.16816.F32.BF16 R20, R16, R14, R20 ;  /* 0x0000000e1014723c */ /* 0x010fe20000041814 */
[----:B--2---:R-:W0:Y:S04]  /*3c670*/  LDSM.16.MT88.4 R12, [R27+0x2b800] ;  /* 0x02b800001b0c783b */ /* 0x004e280000004200 */
[----:B------:R-:W-:Y:S11]  /*3c680*/  LDSM.16.M88.4 R16, [R28+0x300] ;  /* 0x000300001c10783b */ /* 0x000ff60000000200 */
[----:B------:R-:W-:Y:S07]  /*3c690*/  @!UPT UIADD3 URZ, URZ, URZ, URZ ;  /* 0x0000003f3f3ff290 */ /* 0x000fee000fffe03f */
[----:B------:R-:W-:Y:S01]  /*3c6a0*/  STL.64 [R1+0x110], R20 ;  /* 0x0001101401007387 */ /* 0x000fe20000100a00 */
[----:B------:R-:W-:Y:S02]  /*3c6b0*/  STL.64 [R1+0x118], R22 ;  /* 0x0001181601007387 */ /* 0x000fe40000100a00 */
[----:B------:R-:W1:Y:S04]  /*3c6c0*/  LDSM.16.MT88.4 R20, [R3+0x2c000] ;  /* 0x02c000000314783b */ /* 0x000e680000004200 */
[----:B------:R2:W-:Y:S01]  /*3c6d0*/  STL [R1+0x39e0], R27 ;  /* 0x0039e01b01007387 */ /* 0x0005e20000100800 */
[----:B------:R-:W-:Y:S04]  /*3c6e0*/  STL.64 [R1+0x39d8], R24 ;  /* 0x0039d81801007387 */ /* 0x000fe80000100a00 */
[----:B--2---:R-:W2:Y:S04]  /*3c6f0*/  LDL.64 R26, [R1+0x48] ;  /* 0x00004800011a7983 */ /* 0x004ea80000100a00 */
[----:B0-----:R-:W-:Y:S01]  /*3c700*/  STL [R1+0x39b4], R14 ;  /* 0x0039b40e01007387 */ /* 0x001fe20000100800 */
[----:B------:R-:W-:Y:S03]  /*3c710*/  STL [R1+0x39b0], R15 ;  /* 0x0039b00f01007387 */ /* 0x000fe60000100800 */
[----:B-1----:R-:W-:Y:S01]  /*3c720*/  STL.64 [R1+0x3970], R22 ;  /* 0x0039701601007387 */ /* 0x002fe20000100a00 */
[----:B------:R-:W-:Y:S02]  /*3c730*/  STL.64 [R1+0x3968], R20 ;  /* 0x0039681401007387 */ /* 0x000fe40000100a00 */
[----:B------:R-:W-:Y:S02]  /*3c740*/  STL [R1+0x3960], R3 ;  /* 0x0039600301007387 */ /* 0x000fe40000100800 */
[----:B------:R-:W-:Y:S01]  /*3c750*/  STL.64 [R1+0xa0], R16 ;  /* 0x0000a01001007387 */ /* 0x000fe20000100a00 */
[----:B------:R0:W-:Y:S04]  /*3c760*/  STL.64 [R1+0xa8], R18 ;  /* 0x0000a81201007387 */ /* 0x0001e80000100a00 */
[----:B0-----:R-:W3:Y:S01]  /*3c770*/  LDL.LU.64 R18, [R1+0x3a18] ;  /* 0x003a180001127983 */ /* 0x001ee20000300a00 */
[----:B------:R-:W3:Y:S01]  /*3c780*/  LDL.LU.64 R16, [R1+0x3a10] ;  /* 0x003a100001107983 */ /* 0x000ee20000300a00 */
[----:B------:R-:W-:-:S02]  /*3c790*/  MOV R20, R5 ;  /* 0x0000000500147202 */ /* 0x000fc40000000f00 */
[----:B------:R-:W-:Y:S01]  /*3c7a0*/  MOV R21, R4 ;  /* 0x0000000400157202 */ /* 0x000fe20000000f00 */
[----:B------:R-:W-:Y:S01]  /*3c7b0*/  IMAD.MOV.U32 R22, RZ, RZ, R2 ;  /* 0x000000ffff167224 */ /* 0x000fe200078e0002 */
[----:B------:R-:W-:-:S07]  /*3c7c0*/  MOV R23, R0 ;  /* 0x0000000000177202 */ /* 0x000fce0000000f00 */
[C---:B---3--:R-:W-:Y:S01]  /*3c7d0*/  HMMA.16816.F32.BF16 R8, R20.reuse, R10, R16 ;  /* 0x0000000a1408723c */ /* 0x048fe20000041810 */
[----:B------:R-:W3:Y:S11]  /*3c7e0*/  LDL R19, [R1+0x1ef8] ;  /* 0x001ef80001137983 */ /* 0x000ef60000100800 */
[----:B------:R-:W-:Y:S11]  /*3c7f0*/  @!UPT UIADD3 URZ, URZ, URZ, URZ ;  /* 0x0000003f3f3ff290 */ /* 0x000ff6000fffe03f */
[----:B------:R-:W-:Y:S01]  /*3c800*/  STL.64 [R1+0x100], R8 ;  /* 0x0001000801007387 */ /* 0x000fe20000100a00 */
[----:B------:R-:W-:Y:S02]  /*3c810*/  STL.64 [R1+0x108], R10 ;  /* 0x0001080a01007387 */ /* 0x000fe40000100a00 */
[----:B------:R-:W0:Y:S04]  /*3c820*/  LDSM.16.M88.4 R8, [R28+0x8300] ;  /* 0x008300001c08783b */ /* 0x000e280000000200 */
[----:B0-----:R-:W-:Y:S01]  /*3c830*/  IMAD.MOV.U32 R2, RZ, RZ, R10 ;  /* 0x000000ffff027224 */ /* 0x001fe200078e000a */
[----:B------:R0:W-:Y:S01]  /*3c840*/  STL.64 [R1+0x90], R8 ;  /* 0x0000900801007387 */ /* 0x0001e20000100a00 */
[----:B------:R-:W-:Y:S02]  /*3c850*/  MOV R0, R11 ;  /* 0x0000000b00007202 */ /* 0x000fe40000000f00 */
[----:B------:R-:W-:Y:S01]  /*3c860*/  MOV R3, R9 ;  /* 0x0000000900037202 */ /* 0x000fe20000000f00 */
[----:B------:R-:W4:Y:S01]  /*3c870*/  LDL.LU.64 R10, [R1+0x3a08] ;  /* 0x003a0800010a7983 */ /* 0x000f220000300a00 */
[----:B0-----:R-:W4:Y:S03]  /*3c880*/  LDL.LU.64 R8, [R1+0x3a00] ;  /* 0x003a000001087983 */ /* 0x001f260000300a00 */
[----:B------:R-:W-:Y:S02]  /*3c890*/  STL [R1+0x39d0], R3 ;  /* 0x0039d00301007387 */ /* 0x000fe40000100800 */
[----:B------:R-:W-:Y:S02]  /*3c8a0*/  STL [R1+0x3828], R0 ;  /* 0x0038280001007387 */ /* 0x000fe40000100800 */
[----:B------:R-:W-:Y:S01]  /*3c8b0*/  STL [R1+0x3824], R2 ;  /* 0x0038240201007387 */ /* 0x000fe20000100800 */
[----:B---3--:R-:W-:Y:S01]  /*3c8c0*/  LDSM.16.MT88.4 R16, [R19+0x2c000] ;  /* 0x02c000001310783b */ /* 0x008fe20000004200 */
[----:B----4-:R-:W-:Y:S07]  /*3c8d0*/  HMMA.16816.F32.BF16 R8, R20, R6, R8 ;  /* 0x000000061408723c */ /* 0x010fee0000041808 */
[----:B------:R-:W-:Y:S01]  /*3c8e0*/  MOV R21, R6 ;  /* 0x0000000600157202 */ /* 0x000fe20000000f00 */
[----:B------:R-:W-:-:S02]  /*3c8f0*/  IMAD.MOV.U32 R20, RZ, RZ, R7 ;  /* 0x000000ffff147224 */ /* 0x000fc400078e0007 */
[----:B------:R-:W0:Y:S11]  /*3c900*/  LDSM.16.M88.4 R4, [R28+0x10300] ;  /* 0x010300001c04783b */ /* 0x000e360000000200 */
[----:B------:R-:W-:Y:S02]  /*3c910*/  @!UPT UIADD3 URZ, URZ, URZ, URZ ;  /* 0x0000003f3f3ff290 */ /* 0x000fe4000fffe03f */
[----:B------:R1:W-:Y:S01]  /*3c920*/  STL.64 [R1+0xf0], R8 ;  /* 0x0000f00801007387 */ /* 0x0003e20000100a00 */
[----:B------:R3:W-:Y:S03]  /*3c930*/  STL.64 [R1+0xf8], R10 ;  /* 0x0000f80a01007387 */ /* 0x0007e60000100a00 */
[----:B-1----:R-:W4:Y:S01]  /*3c940*/  LDL.LU R8, [R1+0xd0] ;  /* 0x0000d00001087983 */ /* 0x002f220000300800 */
[----:B------:R-:W4:Y:S02]  /*3c950*/  LDL.LU R9, [R1+0xd4] ;  /* 0x0000d40001097983 */ /* 0x000f240000300800 */
[----:B---3--:R-:W4:Y:S02]  /*3c960*/  LDL.LU R10, [R1+0xd8] ;  /* 0x0000d800010a7983 */ /* 0x008f240000300800 */
[----:B------:R-:W4:Y:S01]  /*3c970*/  LDL.LU R11, [R1+0xdc] ;  /* 0x0000dc00010b7983 */ /* 0x000f220000300800 */
[----:B0-----:R-:W-:Y:S01]  /*3c980*/  STL.64 [R1+0x50], R4 ;  /* 0x0000500401007387 */ /* 0x001fe20000100a00 */
[----:B------:R-:W-:Y:S01]  /*3c990*/  MOV R14, R4 ;  /* 0x00000004000e7202 */ /* 0x000fe20000000f00 */
[----:B------:R-:W-:Y:S01]  /*3c9a0*/  STL.64 [R1+0x58], R6 ;  /* 0x0000580601007387 */ /* 0x000fe20000100a00 */
[----:B------:R-:W-:-:S02]  /*3c9b0*/  MOV R15, R5 ;  /* 0x00000005000f7202 */ /* 0x000fc40000000f00 */
[----:B------:R-:W0:Y:S04]  /*3c9c0*/  LDSM.16.M88.4 R4, [R28+0x18300] ;  /* 0x018300001c04783b */ /* 0x000e280000000200 */
[----:B------:R-:W-:Y:S01]  /*3c9d0*/  STL.64 [R1+0x39c0], R14 ;  /* 0x0039c00e01007387 */ /* 0x000fe20000100a00 */
[----:B------:R1:W-:Y:S03]  /*3c9e0*/  STL.64 [R1+0x39b8], R12 ;  /* 0x0039b80c01007387 */ /* 0x0003e60000100a00 */
[----:B-1----:R-:W3:Y:S01]  /*3c9f0*/  LDL.LU R12, [R1+0x1c0] ;  /* 0x0001c000010c7983 */ /* 0x002ee20000300800 */
[----:B------:R-:W3:Y:S02]  /*3ca00*/  LDL.LU R13, [R1+0x1c4] ;  /* 0x0001c400010d7983 */ /* 0x000ee40000300800 */
[----:B------:R-:W3:Y:S02]  /*3ca10*/  LDL.LU R14, [R1+0x1c8] ;  /* 0x0001c800010e7983 */ /* 0x000ee40000300800 */
[----:B------:R-:W-:-:S02]  /*3ca20*/  IMAD.MOV.U32 R15, RZ, RZ, R29 ;  /* 0x000000ffff0f7224 */ /* 0x000fc400078e001d */
[----:B------:R-:W3:Y:S04]  /*3ca30*/  LDL.LU R29, [R1+0x39f8] ;  /* 0x0039f800011d7983 */ /* 0x000ee80000300800 */
[----:B0-----:R-:W-:Y:S01]  /*3ca40*/  STL.64 [R1+0xc0], R4 ;  /* 0x0000c00401007387 */ /* 0x001fe20000100a00 */
[----:B------:R0:W-:Y:S03]  /*3ca50*/  STL.64 [R1+0xc8], R6 ;  /* 0x0000c80601007387 */ /* 0x0001e60000100a00 */
[----:B0-----:R-:W4:Y:S01]  /*3ca60*/  LDL.LU.64 R6, [R1+0x39f0] ;  /* 0x0039f00001067983 */ /* 0x001f220000300a00 */
[----:B------:R-:W4:Y:S01]  /*3ca70*/  LDL.LU.64 R4, [R1+0x39e8] ;  /* 0x0039e80001047983 */ /* 0x000f220000300a00 */
[----:B--2---:R-:W-:Y:S01]  /*3ca80*/  MOV R3, R27 ;  /* 0x0000001b00037202 */ /* 0x004fe20000000f00 */
[----:B----4-:R-:W-:Y:S01]  /*3ca90*/  HMMA.16816.F32.BF16 R8, R4, R26, R8 ;  /* 0x0000001a0408723c */ /* 0x010fe20000041808 */
[----:B------:R-:W2:Y:S01]  /*3caa0*/  LDL.LU R27, [R1+0x39e0] ;  /* 0x0039e000011b7983 */ /* 0x000ea20000300800 */
[----:B------:R-:W4:Y:S11]  /*3cab0*/  LDL.LU.64 R24, [R1+0x39d8] ;  /* 0x0039d80001187983 */ /* 0x000f360000300a00 */
[----:B------:R-:W-:Y:S10]  /*3cac0*/  @!UPT UIADD3 URZ, URZ, URZ, URZ ;  /* 0x0000003f3f3ff290 */ /* 0x000ff4000fffe03f */
[----:B------:R-:W-:Y:S01]  /*3cad0*/  STL [R1+0xe0], R8 ;  /* 0x0000e00801007387 */ /* 0x000fe20000100800 */
[----:B------:R-:W-:Y:S01]  /*3cae0*/  MOV R28, R9 ;  /* 0x00000009001c7202 */ /* 0x000fe20000000f00 */
[----:B------:R-:W-:Y:S01]  /*3caf0*/  IMAD.MOV.U32 R2, RZ, RZ, R10 ;  /* 0x000000ffff027224 */ /* 0x000fe200078e000a */
[----:B------:R-:W-:Y:S02]  /*3cb00*/  MOV R0, R11 ;  /* 0x0000000b00007202 */ /* 0x000fe40000000f00 */
[----:B---3--:R-:W0:Y:S04]  /*3cb10*/  LDSM.16.MT88.4 R8, [R29+0x2c000] ;  /* 0x02c000001d08783b */ /* 0x008e280000004200 */
[----:B------:R-:W-:Y:S01]  /*3cb20*/  STL [R1+0x3920], R0 ;  /* 0x0039200001007387 */ /* 0x000fe20000100800 */
[----:B------:R-:W-:Y:S02]  /*3cb30*/  STL [R1+0x391c], R2 ;  /* 0x00391c0201007387 */ /* 0x000fe40000100800 */
[----:B------:R-:W-:Y:S02]  /*3cb40*/  STL [R1+0x3918], R28 ;  /* 0x0039181c01007387 */ /* 0x000fe40000100800 */
[----:B------:R-:W-:Y:S01]  /*3cb50*/  STL [R1+0x3924], R29 ;  /* 0x0039241d01007387 */ /* 0x000fe20000100800 */
[----:B0-----:R-:W-:Y:S01]  /*3cb60*/  STL.64 [R1+0x3910], R10 ;  /* 0x0039100a01007387 */ /* 0x001fe20000100a00 */
[----:B------:R-:W-:Y:S02]  /*3cb70*/  STL.64 [R1+0x3908], R8 ;  /* 0x0039080801007387 */ /* 0x000fe40000100a00 */
[----:B------:R4:W-:Y:S02]  /*3cb80*/  STL.64 [R1+0x38d0], R18 ;  /* 0x0038d01201007387 */ /* 0x0009e40000100a00 */
[----:B------:R-:W-:Y:S01]  /*3cb90*/  STL.64 [R1+0x38c8], R16 ;  /* 0x0038c81001007387 */ /* 0x000fe20000100a00 */
[----:B----4-:R-:W-:Y:S01]  /*3cba0*/  MOV R18, R25 ;  /* 0x0000001900127202 */ /* 0x010fe20000000f00 */
[----:B------:R-:W-:-:S02]  /*3cbb0*/  IMAD.MOV.U32 R19, RZ, RZ, R24 ;  /* 0x000000ffff137224 */ /* 0x000fc400078e0018 */
[----:B--2---:R-:W0:Y:S05]  /*3cbc0*/  LDSM.16.MT88.4 R24, [R27+0x2c000] ;  /* 0x02c000001b18783b */ /* 0x004e2a0000004200 */
[----:B------:R-:W-:Y:S01]  /*3cbd0*/  HMMA.16816.F32.BF16 R12, R4, R18, R12 ;  /* 0x00000012040c723c */ /* 0x000fe2000004180c */
[----:B------:R-:W-:Y:S11]  /*3cbe0*/  STL.64 [R1+0x3998], R18 ;  /* 0x0039981201007387 */ /* 0x000ff60000100a00 */
[----:B------:R-:W-:Y:S11]  /*3cbf0*/  @!UPT UIADD3 URZ, URZ, URZ, URZ ;  /* 0x0000003f3f3ff290 */ /* 0x000ff6000fffe03f */
[----:B------:R-:W-:Y:S01]  /*3cc00*/  @!UPT UIADD3 URZ, URZ, URZ, URZ ;  /* 0x0000003f3f3ff290 */ /* 0x000fe2000fffe03f */
[----:B------:R-:W-:Y:S01]  /*3cc10*/  MOV R8, R15 ;  /* 0x0000000f00087202 */ /* 0x000fe20000000f00 */
[----:B------:R-:W-:Y:S01]  /*3cc20*/  IMAD.MOV.U32 R9, RZ, RZ, R14 ;  /* 0x000000ffff097224 */ /* 0x000fe200078e000e */
[----:B------:R-:W-:Y:S02]  /*3cc30*/  MOV R10, R13 ;  /* 0x0000000d000a7202 */ /* 0x000fe40000000f00 */
[----:B------:R-:W-:Y:S01]  /*3cc40*/  MOV R11, R12 ;  /* 0x0000000c000b7202 */ /* 0x000fe20000000f00 */
[----:B------:R-:W-:Y:S01]  /*3cc50*/  STL [R1+0x3934], R8 ;  /* 0x0039340801007387 */ /* 0x000fe20000100800 */
[----:B------:R-:W-:Y:S02]  /*3cc60*/  STL [R1+0x3930], R9 ;  /* 0x0039300901007387 */ /* 0x000fe40000100800 */
[----:B------:R-:W-:Y:S02]  /*3cc70*/  STL [R1+0x392c], R10 ;  /* 0x00392c0a01007387 */ /* 0x000fe40000100800 */
[----:B------:R-:W-:Y:S01]  /*3cc80*/  STL [R1+0x3928], R11 ;  /* 0x0039280b01007387 */ /* 0x000fe20000100800 */
[----:B0-----:R-:W-:Y:S01]  /*3cc90*/  STL [R1+0x386c], R24 ;  /* 0x00386c1801007387 */ /* 0x001fe20000100800 */
[----:B------:R-:W-:Y:S02]  /*3cca0*/  STL [R1+0x3868], R25 ;  /* 0x0038681901007387 */ /* 0x000fe40000100800 */
[----:B------:R0:W-:Y:S02]  /*3ccb0*/  STL [R1+0x3864], R26 ;  /* 0x0038641a01007387 */ /* 0x0001e40000100800 */
[----:B------:R1:W-:Y:S01]  /*3ccc0*/  STL [R1+0x3860], R27 ;  /* 0x0038601b01007387 */ /* 0x0003e20000100800 */
[----:B------:R-:W2:Y:S01]  /*3ccd0*/  LDL.LU R12, [R1+0x1d0] ;  /* 0x0001d000010c7983 */ /* 0x000ea20000300800 */
[----:B------:R-:W2:Y:S02]  /*3cce0*/  LDL.LU R13, [R1+0x1d4] ;  /* 0x0001d400010d7983 */ /* 0x000ea40000300800 */
[----:B------:R-:W2:Y:S02]  /*3ccf0*/  LDL.LU R14, [R1+0x1d8] ;  /* 0x0001d800010e7983 */ /* 0x000ea40000300800 */
[----:B------:R-:W2:Y:S01]  /*3cd00*/  LDL.LU R15, [R1+0x1dc] ;  /* 0x0001dc00010f7983 */ /* 0x000ea20000300800 */
[----:B0-----:R-:W-:Y:S01]  /*3cd10*/  MOV R26, R21 ;  /* 0x00000015001a7202 */ /* 0x001fe20000000f00 */
[----:B-1----:R-:W-:-:S05]  /*3cd20*/  IMAD.MOV.U32 R27, RZ, RZ, R20 ;  /* 0x000000ffff1b7224 */ /* 0x002fca00078e0014 */
[----:B------:R0:W-:Y:S04]  /*3cd30*/  STL.64 [R1+0x39c8], R26 ;  /* 0x0039c81a01007387 */ /* 0x0001e80000100a00 */
[----:B0-----:R-:W2:Y:S01]  /*3cd40*/  LDL.LU.64 R26, [R1+0x28] ;  /* 0x00002800011a7983 */ /* 0x001ea20000300a00 */
[----:B------:R-:W3:Y:S02]  /*3cd50*/  LDL.LU R8, [R1+0x1b0] ;  /* 0x0001b00001087983 */ /* 0x000ee40000300800 */
[----:B------:R-:W3:Y:S02]  /*3cd60*/  LDL.LU R9, [R1+0x1b4] ;  /* 0x0001b40001097983 */ /* 0x000ee40000300800 */
[----:B------:R-:W3:Y:S01]  /*3cd70*/  LDL.LU R10, [R1+0x1b8] ;  /* 0x0001b800010a7983 */ /* 0x000ee20000300800 */
[----:B------:R-:W3:Y:S01]  /*3cd80*/  LDL.LU R11, [R1+0x1bc] ;  /* 0x0001bc00010b7983 */ /* 0x000ee20000300800 */
[----:B------:R-:W4:Y:S02]  /*3cd90*/  LDL.LU R20, [R1+0x150] ;  /* 0x0001500001147983 */ /* 0x000f240000300800 */
[----:B------:R-:W4:Y:S02]  /*3cda0*/  LDL.LU R21, [R1+0x154] ;  /* 0x0001540001157983 */ /* 0x000f240000300800 */
[----:B------:R-:W2:Y:S01]  /*3cdb0*/  LDL.LU R22, [R1+0x158] ;  /* 0x0001580001167983 */ /* 0x000ea20000300800 */
[----:B------:R-:W2:Y:S04]  /*3cdc0*/  LDL.LU R23, [R1+0x15c] ;  /* 0x00015c0001177983 */ /* 0x000ea80000300800 */
[----:B--2---:R-:W-:Y:S01]  /*3cdd0*/  STL.64 [R1+0x3980], R22 ;  /* 0x0039801601007387 */ /* 0x004fe20000100a00 */
[----:B----4-:R0:W-:Y:S03]  /*3cde0*/  STL.64 [R1+0x3978], R20 ;  /* 0x0039781401007387 */ /* 0x0101e60000100a00 */
[----:B0-----:R-:W2:Y:S01]  /*3cdf0*/  LDL.LU R20, [R1+0x180] ;  /* 0x0001800001147983 */ /* 0x001ea20000300800 */
[----:B------:R-:W2:Y:S02]  /*3ce00*/  LDL.LU R21, [R1+0x184] ;  /* 0x0001840001157983 */ /* 0x000ea40000300800 */
[----:B------:R-:W4:Y:S02]  /*3ce10*/  LDL.LU R22, [R1+0x188] ;  /* 0x0001880001167983 */ /* 0x000f240000300800 */
[----:B------:R-:W4:Y:S01]  /*3ce20*/  LDL.LU R23, [R1+0x18c] ;  /* 0x00018c0001177983 */ /* 0x000f220000300800 */
[----:B------:R-:W2:Y:S01]  /*3ce30*/  LDL.LU R18, [R1+0x48] ;  /* 0x0000480001127983 */ /* 0x000ea20000300800 */
[----:B------:R-:W-:-:S02]  /*3ce40*/  MOV R19, R3 ;  /* 0x0000000300137202 */ /* 0x000fc40000000f00 */
[----:B------:R-:W3:Y:S01]  /*3ce50*/  LDL.LU R3, [R1+0x39d0] ;  /* 0x0039d00001037983 */ /* 0x000ee20000300800 */
[----:B----4-:R-:W-:Y:S01]  /*3ce60*/  STL.64 [R1+0x3990], R22 ;  /* 0x0039901601007387 */ /* 0x010fe20000100a00 */
[----:B--2---:R0:W-:Y:S03]  /*3ce70*/  STL.64 [R1+0x3988], R20 ;  /* 0x0039881401007387 */ /* 0x0041e60000100a00 */
[----:B0-----:R-:W2:Y:S01]  /*3ce80*/  LDL.LU R20, [R1+0x190] ;  /* 0x0001900001147983 */ /* 0x001ea20000300800 */
[----:B------:R-:W2:Y:S02]  /*3ce90*/  LDL.LU R21, [R1+0x194] ;  /* 0x0001940001157983 */ /* 0x000ea40000300800 */
[----:B------:R-:W4:Y:S02]  /*3cea0*/  LDL.LU R22, [R1+0x198] ;  /* 0x0001980001167983 */ /* 0x000f240000300800 */
[----:B------:R-:W4:Y:S01]  /*3ceb0*/  LDL.LU R23, [R1+0x19c] ;  /* 0x00019c0001177983 */ /* 0x000f220000300800 */
[----:B------:R-:W-:Y:S01]  /*3cec0*/  HMMA.16816.F32.BF16 R12, R4, R26, R12 ;  /* 0x0000001a040c723c */ /* 0x000fe2000004180c */
[----:B------:R-:W-:Y:S01]  /*3ced0*/  MOV R17, R26 ;  /* 0x0000001a00117202 */ /* 0x000fe20000000f00 */
[----:B------:R-:W-:Y:S11]  /*3cee0*/  IMAD.MOV.U32 R16, RZ, RZ, R27 ;  /* 0x000000ffff107224 */ /* 0x000ff600078e001b */
[----:B------:R-:W-:Y:S11]  /*3cef0*/  @!UPT UIADD3 URZ, URZ, URZ, URZ ;  /* 0x0000003f3f3ff290 */ /* 0x000ff6000fffe03f */
[----:B------:R-:W-:Y:S01]  /*3cf00*/  IMAD.MOV.U32 R2, RZ, RZ, R14 ;  /* 0x000000ffff027224 */ /* 0x000fe200078e000e */
[----:B------:R-:W-:Y:S01]  /*3cf10*/  MOV R28, R15 ;  /* 0x0000000f001c7202 */ /* 0x000fe20000000f00 */
[----:B----4-:R-:W-:Y:S01]  /*3cf20*/  STL.64 [R1+0x39a8], R22 ;  /* 0x0039a81601007387 */ /* 0x010fe20000100a00 */
[----:B--2---:R0:W-:Y:S03]  /*3cf30*/  STL.64 [R1+0x39a0], R20 ;  /* 0x0039a01401007387 */ /* 0x0041e60000100a00 */
[----:B0-----:R-:W2:Y:S01]  /*3cf40*/  LDL.LU R20, [R1+0x1a0] ;  /* 0x0001a00001147983 */ /* 0x001ea20000300800 */
[----:B------:R-:W2:Y:S02]  /*3cf50*/  LDL.LU R21, [R1+0x1a4] ;  /* 0x0001a40001157983 */ /* 0x000ea40000300800 */
[----:B------:R-:W2:Y:S02]  /*3cf60*/  LDL.LU R22, [R1+0x1a8] ;  /* 0x0001a80001167983 */ /* 0x000ea40000300800 */
[----:B------:R-:W2:Y:S01]  /*3cf70*/  LDL.LU R23, [R1+0x1ac] ;  /* 0x0001ac0001177983 */ /* 0x000ea20000300800 */
[----:B------:R-:W3:Y:S01]  /*3cf80*/  LDL.LU.64 R26, [R1+0x39c8] ;  /* 0x0039c800011a7983 */ /* 0x000ee20000300a00 */
[----:B------:R-:W4:Y:S01]  /*3cf90*/  LDL.LU.64 R14, [R1+0x39c0] ;  /* 0x0039c000010e7983 */ /* 0x000f220000300a00 */
[----:B------:R-:W-:-:S02]  /*3cfa0*/  MOV R29, R12 ;  /* 0x0000000c001d7202 */ /* 0x000fc40000000f00 */
[----:B------:R-:W-:Y:S02]  /*3cfb0*/  MOV R0, R13 ;  /* 0x0000000d00007202 */ /* 0x000fe40000000f00 */
[----:B------:R-:W2:Y:S01]  /*3cfc0*/  LDL.LU.64 R12, [R1+0x39b8] ;  /* 0x0039b800010c7983 */ /* 0x000ea20000300a00 */
[----:B---3--:R-:W-:Y:S11]  /*3cfd0*/  HMMA.16816.F32.BF16 R4, R4, R26, R8 ;  /* 0x0000001a0404723c */ /* 0x008ff60000041808 */
[----:B------:R-:W-:Y:S11]  /*3cfe0*/  @!UPT UIADD3 URZ, URZ, URZ, URZ ;  /* 0x0000003f3f3ff290 */ /* 0x000ff6000fffe03f */
[----:B------:R-:W-:Y:S02]  /*3cff0*/  @!UPT UIADD3 URZ, URZ, URZ, URZ ;  /* 0x0000003f3f3ff290 */ /* 0x000fe4000fffe03f */
[----:B------:R-:W-:Y:S02]  /*3d000*/  MOV R10, R6 ;  /* 0x00000006000a7202 */ /* 0x000fe40000000f00 */
[----:B------:R-:W-:Y:S02]  /*3d010*/  MOV R11, R7 ;  /* 0x00000007000b7202 */ /* 0x000fe40000000f00 */
[----:B------:R-:W-:Y:S01]  /*3d020*/  MOV R8, R4 ;  /* 0x0000000400087202 */ /* 0x000fe20000000f00 */
[----:B------:R-:W-:Y:S02]  /*3d030*/  IMAD.MOV.U32 R9, RZ, RZ, R5 ;  /* 0x000000ffff097224 */ /* 0x000fe400078e0005 */
[----:B------:R-:W-:Y:S03]  /*3d040*/  STL.64 [R1+0x3940], R10 ;  /* 0x0039400a01007387 */ /* 0x000fe60000100a00 */
[----:B------:R4:W-:Y:S02]  /*3d050*/  STL.64 [R1+0x3938], R8 ;  /* 0x0039380801007387 */ /* 0x0009e40000100a00 */
[----:B----4-:R-:W-:Y:S01]  /*3d060*/  MOV R8, R14 ;  /* 0x0000000e00087202 */ /* 0x010fe20000000f00 */
[----:B------:R-:W-:Y:S01]  /*3d070*/  IMAD.MOV.U32 R9, RZ, RZ, R15 ;  /* 0x000000ffff097224 */ /* 0x000fe200078e000f */
[----:B------:R-:W2:Y:S01]  /*3d080*/  LDL.LU R14, [R1+0x39b4] ;  /* 0x0039b400010e7983 */ /* 0x000ea20000300800 */
[----:B------:R-:W2:Y:S03]  /*3d090*/  LDL.LU R15, [R1+0x39b0] ;  /* 0x0039b000010f7983 */ /* 0x000ea60000300800 */
[----:B------:R0:W-:Y:S04]  /*3d0a0*/  STL.64 [R1+0x3948], R8 ;  /* 0x0039480801007387 */ /* 0x0001e80000100a00 */
[----:B0-----:R-:W3:Y:S01]  /*3d0b0*/  LDL.LU R8, [R1+0x130] ;  /* 0x0001300001087983 */ /* 0x001ee20000300800 */
[----:B------:R-:W3:Y:S02]  /*3d0c0*/  LDL.LU R9, [R1+0x134] ;  /* 0x0001340001097983 */ /* 0x000ee40000300800 */
[----:B------:R-:W4:Y:S02]  /*3d0d0*/  LDL.LU R10, [R1+0x138] ;  /* 0x00013800010a7983 */ /* 0x000f240000300800 */
[----:B------:R-:W4:Y:S02]  /*3d0e0*/  LDL.LU R11, [R1+0x13c] ;  /* 0x00013c00010b7983 */ /* 0x000f240000300800 */
[----:B------:R-:W-:Y:S01]  /*3d0f0*/  IMAD.MOV.U32 R6, RZ, RZ, R17 ;  /* 0x000000ffff067224 */ /* 0x000fe200078e0011 */
[----:B------:R-:W-:-:S02]  /*3d100*/  MOV R7, R16 ;  /* 0x0000001000077202 */ /* 0x000fc40000000f00 */
[C---:B--2---:R-:W-:Y:S01]  /*3d110*/  HMMA.16816.F32.BF16 R16, R12.reuse, R18, R20 ;  /* 0x000000120c10723c */ /* 0x044fe20000041814 */
[----:B----4-:R-:W-:Y:S01]  /*3d120*/  STL.64 [R1+0x3958], R10 ;  /* 0x0039580a01007387 */ /* 0x010fe20000100a00 */
[----:B---3--:R0:W-:Y:S03]  /*3d130*/  STL.64 [R1+0x3950], R8 ;  /* 0x0039500801007387 */ /* 0x0081e60000100a00 */
[----:B0-----:R-:W2:Y:S01]  /*3d140*/  LDL.LU R8, [R1+0x140] ;  /* 0x0001400001087983 */ /* 0x001ea20000300800 */
[----:B------:R-:W2:Y:S02]  /*3d150*/  LDL.LU R9, [R1+0x144] ;  /* 0x0001440001097983 */ /* 0x000ea40000300800 */
[----:B------:R-:W2:Y:S02]  /*3d160*/  LDL.LU R10, [R1+0x148] ;  /* 0x00014800010a7983 */ /* 0x000ea40000300800 */
[----:B------:R-:W2:Y:S01]  /*3d170*/  LDL.LU R11, [R1+0x14c] ;  /* 0x00014c00010b7983 */ /* 0x000ea20000300800 */
[----:B------:R-:W3:Y:S01]  /*3d180*/  LDL.LU.64 R22, [R1+0x39a8] ;  /* 0x0039a80001167983 */ /* 0x000ee20000300a00 */
[----:B------:R-:W3:Y:S11]  /*3d190*/  LDL.LU.64 R20, [R1+0x39a0] ;  /* 0x0039a00001147983 */ /* 0x000ef60000300a00 */
[----:B------:R-:W-:Y:S02]  /*3d1a0*/  STL.64 [R1+0x70], R16 ;  /* 0x0000701001007387 */ /* 0x000fe40000100a00 */
[----:B------:R0:W-:Y:S02]  /*3d1b0*/  STL.64 [R1+0x78], R18 ;  /* 0x0000781201007387 */ /* 0x0001e40000100a00 */
[----:B0-----:R-:W3:Y:S02]  /*3d1c0*/  LDL.LU.64 R18, [R1+0x3998] ;  /* 0x0039980001127983 */ /* 0x001ee40000300a00 */
[C---:B---3--:R-:W-:Y:S02]  /*3d1d0*/  HMMA.16816.F32.BF16 R16, R12.reuse, R18, R20 ;  /* 0x000000120c10723c */ /* 0x048fe40000041814 */
[----:B------:R-:W3:Y:S01]  /*3d1e0*/  LDL.LU.64 R22, [R1+0x3990] ;  /* 0x0039900001167983 */ /* 0x000ee20000300a00 */
[----:B------:R-:W3:Y:S11]  /*3d1f0*/  LDL.LU.64 R20, [R1+0x3988] ;  /* 0x0039880001147983 */ /* 0x000ef60000300a00 */
[----:B------:R-:W-:Y:S09]  /*3d200*/  @!UPT UIADD3 URZ, URZ, URZ, URZ ;  /* 0x0000003f3f3ff290 */ /* 0x000ff2000fffe03f */
[----:B------:R0:W-:Y:S01]  /*3d210*/  STL.64 [R1+0x60], R16 ;  /* 0x0000601001007387 */ /* 0x0001e20000100a00 */
[----:B------:R-:W-:Y:S03]  /*3d220*/  STL.64 [R1+0x68], R18 ;  /* 0x0000681201007387 */ /* 0x000fe60000100a00 */
[----:B0-----:R-:W4:Y:S01]  /*3d230*/  LDL.64 R16, [R1+0xc0] ;  /* 0x0000c00001107983 */ /* 0x001f220000100a00 */
[C---:B---3--:R-:W-:Y:S03]  /*3d240*/  HMMA.16816.F32.BF16 R4, R12.reuse, R6, R20 ;  /* 0x000000060c04723c */ /* 0x048fe60000041814 */
[----:B------:R-:W3:Y:S01]  /*3d250*/  LDL.LU.64 R22, [R1+0x3980] ;  /* 0x0039800001167983 */ /* 0x000ee20000300a00 */
[----:B------:R-:W3:Y:S11]  /*3d260*/  LDL.LU.64 R20, [R1+0x3978] ;  /* 0x0039780001147983 */ /* 0x000ef60000300a00 */
[----:B------:R-:W-:Y:S08]  /*3d270*/  @!UPT UIADD3 URZ, URZ, URZ, URZ ;  /* 0x0000003f3f3ff290 */ /* 0x000ff0000fffe03f */
[----:B------:R-:W-:Y:S01]  /*3d280*/  STL.64 [R1+0x3840], R6 ;  /* 0x0038400601007387 */ /* 0x000fe20000100a00 */
[----:B------:R0:W-:Y:S03]  /*3d290*/  STL.64 [R1+0x3838], R4 ;  /* 0x0038380401007387 */ /* 0x0001e60000100a00 */
[----:B0-----:R-:W2:Y:S01]  /*3d2a0*/  LDL.LU.64 R4, [R1+0xa0] ;  /* 0x0000a00001047983 */ /* 0x001ea20000300a00 */
[----:B---3--:R-:W-:Y:S03]  /*3d2b0*/  HMMA.16816.F32.BF16 R12, R12, R26, R20 ;  /* 0x0000001a0c0c723c */ /* 0x008fe60000041814 */
[----:B------:R-:W2:Y:S01]  /*3d2c0*/  LDL.LU.64 R22, [R1+0x3970] ;  /* 0x0039700001167983 */ /* 0x000ea20000300a00 */
[----:B------:R-:W2:Y:S11]  /*3d2d0*/  LDL.LU.64 R20, [R1+0x3968] ;  /* 0x0039680001147983 */ /* 0x000eb60000300a00 */
[----:B------:R-:W-:Y:S09]  /*3d2e0*/  @!UPT UIADD3 URZ, URZ, URZ, URZ ;  /* 0x0000003f3f3ff290 */ /* 0x000ff2000fffe03f */
[----:B------:R-:W-:Y:S01]  /*3d2f0*/  IMAD.MOV.U32 R26, RZ, RZ, R14 ;  /* 0x000000ffff1a7224 */ /* 0x000fe200078e000e */
[----:B------:R-:W-:Y:S02]  /*3d300*/  MOV R27, R15 ;  /* 0x0000000f001b7202 */ /* 0x000fe40000000f00 */
[----:B------:R-:W-:Y:S02]  /*3d310*/  MOV R24, R12 ;  /* 0x0000000c00187202 */ /* 0x000fe40000000f00 */
[----:B------:R-:W-:Y:S01]  /*3d320*/  MOV R25, R13 ;  /* 0x0000000d00197202 */ /* 0x000fe20000000f00 */
[----:B------:R-:W3:Y:S01]  /*3d330*/  LDL R12, [R1+0x90] ;  /* 0x00009000010c7983 */ /* 0x000ee20000100800 */
[----:B------:R-:W-:Y:S02]  /*3d340*/  MOV R13, R3 ;  /* 0x00000003000d7202 */ /* 0x000fe40000000f00 */
[----:B------:R-:W3:Y:S02]  /*3d350*/  LDL.LU R3, [R1+0x3960] ;  /* 0x0039600001037983 */ /* 0x000ee40000300800 */
[----:B------:R-:W-:Y:S01]  /*3d360*/  STL [R1+0x3874], R26 ;  /* 0x0038741a01007387 */ /* 0x000fe20000100800 */
[----:B------:R-:W-:Y:S01]  /*3d370*/  STL [R1+0x3870], R27 ;  /* 0x0038701b01007387 */ /* 0x000fe20000100800 */
[C---:B--2---:R-:W-:Y:S11]  /*3d380*/  HMMA.16816.F32.BF16 R8, R20.reuse, R4, R8 ;  /* 0x000000041408723c */ /* 0x044ff60000041808 */
[----:B------:R-:W-:Y:S11]  /*3d390*/  @!UPT UIADD3 URZ, URZ, URZ, URZ ;  /* 0x0000003f3f3ff290 */ /* 0x000ff6000fffe03f */
[----:B------:R-:W-:Y:S01]  /*3d3a0*/  @!UPT UIADD3 URZ, URZ, URZ, URZ ;  /* 0x0000003f3f3ff290 */ /* 0x000fe2000fffe03f */
[----:B------:R-:W-:Y:S01]  /*3d3b0*/  STL.64 [R1+0x30], R8 ;  /* 0x0000300801007387 */ /* 0x000fe20000100a00 */
[----:B------:R0:W-:Y:S03]  /*3d3c0*/  STL.64 [R1+0x38], R10 ;  /* 0x0000380a01007387 */ /* 0x0001e60000100a00 */
[----:B0-----:R-:W3:Y:S01]  /*3d3d0*/  LDL.LU.64 R10, [R1+0x3958] ;  /* 0x00395800010a7983 */ /* 0x001ee20000300a00 */
[----:B------:R-:W3:Y:S02]  /*3d3e0*/  LDL.LU.64 R8, [R1+0x3950] ;  /* 0x0039500001087983 */ /* 0x000ee40000300a00 */
[C---:B---3--:R-:W-:Y:S01]  /*3d3f0*/  HMMA.16816.F32.BF16 R12, R20.reuse, R12, R8 ;  /* 0x0000000c140c723c */ /* 0x048fe20000041808 */
[----:B------:R-:W2:Y:S11]  /*3d400*/  LDL.LU.64 R8, [R1+0x3948] ;  /* 0x0039480001087983 */ /* 0x000eb60000300a00 */
[----:B------:R-:W-:Y:S11]  /*3d410*/  @!UPT UIADD3 URZ, URZ, URZ, URZ ;  /* 0x0000003f3f3ff290 */ /* 0x000ff6000fffe03f */
[----:B------:R-:W-:Y:S01]  /*3d420*/  STL.64 [R1+0x28], R14 ;  /* 0x0000280e01007387 */ /* 0x000fe20000100a00 */
[----:B------:R-:W-:Y:S01]  /*3d430*/  IMAD.MOV.U32 R26, RZ, RZ, R12 ;  /* 0x000000ffff1a7224 */ /* 0x000fe200078e000c */
[----:B------:R-:W-:Y:S02]  /*3d440*/  MOV R27, R13 ;  /* 0x0000000d001b7202 */ /* 0x000fe40000000f00 */
[----:B------:R-:W0:Y:S04]  /*3d450*/  LDSM.16.MT88.4 R12, [R3+0x2c800] ;  /* 0x02c80000030c783b */ /* 0x000e280000004200 */
[----:B------:R-:W-:Y:S01]  /*3d460*/  STL.64 [R1+0x3880], R26 ;  /* 0x0038801a01007387 */ /* 0x000fe20000100a00 */
[----:B------:R1:W-:Y:S03]  /*3d470*/  STL.64 [R1+0x3878], R24 ;  /* 0x0038781801007387 */ /* 0x0003e60000100a00 */
[----:B-1----:R-:W4:Y:S01]  /*3d480*/  LDL.LU R24, [R1+0x120] ;  /* 0x0001200001187983 */ /* 0x002f220000300800 */
[----:B------:R-:W4:Y:S02]  /*3d490*/  LDL.LU R25, [R1+0x124] ;  /* 0x0001240001197983 */ /* 0x000f240000300800 */
[----:B------:R-:W4:Y:S02]  /*3d4a0*/  LDL.LU R26, [R1+0x128] ;  /* 0x00012800011a7983 */ /* 0x000f240000300800 */
[----:B------:R-:W4:Y:S01]  /*3d4b0*/  LDL.LU R27, [R1+0x12c] ;  /* 0x00012c00011b7983 */ /* 0x000f220000300800 */
[----:B------:R-:W-:Y:S04]  /*3d4c0*/  STL [R1+0x382c], R3 ;  /* 0x00382c0301007387 */ /* 0x000fe80000100800 */
[----:B0-----:R-:W-:Y:S01]  /*3d4d0*/  STL.64 [R1+0x3818], R14 ;  /* 0x0038180e01007387 */ /* 0x001fe20000100a00 */
[----:B------:R0:W-:Y:S03]  /*3d4e0*/  STL.64 [R1+0x3810], R12 ;  /* 0x0038100c01007387 */ /* 0x0001e60000100a00 */
[----:B0-----:R-:W2:Y:S01]  /*3d4f0*/  LDL.LU R12, [R1+0x170] ;  /* 0x00017000010c7983 */ /* 0x001ea20000300800 */
[----:B------:R-:W2:Y:S02]  /*3d500*/  LDL.LU R13, [R1+0x174] ;  /* 0x00017400010d7983 */ /* 0x000ea40000300800 */
[----:B------:R-:W2:Y:S02]  /*3d510*/  LDL.LU R14, [R1+0x178] ;  /* 0x00017800010e7983 */ /* 0x000ea40000300800 */
[----:B------:R-:W2:Y:S02]  /*3d520*/  LDL.LU R15, [R1+0x17c] ;  /* 0x00017c00010f7983 */ /* 0x000ea40000300800 */
[C---:B--2---:R-:W-:Y:S11]  /*3d530*/  HMMA.16816.F32.BF16 R8, R20.reuse, R8, R12 ;  /* 0x000000081408723c */ /* 0x044ff6000004180c */
[----:B------:R-:W-:Y:S11]  /*3d540*/  @!UPT UIADD3 URZ, URZ, URZ, URZ ;  /* 0x0000003f3f3ff290 */ /* 0x000ff6000fffe03f */
[----:B------:R-:W-:Y:S02]  /*3d550*/  @!UPT UIADD3 URZ, URZ, URZ, URZ ;  /* 0x0000003f3f3ff290 */ /* 0x000fe4000fffe03f */
[----:B------:R-:W-:Y:S02]  /*3d560*/  MOV R15, R8 ;  /* 0x00000008000f7202 */ /* 0x000fe40000000f00 */
[----:B------:R-:W-:Y:S01]  /*3d570*/  MOV R14, R9 ;  /* 0x00000009000e7202 */ /* 0x000fe20000000f00 */
[----:B------:R-:W-:Y:S01]  /*3d580*/  IMAD.MOV.U32 R13, RZ, RZ, R10 ;  /* 0x000000ffff0d7224 */ /* 0x000fe200078e000a */
[----:B------:R-:W-:Y:S02]  /*3d590*/  MOV R12, R11 ;  /* 0x0000000b000c7202 */ /* 0x000fe40000000f00 */
[----:B------:R-:W2:Y:S01]  /*3d5a0*/  LDL.LU.64 R10, [R1+0x3940] ;  /* 0x00394000010a7983 */ /* 0x000ea20000300a00 */
[----:B------:R-:W3:Y:S02]  /*3d5b0*/  LDL.LU.64 R8, [R1+0x3938] ;  /* 0x0039380001087983 */ /* 0x000ee40000300a00 */
[----:B------:R-:W-:Y:S02]  /*3d5c0*/  STL.64 [R1+0x3890], R14 ;  /* 0x0038900e01007387 */ /* 0x000fe40000100a00 */
[----:B------:R0:W-:Y:S02]  /*3d5d0*/  STL.64 [R1+0x3888], R12 ;  /* 0x0038880c01007387 */ /* 0x0001e40000100a00 */
[----:B0-----:R-:W2:Y:S01]  /*3d5e0*/  LDL.LU.64 R12, [R1+0x50] ;  /* 0x00005000010c7983 */ /* 0x001ea20000300a00 */
[----:B----4-:R-:W-:Y:S01]  /*3d5f0*/  HMMA.16816.F32.BF16 R20, R20, R16, R24 ;  /* 0x000000101414723c */ /* 0x010fe20000041818 */
[----:B------:R-:W-:-:S02]  /*3d600*/  MOV R6, R16 ;  /* 0x0000001000067202 */ /* 0x000fc40000000f00 */
[----:B------:R-:W-:Y:S01]  /*3d610*/  MOV R3, R17 ;  /* 0x0000001100037202 */ /* 0x000fe20000000f00 */
[----:B--2---:R-:W-:Y:S11]  /*3d620*/  STL.64 [R1+0x38e0], R12 ;  /* 0x0038e00c01007387 */ /* 0x004ff60000100a00 */
[----:B------:R-:W-:Y:S08]  /*3d630*/  @!UPT UIADD3 URZ, URZ, URZ, URZ ;  /* 0x0000003f3f3ff290 */ /* 0x000ff0000fffe03f */
[----:B------:R-:W-:Y:S02]  /*3d640*/  STL.64 [R1+0x37e8], R22 ;  /* 0x0037e81601007387 */ /* 0x000fe40000100a00 */
[----:B------:R0:W-:Y:S02]  /*3d650*/  STL.64 [R1+0x37e0], R20 ;  /* 0x0037e01401007387 */ /* 0x0001e40000100a00 */
[----:B0-----:R-:W-:Y:S01]  /*3d660*/  IMAD.MOV.U32 R20, RZ, RZ, R6 ;  /* 0x000000ffff147224 */ /* 0x001fe200078e0006 */
[----:B------:R-:W-:-:S05]  /*3d670*/  MOV R21, R3 ;  /* 0x0000000300157202 */ /* 0x000fca0000000f00 */
[----:B------:R-:W-:Y:S01]  /*3d680*/  STL.64 [R1+0x38d8], R20 ;  /* 0x0038d81401007387 */ /* 0x000fe20000100a00 */
[----:B------:R-:W2:Y:S02]  /*3d690*/  LDL.LU R16, [R1+0xf0] ;  /* 0x0000f00001107983 */ /* 0x000ea40000300800 */
[----:B------:R-:W2:Y:S02]  /*3d6a0*/  LDL.LU R17, [R1+0xf4] ;  /* 0x0000f40001117983 */ /* 0x000ea40000300800 */
[----:B------:R-:W4:Y:S01]  /*3d6b0*/  LDL.LU R18, [R1+0xf8] ;  /* 0x0000f80001127983 */ /* 0x000f220000300800 */
[----:B------:R-:W4:Y:S04]  /*3d6c0*/  LDL.LU R19, [R1+0xfc] ;  /* 0x0000fc0001137983 */ /* 0x000f280000300800 */
[----:B----4-:R-:W-:Y:S01]  /*3d6d0*/  STL.64 [R1+0x38f0], R18 ;  /* 0x0038f01201007387 */ /* 0x010fe20000100a00 */
[----:B--2---:R0:W-:Y:S03]  /*3d6e0*/  STL.64 [R1+0x38e8], R16 ;  /* 0x0038e81001007387 */ /* 0x0041e60000100a00 */
[----:B0-----:R-:W2:Y:S01]  /*3d6f0*/  LDL.LU R16, [R1+0x110] ;  /* 0x0001100001107983 */ /* 0x001ea20000300800 */
[----:B------:R-:W2:Y:S02]  /*3d700*/  LDL.LU R17, [R1+0x114] ;  /* 0x0001140001117983 */ /* 0x000ea40000300800 */
[----:B------:R-:W4:Y:S02]  /*3d710*/  LDL.LU R18, [R1+0x118] ;  /* 0x0001180001127983 */ /* 0x000f240000300800 */
[----:B------:R-:W4:Y:S01]  /*3d720*/  LDL.LU R19, [R1+0x11c] ;  /* 0x00011c0001137983 */ /* 0x000f220000300800 */
[----:B---3--:R-:W-:Y:S01]  /*3d730*/  MOV R24, R8 ;  /* 0x0000000800187202 */ /* 0x008fe20000000f00 */
[----:B------:R-:W-:Y:S01]  /*3d740*/  IMAD.MOV.U32 R26, RZ, RZ, R10 ;  /* 0x000000ffff1a7224 */ /* 0x000fe200078e000a */
[----:B------:R-:W-:-:S02]  /*3d750*/  MOV R27, R11 ;  /* 0x0000000b001b7202 */ /* 0x000fc40000000f00 */
        /* <DEDUP_REMOVED lines=8> */
[----:B------:R-:W4:Y:S02]  /*3d7e0*/  LDL.LU R20, [R1+0x100] ;  /* 0x0001000001147983 */ /* 0x000f240000300800 */
[----:B------:R-:W4:Y:S02]  /*3d7f0*/  LDL.LU R21, [R1+0x104] ;  /* 0x0001040001157983 */ /* 0x000f240000300800 */
[----:B------:R-:W4:Y:S01]  /*3d800*/  LDL.LU R22, [R1+0x108] ;  /* 0x0001080001167983 */ /* 0x000f220000300800 */
[----:B------:R-:W4:Y:S01]  /*3d810*/  LDL.LU R23, [R1+0x10c] ;  /* 0x00010c0001177983 */ /* 0x000f220000300800 */
[----:B------:R-:W2:Y:S02]  /*3d820*/  LDL.LU R8, [R1+0x3934] ;  /* 0x0039340001087983 */ /* 0x000ea40000300800 */
[----:B------:R-:W3:Y:S02]  /*3d830*/  LDL.LU R9, [R1+0x3930] ;  /* 0x0039300001097983 */ /* 0x000ee40000300800 */
[----:B------:R-:W4:Y:S01]  /*3d840*/  LDL.LU R10, [R1+0x392c] ;  /* 0x00392c00010a7983 */ /* 0x000f220000300800 */
[----:B------:R-:W4:Y:S01]  /*3d850*/  LDL.LU R11, [R1+0x3928] ;  /* 0x00392800010b7983 */ /* 0x000f220000300800 */
[----:B------:R-:W-:Y:S02]  /*3d860*/  STL.64 [R1+0x38a0], R26 ;  /* 0x0038a01a01007387 */ /* 0x000fe40000100a00 */
[----:B------:R0:W-:Y:S02]  /*3d870*/  STL.64 [R1+0x3898], R24 ;  /* 0x0038981801007387 */ /* 0x0001e40000100a00 */
[----:B0-----:R-:W-:-:S02]  /*3d880*/  MOV R24, R29 ;  /* 0x0000001d00187202 */ /* 0x001fc40000000f00 */
[----:B------:R-:W4:Y:S01]  /*3d890*/  LDL.LU R29, [R1+0x3924] ;  /* 0x00392400011d7983 */ /* 0x000f220000300800 */
[----:B------:R-:W-:Y:S01]  /*3d8a0*/  IMAD.MOV.U32 R26, RZ, RZ, R2 ;  /* 0x000000ffff1a7224 */ /* 0x000fe200078e0002 */
[----:B------:R-:W-:Y:S02]  /*3d8b0*/  MOV R27, R28 ;  /* 0x0000001c001b7202 */ /* 0x000fe40000000f00 */
[----:B------:R-:W-:Y:S02]  /*3d8c0*/  MOV R25, R0 ;  /* 0x0000000000197202 */ /* 0x000fe40000000f00 */
[----:B------:R-:W4:Y:S01]  /*3d8d0*/  LDL.LU R0, [R1+0x3920] ;  /* 0x0039200001007983 */ /* 0x000f220000300800 */
[----:B------:R-:W4:Y:S02]  /*3d8e0*/  LDL.LU R2, [R1+0x391c] ;  /* 0x00391c0001027983 */ /* 0x000f240000300800 */
[----:B------:R-:W4:Y:S02]  /*3d8f0*/  LDL.LU R28, [R1+0x3918] ;  /* 0x00391800011c7983 */ /* 0x000f240000300800 */
[----:B------:R2:W-:Y:S01]  /*3d900*/  STL.64 [R1+0x38b0], R26 ;  /* 0x0038b01a01007387 */ /* 0x0005e20000100a00 */
[----:B------:R4:W-:Y:S01]  /*3d910*/  STL.64 [R1+0x38a8], R24 ;  /* 0x0038a81801007387 */ /* 0x0009e20000100a00 */
[----:B--2---:R-:W-:Y:S01]  /*3d920*/  MOV R27, R8 ;  /* 0x00000008001b7202 */ /* 0x004fe20000000f00 */
[----:B---3--:R-:W-:Y:S01]  /*3d930*/  IMAD.MOV.U32 R26, RZ, RZ, R9 ;  /* 0x000000ffff1a7224 */ /* 0x008fe200078e0009 */
[----:B----4-:R-:W-:-:S02]  /*3d940*/  MOV R25, R10 ;  /* 0x0000000a00197202 */ /* 0x010fc40000000f00 */
[----:B------:R-:W-:Y:S02]  /*3d950*/  MOV R24, R11 ;  /* 0x0000000b00187202 */ /* 0x000fe40000000f00 */
[----:B------:R-:W0:Y:S04]  /*3d960*/  LDSM.16.MT88.4 R8, [R29+0x2c800] ;  /* 0x02c800001d08783b */ /* 0x000e280000004200 */
[----:B------:R-:W-:Y:S01]  /*3d970*/  STL.64 [R1+0x38c0], R26 ;  /* 0x0038c01a01007387 */ /* 0x000fe20000100a00 */
[----:B------:R1:W-:Y:S03]  /*3d980*/  STL.64 [R1+0x38b8], R24 ;  /* 0x0038b81801007387 */ /* 0x0003e60000100a00 */
[----:B-1----:R-:W2:Y:S04]  /*3d990*/  LDL.LU R24, [R1+0xe0] ;  /* 0x0000e00001187983 */ /* 0x002ea80000300800 */
[----:B0-----:R-:W-:Y:S01]  /*3d9a0*/  STL.64 [R1+0x10], R8 ;  /* 0x0000100801007387 */ /* 0x001fe20000100a00 */
[----:B------:R0:W-:Y:S03]  /*3d9b0*/  STL.64 [R1+0x18], R10 ;  /* 0x0000180a01007387 */ /* 0x0001e60000100a00 */
[----:B0-----:R-:W3:Y:S01]  /*3d9c0*/  LDL.LU.64 R10, [R1+0x3910] ;  /* 0x00391000010a7983 */ /* 0x001ee20000300a00 */
[----:B------:R-:W3:Y:S01]  /*3d9d0*/  LDL.LU.64 R8, [R1+0x3908] ;  /* 0x0039080001087983 */ /* 0x000ee20000300a00 */
[----:B------:R-:W-:-:S02]  /*3d9e0*/  MOV R25, R28 ;  /* 0x0000001c00197202 */ /* 0x000fc40000000f00 */
[----:B------:R-:W-:Y:S01]  /*3d9f0*/  MOV R26, R2 ;  /* 0x00000002001a7202 */ /* 0x000fe20000000f00 */
[----:B------:R-:W-:Y:S01]  /*3da00*/  IMAD.MOV.U32 R27, RZ, RZ, R0 ;  /* 0x000000ffff1b7224 */ /* 0x000fe200078e0000 */
[C---:B---3--:R-:W-:Y:S11]  /*3da10*/  HMMA.16816.F32.BF16 R16, R8.reuse, R4, R16 ;  /* 0x000000040810723c */ /* 0x048ff60000041810 */
[----:B------:R-:W-:Y:S11]  /*3da20*/  @!UPT UIADD3 URZ, URZ, URZ, URZ ;  /* 0x0000003f3f3ff290 */ /* 0x000ff6000fffe03f */
[----:B------:R-:W-:Y:S02]  /*3da30*/  @!UPT UIADD3 URZ, URZ, URZ, URZ ;  /* 0x0000003f3f3ff290 */ /* 0x000fe4000fffe03f */
[----:B------:R-:W-:Y:S01]  /*3da40*/  MOV R28, R18 ;  /* 0x00000012001c7202 */ /* 0x000fe20000000f00 */
[----:B------:R-:W-:Y:S01]  /*3da50*/  IMAD.MOV.U32 R29, RZ, RZ, R19 ;  /* 0x000000ffff1d7224 */ /* 0x000fe200078e0013 */
[----:B------:R-:W-:Y:S02]  /*3da60*/  MOV R0, R16 ;  /* 0x0000001000007202 */ /* 0x000fe40000000f00 */
[----:B------:R-:W-:Y:S01]  /*3da70*/  MOV R2, R17 ;  /* 0x0000001100027202 */ /* 0x000fe20000000f00 */
[----:B------:R-:W3:Y:S01]  /*3da80*/  LDL.LU.64 R18, [R1+0x3900] ;  /* 0x0039000001127983 */ /* 0x000ee20000300a00 */
[----:B------:R-:W3:Y:S02]  /*3da90*/  LDL.LU.64 R16, [R1+0x38f8] ;  /* 0x0038f80001107983 */ /* 0x000ee40000300a00 */
[----:B------:R0:W-:Y:S01]  /*3daa0*/  STL [R1+0x3830], R0 ;  /* 0x0038300001007387 */ /* 0x0001e20000100800 */
[----:B------:R-:W-:Y:S02]  /*3dab0*/  MOV R3, R12 ;  /* 0x0000000c00037202 */ /* 0x000fe40000000f00 */
[----:B0-----:R-:W-:Y:S01]  /*3dac0*/  MOV R0, R13 ;  /* 0x0000000d00007202 */ /* 0x001fe20000000f00 */
[C---:B---3--:R-:W-:Y:S11]  /*3dad0*/  HMMA.16816.F32.BF16 R16, R8.reuse, R12, R16 ;  /* 0x0000000c0810723c */ /* 0x048ff60000041810 */
[----:B------:R-:W-:Y:S11]  /*3dae0*/  @!UPT UIADD3 URZ, URZ, URZ, URZ ;  /* 0x0000003f3f3ff290 */ /* 0x000ff6000fffe03f */
[----:B------:R-:W-:Y:S01]  /*3daf0*/  @!UPT UIADD3 URZ, URZ, URZ, URZ ;  /* 0x0000003f3f3ff290 */ /* 0x000fe2000fffe03f */
[----:B------:R-:W-:Y:S01]  /*3db00*/  STL.64 [R1+0x190], R16 ;  /* 0x0001901001007387 */ /* 0x000fe20000100a00 */
[----:B------:R0:W-:Y:S03]  /*3db10*/  STL.64 [R1+0x198], R18 ;  /* 0x0001981201007387 */ /* 0x0001e60000100a00 */
[----:B0-----:R-:W3:Y:S01]  /*3db20*/  LDL.LU.64 R18, [R1+0x38f0] ;  /* 0x0038f00001127983 */ /* 0x001ee20000300a00 */
[----:B------:R-:W3:Y:S02]  /*3db30*/  LDL.LU.64 R16, [R1+0x38e8] ;  /* 0x0038e80001107983 */ /* 0x000ee40000300a00 */
[----:B------:R-:W4:Y:S02]  /*3db40*/  LDL.LU.64 R12, [R1+0x38e0] ;  /* 0x0038e000010c7983 */ /* 0x000f240000300a00 */
[C---:B----4-:R-:W-:Y:S11]  /*3db50*/  HMMA.16816.F32.BF16 R20, R8.reuse, R12, R20 ;  /* 0x0000000c0814723c */ /* 0x050ff60000041814 */
[----:B------:R-:W-:Y:S11]  /*3db60*/  @!UPT UIADD3 URZ, URZ, URZ, URZ ;  /* 0x0000003f3f3ff290 */ /* 0x000ff6000fffe03f */
[----:B------:R-:W-:Y:S01]  /*3db70*/  @!UPT UIADD3 URZ, URZ, URZ, URZ ;  /* 0x0000003f3f3ff290 */ /* 0x000fe2000fffe03f */
[----:B------:R0:W-:Y:S01]  /*3db80*/  STL.64 [R1+0x1a0], R20 ;  /* 0x0001a01401007387 */ /* 0x0001e20000100a00 */
[----:B------:R-:W-:Y:S03]  /*3db90*/  STL.64 [R1+0x1a8], R22 ;  /* 0x0001a81601007387 */ /* 0x000fe60000100a00 */
[----:B0-----:R-:W3:Y:S02]  /*3dba0*/  LDL.LU.64 R20, [R1+0x38d8] ;  /* 0x0038d80001147983 */ /* 0x001ee40000300a00 */
[----:B---3--:R-:W-:Y:S02]  /*3dbb0*/  HMMA.16816.F32.BF16 R8, R8, R20, R16 ;  /* 0x000000140808723c */ /* 0x008fe40000041810 */
[----:B------:R-:W2:Y:S01]  /*3dbc0*/  LDL.LU.64 R18, [R1+0x38d0] ;  /* 0x0038d00001127983 */ /* 0x000ea20000300a00 */
[----:B------:R-:W2:Y:S11]  /*3dbd0*/  LDL.LU.64 R16, [R1+0x38c8] ;  /* 0x0038c80001107983 */ /* 0x000eb60000300a00 */
[----:B------:R-:W-:Y:S09]  /*3dbe0*/  @!UPT UIADD3 URZ, URZ, URZ, URZ ;  /* 0x0000003f3f3ff290 */ /* 0x000ff2000fffe03f */
[----:B------:R0:W-:Y:S01]  /*3dbf0*/  STL.64 [R1+0x180], R8 ;  /* 0x0001800801007387 */ /* 0x0001e20000100a00 */
[----:B------:R-:W-:Y:S01]  /*3dc00*/  STL.64 [R1+0x188], R10 ;  /* 0x0001880a01007387 */ /* 0x000fe20000100a00 */
[----:B0-----:R-:W-:Y:S01]  /*3dc10*/  MOV R8, R3 ;  /* 0x0000000300087202 */ /* 0x001fe20000000f00 */
[----:B------:R-:W-:Y:S01]  /*3dc20*/  IMAD.MOV.U32 R9, RZ, RZ, R0 ;  /* 0x000000ffff097224 */ /* 0x000fe200078e0000 */
[----:B------:R-:W-:Y:S02]  /*3dc30*/  MOV R3, R4 ;  /* 0x0000000400037202 */ /* 0x000fe40000000f00 */
        /* <DEDUP_REMOVED lines=8> */
[----:B------:R-:W3:Y:S02]  /*3dcc0*/  LDL.LU R4, [R1+0x60] ;  /* 0x0000600001047983 */ /* 0x000ee40000300800 */
[----:B------:R-:W3:Y:S01]  /*3dcd0*/  LDL.LU R5, [R1+0x64] ;  /* 0x0000640001057983 */ /* 0x000ee20000300800 */
[----:B------:R-:W4:Y:S01]  /*3dce0*/  LDL.LU R6, [R1+0x68] ;  /* 0x0000680001067983 */ /* 0x000f220000300800 */
[----:B------:R-:W4:Y:S01]  /*3dcf0*/  LDL.LU R7, [R1+0x6c] ;  /* 0x00006c0001077983 */ /* 0x000f220000300800 */
[C---:B--2---:R-:W-:Y:S02]  /*3dd00*/  HMMA.16816.F32.BF16 R24, R16.reuse, R8, R24 ;  /* 0x000000081018723c */ /* 0x044fe40000041818 */
[----:B----4-:R-:W-:Y:S01]  /*3dd10*/  STL.64 [R1+0x3850], R6 ;  /* 0x0038500601007387 */ /* 0x010fe20000100a00 */
[----:B---3--:R-:W-:Y:S11]  /*3dd20*/  STL.64 [R1+0x3848], R4 ;  /* 0x0038480401007387 */ /* 0x008ff60000100a00 */
[----:B------:R-:W-:Y:S09]  /*3dd30*/  @!UPT UIADD3 URZ, URZ, URZ, URZ ;  /* 0x0000003f3f3ff290 */ /* 0x000ff2000fffe03f */
[----:B------:R-:W-:Y:S01]  /*3dd40*/  STL.64 [R1+0x160], R24 ;  /* 0x0001601801007387 */ /* 0x000fe20000100a00 */
[----:B------:R0:W-:Y:S03]  /*3dd50*/  STL.64 [R1+0x168], R26 ;  /* 0x0001681a01007387 */ /* 0x0001e60000100a00 */
[----:B0-----:R-:W2:Y:S01]  /*3dd60*/  LDL.LU.64 R26, [R1+0x38b0] ;  /* 0x0038b000011a7983 */ /* 0x001ea20000300a00 */
[----:B------:R-:W2:Y:S02]  /*3dd70*/  LDL.LU.64 R24, [R1+0x38a8] ;  /* 0x0038a80001187983 */ /* 0x000ea40000300a00 */
[----:B------:R0:W-:Y:S02]  /*3dd80*/  STL.64 [R1+0x3858], R8 ;  /* 0x0038580801007387 */ /* 0x0001e40000100a00 */
[----:B0-----:R-:W3:Y:S01]  /*3dd90*/  LDL.LU R8, [R1+0x70] ;  /* 0x0000700001087983 */ /* 0x001ee20000300800 */
[----:B------:R-:W3:Y:S02]  /*3dda0*/  LDL.LU R9, [R1+0x74] ;  /* 0x0000740001097983 */ /* 0x000ee40000300800 */
[----:B------:R-:W3:Y:S02]  /*3ddb0*/  LDL.LU R10, [R1+0x78] ;  /* 0x00007800010a7983 */ /* 0x000ee40000300800 */
[----:B------:R-:W3:Y:S01]  /*3ddc0*/  LDL.LU R11, [R1+0x7c] ;  /* 0x00007c00010b7983 */ /* 0x000ee20000300800 */
[C---:B--2---:R-:W-:Y:S11]  /*3ddd0*/  HMMA.16816.F32.BF16 R24, R16.reuse, R12, R24 ;  /* 0x0000000c1018723c */ /* 0x044ff60000041818 */
[----:B------:R-:W-:Y:S11]  /*3dde0*/  @!UPT UIADD3 URZ, URZ, URZ, URZ ;  /* 0x0000003f3f3ff290 */ /* 0x000ff6000fffe03f */
[----:B------:R-:W-:Y:S01]  /*3ddf0*/  @!UPT UIADD3 URZ, URZ, URZ, URZ ;  /* 0x0000003f3f3ff290 */ /* 0x000fe2000fffe03f */
[----:B------:R-:W-:Y:S01]  /*3de00*/  STL.64 [R1+0x150], R24 ;  /* 0x0001501801007387 */ /* 0x000fe20000100a00 */
[----:B------:R0:W-:Y:S03]  /*3de10*/  STL.64 [R1+0x158], R26 ;  /* 0x0001581a01007387 */ /* 0x0001e60000100a00 */
[----:B0-----:R-:W2:Y:S01]  /*3de20*/  LDL.LU.64 R26, [R1+0x38a0] ;  /* 0x0038a000011a7983 */ /* 0x001ea20000300a00 */
[----:B------:R-:W2:Y:S01]  /*3de30*/  LDL.LU.64 R24, [R1+0x3898] ;  /* 0x0038980001187983 */ /* 0x000ea20000300a00 */
[----:B------:R-:W-:Y:S01]  /*3de40*/  MOV R4, R3 ;  /* 0x0000000300047202 */ /* 0x000fe20000000f00 */
[----:B------:R-:W-:Y:S01]  /*3de50*/  IMAD.MOV.U32 R5, RZ, RZ, R0 ;  /* 0x000000ffff057224 */ /* 0x000fe200078e0000 */
[----:B------:R-:W-:Y:S02]  /*3de60*/  MOV R0, R12 ;  /* 0x0000000c00007202 */ /* 0x000fe40000000f00 */
[----:B------:R-:W-:Y:S01]  /*3de70*/  MOV R3, R13 ;  /* 0x0000000d00037202 */ /* 0x000fe20000000f00 */
[----:B------:R-:W4:Y:S01]  /*3de80*/  LDL.LU.64 R14, [R1+0x3890] ;  /* 0x00389000010e7983 */ /* 0x000f220000300a00 */
[----:B------:R-:W3:Y:S01]  /*3de90*/  LDL.LU.64 R12, [R1+0x3888] ;  /* 0x00388800010c7983 */ /* 0x000ee20000300a00 */
[----:B--2---:R-:W-:Y:S02]  /*3dea0*/  HMMA.16816.F32.BF16 R20, R16, R20, R24 ;  /* 0x000000141014723c */ /* 0x004fe40000041818 */
[----:B------:R-:W2:Y:S01]  /*3deb0*/  LDL.LU.64 R26, [R1+0x3880] ;  /* 0x00388000011a7983 */ /* 0x000ea20000300a00 */
[----:B------:R-:W2:Y:S11]  /*3dec0*/  LDL.LU.64 R24, [R1+0x3878] ;  /* 0x0038780001187983 */ /* 0x000eb60000300a00 */
[----:B------:R-:W-:Y:S09]  /*3ded0*/  @!UPT UIADD3 URZ, URZ, URZ, URZ ;  /* 0x0000003f3f3ff290 */ /* 0x000ff2000fffe03f */
[----:B------:R0:W-:Y:S01]  /*3dee0*/  STL [R1+0x130], R20 ;  /* 0x0001301401007387 */ /* 0x0001e20000100800 */
[----:B------:R-:W-:Y:S01]  /*3def0*/  IMAD.MOV.U32 R17, RZ, RZ, R22 ;  /* 0x000000ffff117224 */ /* 0x000fe200078e0016 */
[----:B------:R-:W-:Y:S02]  /*3df00*/  MOV R16, R23 ;  /* 0x0000001700107202 */ /* 0x000fe40000000f00 */
[----:B------:R-:W-:Y:S01]  /*3df10*/  MOV R18, R21 ;  /* 0x0000001500127202 */ /* 0x000fe20000000f00 */
[----:B---3--:R-:W-:Y:S01]  /*3df20*/  IMAD.MOV.U32 R22, RZ, RZ, R13 ;  /* 0x000000ffff167224 */ /* 0x008fe200078e000d */
[----:B------:R-:W-:Y:S02]  /*3df30*/  MOV R23, R12 ;  /* 0x0000000c00177202 */ /* 0x000fe40000000f00 */
[----:B----4-:R-:W-:Y:S02]  /*3df40*/  MOV R21, R14 ;  /* 0x0000000e00157202 */ /* 0x010fe40000000f00 */
[----:B0-----:R-:W-:Y:S01]  /*3df50*/  MOV R20, R15 ;  /* 0x0000000f00147202 */ /* 0x001fe20000000f00 */
[----:B------:R-:W-:Y:S04]  /*3df60*/  STL.64 [R1+0x37f8], R22 ;  /* 0x0037f81601007387 */ /* 0x000fe80000100a00 */
[----:B------:R2:W-:Y:S02]  /*3df70*/  STL.64 [R1+0x37f0], R20 ;  /* 0x0037f01401007387 */ /* 0x0005e40000100a00 */
[----:B--2---:R-:W-:-:S02]  /*3df80*/  MOV R20, R26 ;  /* 0x0000001a00147202 */ /* 0x004fc40000000f00 */
[----:B------:R-:W-:Y:S01]  /*3df90*/  MOV R21, R27 ;  /* 0x0000001b00157202 */ /* 0x000fe20000000f00 */
[----:B------:R-:W2:Y:S01]  /*3dfa0*/  LDL.LU R26, [R1+0x3874] ;  /* 0x00387400011a7983 */ /* 0x000ea20000300800 */
[----:B------:R-:W3:Y:S02]  /*3dfb0*/  LDL.LU R27, [R1+0x3870] ;  /* 0x00387000011b7983 */ /* 0x000ee40000300800 */
[----:B------:R-:W4:Y:S02]  /*3dfc0*/  LDL.LU R22, [R1+0x28] ;  /* 0x0000280001167983 */ /* 0x000f240000300800 */
[----:B------:R-:W4:Y:S02]  /*3dfd0*/  LDL.LU R23, [R1+0x2c] ;  /* 0x00002c0001177983 */ /* 0x000f240000300800 */
[----:B------:R-:W-:Y:S01]  /*3dfe0*/  IMAD.MOV.U32 R12, RZ, RZ, R24 ;  /* 0x000000ffff0c7224 */ /* 0x000fe200078e0018 */
[----:B------:R-:W-:Y:S01]  /*3dff0*/  MOV R13, R25 ;  /* 0x00000019000d7202 */ /* 0x000fe20000000f00 */
[----:B------:R-:W4:Y:S01]  /*3e000*/  LDL.LU R24, [R1+0x386c] ;  /* 0x00386c0001187983 */ /* 0x000f220000300800 */
[----:B------:R-:W4:Y:S01]  /*3e010*/  LDL.LU R25, [R1+0x3868] ;  /* 0x0038680001197983 */ /* 0x000f220000300800 */
[----:B--2---:R-:W-:-:S02]  /*3e020*/  MOV R14, R26 ;  /* 0x0000001a000e7202 */ /* 0x004fc40000000f00 */
[----:B---3--:R-:W-:Y:S01]  /*3e030*/  MOV R15, R27 ;  /* 0x0000001b000f7202 */ /* 0x008fe20000000f00 */
[----:B------:R-:W2:Y:S01]  /*3e040*/  LDL.LU R26, [R1+0x3864] ;  /* 0x00386400011a7983 */ /* 0x000ea20000300800 */
[----:B------:R-:W2:Y:S02]  /*3e050*/  LDL.LU R27, [R1+0x3860] ;  /* 0x00386000011b7983 */ /* 0x000ea40000300800 */
[----:B----4-:R-:W-:Y:S01]  /*3e060*/  STL.64 [R1+0x3808], R22 ;  /* 0x0038081601007387 */ /* 0x010fe20000100a00 */
[----:B------:R0:W-:Y:S04]  /*3e070*/  STL.64 [R1+0x3800], R20 ;  /* 0x0038001401007387 */ /* 0x0001e80000100a00 */
[----:B0-----:R-:W3:Y:S01]  /*3e080*/  LDL.LU R20, [R1+0x30] ;  /* 0x0000300001147983 */ /* 0x001ee20000300800 */
[----:B------:R-:W3:Y:S02]  /*3e090*/  LDL.LU R21, [R1+0x34] ;  /* 0x0000340001157983 */ /* 0x000ee40000300800 */
[----:B------:R-:W3:Y:S02]  /*3e0a0*/  LDL.LU R22, [R1+0x38] ;  /* 0x0000380001167983 */ /* 0x000ee40000300800 */
[----:B------:R-:W3:Y:S01]  /*3e0b0*/  LDL.LU R23, [R1+0x3c] ;  /* 0x00003c0001177983 */ /* 0x000ee20000300800 */
[----:B------:R-:W4:Y:S01]  /*3e0c0*/  LDL R19, [R1+0x1ef8] ;  /* 0x001ef80001137983 */ /* 0x000f220000100800 */
[C---:B--2---:R-:W-:Y:S03]  /*3e0d0*/  HMMA.16816.F32.BF16 R4, R24.reuse, R4, R8 ;  /* 0x000000041804723c */ /* 0x044fe60000041808 */
[----:B------:R-:W2:Y:S11]  /*3e0e0*/  LDL.LU.64 R8, [R1+0x3858] ;  /* 0x0038580001087983 */ /* 0x000eb60000300a00 */
[----:B------:R-:W-:Y:S09]  /*3e0f0*/  @!UPT UIADD3 URZ, URZ, URZ, URZ ;  /* 0x0000003f3f3ff290 */ /* 0x000ff2000fffe03f */
        /* <DEDUP_REMOVED lines=9> */
[----:B------:R-:W-:Y:S02]  /*3e190*/  STL.64 [R1+0xd8], R10 ;  /* 0x0000d80a01007387 */ /* 0x000fe40000100a00 */
[----:B----4-:R-:W-:Y:S02]  /*3e1a0*/  STL.64 [R1+0x37c8], R18 ;  /* 0x0037c81201007387 */ /* 0x010fe40000100a00 */
[----:B------:R0:W1:Y:S01]  /*3e1b0*/  LDSM.16.MT88.4 R8, [R19+0x2c800] ;  /* 0x02c800001308783b */ /* 0x0000620000004200 */
[----:B------:R4:W-:Y:S04]  /*3e1c0*/  STL.64 [R1+0x37c0], R16 ;  /* 0x0037c01001007387 */ /* 0x0009e80000100a00 */
[----:B0-----:R-:W3:Y:S04]  /*3e1d0*/  LDL.64 R18, [R1+0xa8] ;  /* 0x0000a80001127983 */ /* 0x001ee80000100a00 */
[----:B----4-:R-:W4:Y:S04]  /*3e1e0*/  LDL R17, [R1+0x1ef4] ;  /* 0x001ef40001117983 */ /* 0x010f280000100800 */
[----:B-1----:R-:W-:Y:S01]  /*3e1f0*/  STL.64 [R1+0x37b0], R10 ;  /* 0x0037b00a01007387 */ /* 0x002fe20000100a00 */
[----:B------:R0:W-:Y:S02]  /*3e200*/  STL.64 [R1+0x37a8], R8 ;  /* 0x0037a80801007387 */ /* 0x0001e40000100a00 */
[----:B0-----:R-:W-:-:S02]  /*3e210*/  IMAD.MOV.U32 R8, RZ, RZ, R0 ;  /* 0x000000ffff087224 */ /* 0x001fc400078e0000 */
[----:B------:R-:W3:Y:S01]  /*3e220*/  LDL.LU R0, [R1+0x3830] ;  /* 0x0038300001007983 */ /* 0x000ee20000300800 */
[----:B------:R-:W-:Y:S02]  /*3e230*/  MOV R9, R3 ;  /* 0x0000000300097202 */ /* 0x000fe40000000f00 */
[----:B------:R-:W3:Y:S02]  /*3e240*/  LDL.LU R3, [R1+0x382c] ;  /* 0x00382c0001037983 */ /* 0x000ee40000300800 */
[----:B------:R-:W3:Y:S01]  /*3e250*/  LDL R10, [R1+0x58] ;  /* 0x00005800010a7983 */ /* 0x000ee20000100800 */
[----:B------:R-:W3:Y:S02]  /*3e260*/  LDL R11, [R1+0x5c] ;  /* 0x00005c00010b7983 */ /* 0x000ee40000100800 */
[----:B--2---:R-:W-:Y:S11]  /*3e270*/  HMMA.16816.F32.BF16 R4, R24, R8, R4 ;  /* 0x000000081804723c */ /* 0x004ff60000041804 */
[----:B------:R-:W-:Y:S11]  /*3e280*/  @!UPT UIADD3 URZ, URZ, URZ, URZ ;  /* 0x0000003f3f3ff290 */ /* 0x000ff6000fffe03f */
[----:B------:R-:W-:Y:S01]  /*3e290*/  @!UPT UIADD3 URZ, URZ, URZ, URZ ;  /* 0x0000003f3f3ff290 */ /* 0x000fe2000fffe03f */
[----:B------:R-:W-:Y:S01]  /*3e2a0*/  STL.64 [R1+0x120], R4 ;  /* 0x0001200401007387 */ /* 0x000fe20000100a00 */
[----:B------:R-:W-:Y:S03]  /*3e2b0*/  STL.64 [R1+0x128], R6 ;  /* 0x0001280601007387 */ /* 0x000fe60000100a00 */
[----:B----4-:R-:W0:Y:S04]  /*3e2c0*/  LDSM.16.MT88.4 R4, [R17+0x2c800] ;  /* 0x02c800001104783b */ /* 0x010e280000004200 */
[----:B0-----:R0:W-:Y:S01]  /*3e2d0*/  STL.64 [R1+0x3770], R6 ;  /* 0x0037700601007387 */ /* 0x0011e20000100a00 */
[----:B------:R3:W-:Y:S02]  /*3e2e0*/  STL.64 [R1+0x3768], R4 ;  /* 0x0037680401007387 */ /* 0x0007e40000100a00 */
[----:B0-----:R-:W-:Y:S01]  /*3e2f0*/  IMAD.MOV.U32 R6, RZ, RZ, R28 ;  /* 0x000000ffff067224 */ /* 0x001fe200078e001c */
[----:B------:R-:W-:-:S02]  /*3e300*/  MOV R7, R29 ;  /* 0x0000001d00077202 */ /* 0x000fc40000000f00 */
[----:B---3--:R-:W-:Y:S02]  /*3e310*/  MOV R4, R0 ;  /* 0x0000000000047202 */ /* 0x008fe40000000f00 */
[----:B------:R-:W-:Y:S01]  /*3e320*/  MOV R5, R2 ;  /* 0x0000000200057202 */ /* 0x000fe20000000f00 */
[----:B------:R-:W2:Y:S01]  /*3e330*/  LDL.LU R0, [R1+0x3828] ;  /* 0x0038280001007983 */ /* 0x000ea20000300800 */
[----:B------:R-:W3:Y:S02]  /*3e340*/  LDL.LU R2, [R1+0x3824] ;  /* 0x0038240001027983 */ /* 0x000ee40000300800 */
[----:B------:R-:W4:Y:S02]  /*3e350*/  LDL.LU R28, [R1+0x3820] ;  /* 0x00382000011c7983 */ /* 0x000f240000300800 */
[----:B------:R-:W-:Y:S01]  /*3e360*/  STL.64 [R1+0x37d8], R6 ;  /* 0x0037d80601007387 */ /* 0x000fe20000100a00 */
[----:B------:R0:W-:Y:S04]  /*3e370*/  STL.64 [R1+0x37d0], R4 ;  /* 0x0037d00401007387 */ /* 0x0001e80000100a00 */
[----:B0-----:R-:W2:Y:S01]  /*3e380*/  LDL.LU.64 R4, [R1+0xc0] ;  /* 0x0000c00001047983 */ /* 0x001ea20000300a00 */
[----:B------:R-:W3:Y:S01]  /*3e390*/  LDL.LU.64 R6, [R1+0xc8] ;  /* 0x0000c80001067983 */ /* 0x000ee20000300a00 */
[----:B--2---:R-:W-:Y:S02]  /*3e3a0*/  HMMA.16816.F32.BF16 R24, R24, R4, R12 ;  /* 0x000000041818723c */ /* 0x004fe4000004180c */
[----:B------:R-:W2:Y:S01]  /*3e3b0*/  LDL.LU.64 R14, [R1+0x3818] ;  /* 0x00381800010e7983 */ /* 0x000ea20000300a00 */
[----:B------:R-:W2:Y:S11]  /*3e3c0*/  LDL.LU.64 R12, [R1+0x3810] ;  /* 0x00381000010c7983 */ /* 0x000eb60000300a00 */
[----:B------:R-:W-:Y:S09]  /*3e3d0*/  @!UPT UIADD3 URZ, URZ, URZ, URZ ;  /* 0x0000003f3f3ff290 */ /* 0x000ff2000fffe03f */
[----:B------:R-:W-:Y:S01]  /*3e3e0*/  STL.64 [R1+0x110], R24 ;  /* 0x0001101801007387 */ /* 0x000fe20000100a00 */
[----:B------:R-:W-:Y:S01]  /*3e3f0*/  STL.64 [R1+0x118], R26 ;  /* 0x0001181a01007387 */ /* 0x000fe20000100a00 */
[----:B--2---:R-:W-:Y:S11]  /*3e400*/  HMMA.16816.F32.BF16 R20, R12, R18, R20 ;  /* 0x000000120c14723c */ /* 0x004ff60000041814 */
[----:B------:R-:W-:Y:S11]  /*3e410*/  @!UPT UIADD3 URZ, URZ, URZ, URZ ;  /* 0x0000003f3f3ff290 */ /* 0x000ff6000fffe03f */
[----:B------:R-:W-:Y:S01]  /*3e420*/  @!UPT UIADD3 URZ, URZ, URZ, URZ ;  /* 0x0000003f3f3ff290 */ /* 0x000fe2000fffe03f */
[----:B------:R-:W-:Y:S01]  /*3e430*/  STL.64 [R1+0x100], R20 ;  /* 0x0001001401007387 */ /* 0x000fe20000100a00 */
[----:B------:R0:W-:Y:S03]  /*3e440*/  STL.64 [R1+0x108], R22 ;  /* 0x0001081601007387 */ /* 0x0001e60000100a00 */
[----:B0-----:R-:W2:Y:S01]  /*3e450*/  LDL.LU.64 R22, [R1+0x3808] ;  /* 0x0038080001167983 */ /* 0x001ea20000300a00 */
[----:B------:R-:W2:Y:S01]  /*3e460*/  LDL.LU.64 R20, [R1+0x3800] ;  /* 0x0038000001147983 */ /* 0x000ea20000300a00 */
[----:B---3--:R-:W-:Y:S02]  /*3e470*/  MOV R26, R2 ;  /* 0x00000002001a7202 */ /* 0x008fe40000000f00 */
[----:B------:R-:W-:-:S07]  /*3e480*/  MOV R27, R0 ;  /* 0x00000000001b7202 */ /* 0x000fce0000000f00 */
        /* <DEDUP_REMOVED lines=11> */
[----:B------:R0:W-:Y:S01]  /*3e540*/  STL.64 [R1+0x30], R8 ;  /* 0x0000300801007387 */ /* 0x0001e20000100a00 */
[----:B------:R1:W-:Y:S02]  /*3e550*/  STL.64 [R1+0x38], R10 ;  /* 0x0000380a01007387 */ /* 0x0003e40000100a00 */
[----:B0-----:R-:W-:Y:S01]  /*3e560*/  IMAD.MOV.U32 R9, RZ, RZ, R6 ;  /* 0x000000ffff097224 */ /* 0x001fe200078e0006 */
[----:B------:R-:W-:Y:S01]  /*3e570*/  MOV R8, R7 ;  /* 0x0000000700087202 */ /* 0x000fe20000000f00 */
[----:B--2---:R-:W-:Y:S01]  /*3e580*/  HMMA.16816.F32.BF16 R12, R12, R6, R20 ;  /* 0x000000060c0c723c */ /* 0x004fe20000041814 */
[----:B------:R-:W0:Y:S11]  /*3e590*/  LDSM.16.MT88.4 R20, [R3+0x2d000] ;  /* 0x02d000000314783b */ /* 0x000e360000004200 */
[----:B------:R-:W-:Y:S11]  /*3e5a0*/  @!UPT UIADD3 URZ, URZ, URZ, URZ ;  /* 0x0000003f3f3ff290 */ /* 0x000ff6000fffe03f */
[----:B------:R-:W-:Y:S01]  /*3e5b0*/  STL.64 [R1+0x20], R12 ;  /* 0x0000200c01007387 */ /* 0x000fe20000100a00 */
[----:B------:R-:W-:Y:S02]  /*3e5c0*/  STL.64 [R1+0x28], R14 ;  /* 0x0000280e01007387 */ /* 0x000fe40000100a00 */
[----:B------:R-:W2:Y:S02]  /*3e5d0*/  LDL.LU.64 R6, [R1+0x37d8] ;  /* 0x0037d80001067983 */ /* 0x000ea40000300a00 */
[----:B------:R-:W2:Y:S01]  /*3e5e0*/  LDL.LU.64 R4, [R1+0x37d0] ;  /* 0x0037d00001047983 */ /* 0x000ea20000300a00 */
[----:B-1----:R-:W3:Y:S01]  /*3e5f0*/  LDL R11, [R1+0x1efc] ;  /* 0x001efc00010b7983 */ /* 0x002ee20000100800 */
[----:B------:R-:W-:Y:S03]  /*3e600*/  STL [R1+0x37a0], R3 ;  /* 0x0037a00301007387 */ /* 0x000fe60000100800 */
[----:B----4-:R-:W1:Y:S04]  /*3e610*/  LDSM.16.M88.4 R12, [R28+0x300] ;  /* 0x000300001c0c783b */ /* 0x010e680000000200 */
[----:B0-----:R-:W-:Y:S01]  /*3e620*/  STL [R1+0x3720], R20 ;  /* 0x0037201401007387 */ /* 0x001fe20000100800 */
[----:B------:R0:W-:Y:S02]  /*3e630*/  STL [R1+0x371c], R21 ;  /* 0x00371c1501007387 */ /* 0x0001e40000100800 */
[----:B------:R-:W-:Y:S02]  /*3e640*/  STL [R1+0x3718], R22 ;  /* 0x0037181601007387 */ /* 0x000fe40000100800 */
[----:B------:R4:W-:Y:S01]  /*3e650*/  STL [R1+0x3714], R23 ;  /* 0x0037141701007387 */ /* 0x0009e20000100800 */
[----:B0-----:R-:W2:Y:S01]  /*3e660*/  LDL.LU.64 R20, [R1+0x10] ;  /* 0x0000100001147983 */ /* 0x001ea20000300a00 */
[----:B----4-:R-:W2:Y:S03]  /*3e670*/  LDL.LU.64 R22, [R1+0x18] ;  /* 0x0000180001167983 */ /* 0x010ea60000300a00 */
[----:B-1----:R-:W-:Y:S01]  /*3e680*/  STL.64 [R1+0x80], R12 ;  /* 0x0000800c01007387 */ /* 0x002fe20000100a00 */
[----:B------:R-:W-:Y:S02]  /*3e690*/  STL.64 [R1+0x88], R14 ;  /* 0x0000880e01007387 */ /* 0x000fe40000100a00 */
[----:B------:R-:W0:Y:S02]  /*3e6a0*/  LDSM.16.M88.4 R12, [R28+0x8300] ;  /* 0x008300001c0c783b */ /* 0x000e240000000200 */
[----:B0-----:R-:W-:Y:S01]  /*3e6b0*/  MOV R2, R12 ;  /* 0x0000000c00027202 */ /* 0x001fe20000000f00 */
[----:B------:R-:W-:Y:S01]  /*3e6c0*/  STL.64 [R1+0x78], R14 ;  /* 0x0000780e01007387 */ /* 0x000fe20000100a00 */
[----:B------:R-:W-:-:S02]  /*3e6d0*/  MOV R0, R13 ;  /* 0x0000000d00007202 */ /* 0x000fc40000000f00 */
[----:B------:R-:W0:Y:S03]  /*3e6e0*/  LDSM.16.M88.4 R12, [R28+0x10300] ;  /* 0x010300001c0c783b */ /* 0x000e260000000200 */
[----:B------:R-:W-:Y:S01]  /*3e6f0*/  STL [R1+0x3728], R0 ;  /* 0x0037280001007387 */ /* 0x000fe20000100800 */
[----:B------:R-:W-:Y:S03]  /*3e700*/  STL [R1+0x3724], R2 ;  /* 0x0037240201007387 */ /* 0x000fe60000100800 */
[----:B0-----:R-:W-:Y:S01]  /*3e710*/  STL.64 [R1+0x60], R12 ;  /* 0x0000600c01007387 */ /* 0x001fe20000100a00 */
[----:B------:R-:W-:Y:S02]  /*3e720*/  STL.64 [R1+0x68], R14 ;  /* 0x0000680e01007387 */ /* 0x000fe40000100a00 */
[----:B------:R-:W-:-:S02]  /*3e730*/  IMAD.MOV.U32 R29, RZ, RZ, R13 ;  /* 0x000000ffff1d7224 */ /* 0x000fc400078e000d */
[----:B------:R-:W0:Y:S04]  /*3e740*/  LDSM.16.M88.4 R12, [R28+0x18300] ;  /* 0x018300001c0c783b */ /* 0x000e280000000200 */
[----:B------:R-:W-:Y:S01]  /*3e750*/  STL [R1+0x372c], R29 ;  /* 0x00372c1d01007387 */ /* 0x000fe20000100800 */
[----:B------:R-:W-:-:S03]  /*3e760*/  MOV R3, R19 ;  /* 0x0000001300037202 */ /* 0x000fc60000000f00 */
[----:B0-----:R-:W-:Y:S01]  /*3e770*/  STL.64 [R1+0xb0], R12 ;  /* 0x0000b00c01007387 */ /* 0x001fe20000100a00 */
[----:B------:R2:W-:Y:S02]  /*3e780*/  STL.64 [R1+0xb8], R14 ;  /* 0x0000b80e01007387 */ /* 0x0005e40000100a00 */
[----:B--2---:R-:W-:Y:S01]  /*3e790*/  HMMA.16816.F32.BF16 R12, R20, R18, R4 ;  /* 0x00000012140c723c */ /* 0x004fe20000041804 */
[----:B------:R-:W-:Y:S01]  /*3e7a0*/  MOV R28, R21 ;  /* 0x00000015001c7202 */ /* 0x000fe20000000f00 */
[----:B------:R-:W2:Y:S01]  /*3e7b0*/  LDL.LU.64 R18, [R1+0x37c8] ;  /* 0x0037c80001127983 */ /* 0x000ea20000300a00 */
[----:B------:R-:W4:Y:S04]  /*3e7c0*/  LDL.LU.64 R16, [R1+0x37c0] ;  /* 0x0037c00001107983 */ /* 0x000f280000300a00 */
[----:B------:R-:W-:-:S02]  /*3e7d0*/  MOV R4, R20 ;  /* 0x0000001400047202 */ /* 0x000fc40000000f00 */
[----:B------:R-:W-:Y:S01]  /*3e7e0*/  MOV R25, R22 ;  /* 0x0000001600197202 */ /* 0x000fe20000000f00 */
[----:B------:R-:W-:Y:S11]  /*3e7f0*/  IMAD.MOV.U32 R24, RZ, RZ, R23 ;  /* 0x000000ffff187224 */ /* 0x000ff600078e0017 */
[----:B------:R-:W-:Y:S03]  /*3e800*/  @!UPT UIADD3 URZ, URZ, URZ, URZ ;  /* 0x0000003f3f3ff290 */ /* 0x000fe6000fffe03f */
[----:B------:R-:W-:Y:S02]  /*3e810*/  MOV R0, R12 ;  /* 0x0000000c00007202 */ /* 0x000fe40000000f00 */
[----:B------:R-:W-:Y:S01]  /*3e820*/  MOV R2, R13 ;  /* 0x0000000d00027202 */ /* 0x000fe20000000f00 */
[----:B------:R-:W-:Y:S01]  /*3e830*/  IMAD.MOV.U32 R20, RZ, RZ, R14 ;  /* 0x000000ffff147224 */ /* 0x000fe200078e000e */
[----:B------:R-:W-:Y:S01]  /*3e840*/  MOV R21, R15 ;  /* 0x0000000f00157202 */ /* 0x000fe20000000f00 */
[----:B------:R-:W-:Y:S02]  /*3e850*/  STL [R1+0x3748], R0 ;  /* 0x0037480001007387 */ /* 0x000fe40000100800 */
[----:B------:R-:W-:Y:S02]  /*3e860*/  STL [R1+0x3738], R2 ;  /* 0x0037380201007387 */ /* 0x000fe40000100800 */
[----:B------:R0:W-:Y:S02]  /*3e870*/  STL [R1+0x3734], R20 ;  /* 0x0037341401007387 */ /* 0x0001e40000100800 */
[----:B------:R1:W-:Y:S01]  /*3e880*/  STL [R1+0x3730], R21 ;  /* 0x0037301501007387 */ /* 0x0003e20000100800 */
[----:B---3--:R-:W3:Y:S04]  /*3e890*/  LDSM.16.MT88.4 R12, [R11+0x2d000] ;  /* 0x02d000000b0c783b */ /* 0x008ee80000004200 */
[----:B0-----:R-:W3:Y:S01]  /*3e8a0*/  LDL.LU R20, [R1+0x1a0] ;  /* 0x0001a00001147983 */ /* 0x001ee20000300800 */
[----:B-1----:R-:W3:Y:S02]  /*3e8b0*/  LDL.LU R21, [R1+0x1a4] ;  /* 0x0001a40001157983 */ /* 0x002ee40000300800 */
[----:B------:R-:W3:Y:S02]  /*3e8c0*/  LDL.LU R22, [R1+0x1a8] ;  /* 0x0001a80001167983 */ /* 0x000ee40000300800 */
[----:B------:R-:W3:Y:S01]  /*3e8d0*/  LDL.LU R23, [R1+0x1ac] ;  /* 0x0001ac0001177983 */ /* 0x000ee20000300800 */
[----:B------:R-:W-:Y:S01]  /*3e8e0*/  MOV R0, R4 ;  /* 0x0000000400007202 */ /* 0x000fe20000000f00 */
[----:B------:R-:W3:Y:S01]  /*3e8f0*/  LDL R29, [R1+0x1ef4] ;  /* 0x001ef400011d7983 */ /* 0x000ee20000100800 */
[----:B------:R-:W3:Y:S01]  /*3e900*/  LDL.LU R4, [R1+0x130] ;  /* 0x0001300001047983 */ /* 0x000ee20000300800 */
[----:B--2---:R-:W-:Y:S01]  /*3e910*/  MOV R5, R18 ;  /* 0x0000001200057202 */ /* 0x004fe20000000f00 */
[----:B----4-:R-:W-:Y:S01]  /*3e920*/  IMAD.MOV.U32 R6, RZ, RZ, R17 ;  /* 0x000000ffff067224 */ /* 0x010fe200078e0011 */
[----:B------:R-:W-:-:S02]  /*3e930*/  MOV R7, R16 ;  /* 0x0000001000077202 */ /* 0x000fc40000000f00 */
[----:B------:R-:W0:Y:S04]  /*3e940*/  LDSM.16.MT88.4 R16, [R19+0x2d000] ;  /* 0x02d000001310783b */ /* 0x000e280000004200 */
[----:B------:R1:W-:Y:S04]  /*3e950*/  STL.64 [R1+0x3780], R6 ;  /* 0x0037800601007387 */ /* 0x0003e80000100a00 */
[----:B---3--:R-:W-:Y:S01]  /*3e960*/  STL.64 [R1+0x3778], R4 ;  /* 0x0037780401007387 */ /* 0x008fe20000100a00 */
[----:B-1----:R-:W2:Y:S02]  /*3e970*/  LDL.LU.64 R6, [R1+0x58] ;  /* 0x0000580001067983 */ /* 0x002ea40000300a00 */
[----:B------:R1:W-:Y:S02]  /*3e980*/  STL.64 [R1+0x36d0], R14 ;  /* 0x0036d00e01007387 */ /* 0x0003e40000100a00 */
[----:B------:R3:W-:Y:S01]  /*3e990*/  STL.64 [R1+0x36c8], R12 ;  /* 0x0036c80c01007387 */ /* 0x0007e20000100a00 */
[----:B-1----:R-:W-:-:S02]  /*3e9a0*/  MOV R14, R9 ;  /* 0x00000009000e7202 */ /* 0x002fc40000000f00 */
[----:B------:R-:W-:-:S05]  /*3e9b0*/  MOV R15, R8 ;  /* 0x00000008000f7202 */ /* 0x000fca0000000f00 */
[----:B------:R1:W-:Y:S01]  /*3e9c0*/  STL.64 [R1+0x37b8], R14 ;  /* 0x0037b80e01007387 */ /* 0x0003e20000100a00 */
[----:B---3--:R-:W3:Y:S02]  /*3e9d0*/  LDL.LU R12, [R1+0x190] ;  /* 0x00019000010c7983 */ /* 0x008ee40000300800 */
[----:B------:R-:W3:Y:S01]  /*3e9e0*/  LDL.LU R13, [R1+0x194] ;  /* 0x00019400010d7983 */ /* 0x000ee20000300800 */
[----:B-1----:R-:W3:Y:S01]  /*3e9f0*/  LDL.LU R14, [R1+0x198] ;  /* 0x00019800010e7983 */ /* 0x002ee20000300800 */
[----:B------:R-:W3:Y:S02]  /*3ea00*/  LDL.LU R15, [R1+0x19c] ;  /* 0x00019c00010f7983 */ /* 0x000ee40000300800 */
[----:B------:R-:W4:Y:S02]  /*3ea10*/  LDL.LU R8, [R1+0x180] ;  /* 0x0001800001087983 */ /* 0x000f240000300800 */
[----:B------:R-:W4:Y:S01]  /*3ea20*/  LDL.LU R9, [R1+0x184] ;  /* 0x0001840001097983 */ /* 0x000f220000300800 */
[----:B------:R-:W4:Y:S01]  /*3ea30*/  LDL.LU R10, [R1+0x188] ;  /* 0x00018800010a7983 */ /* 0x000f220000300800 */
[----:B------:R-:W4:Y:S02]  /*3ea40*/  LDL.LU R11, [R1+0x18c] ;  /* 0x00018c00010b7983 */ /* 0x000f240000300800 */
[----:B0-----:R0:W-:Y:S02]  /*3ea50*/  STL.64 [R1+0x3698], R18 ;  /* 0x0036981201007387 */ /* 0x0011e40000100a00 */
[----:B------:R1:W-:Y:S01]  /*3ea60*/  STL.64 [R1+0x3690], R16 ;  /* 0x0036901001007387 */ /* 0x0003e20000100a00 */
[----:B0-----:R-:W-:Y:S01]  /*3ea70*/  MOV R18, R25 ;  /* 0x0000001900127202 */ /* 0x001fe20000000f00 */
[----:B-1----:R-:W-:Y:S01]  /*3ea80*/  IMAD.MOV.U32 R16, RZ, RZ, R0 ;  /* 0x000000ffff107224 */ /* 0x002fe200078e0000 */
[----:B------:R-:W-:-:S02]  /*3ea90*/  MOV R17, R28 ;  /* 0x0000001c00117202 */ /* 0x000fc40000000f00 */
[----:B------:R-:W-:-:S07]  /*3eaa0*/  MOV R19, R24 ;  /* 0x0000001800137202 */ /* 0x000fce0000000f00 */
[----:B---3--:R-:W-:Y:S11]  /*3eab0*/  HMMA.16816.F32.BF16 R12, R16, R26, R12 ;  /* 0x0000001a100c723c */ /* 0x008ff6000004180c */
[----:B------:R-:W-:Y:S11]  /*3eac0*/  @!UPT UIADD3 URZ, URZ, URZ, URZ ;  /* 0x0000003f3f3ff290 */ /* 0x000ff6000fffe03f */
[----:B------:R-:W-:Y:S01]  /*3ead0*/  @!UPT UIADD3 URZ, URZ, URZ, URZ ;  /* 0x0000003f3f3ff290 */ /* 0x000fe2000fffe03f */
[----:B------:R-:W-:Y:S01]  /*3eae0*/  STL.64 [R1+0x140], R12 ;  /* 0x0001400c01007387 */ /* 0x000fe20000100a00 */
[----:B------:R-:W-:Y:S02]  /*3eaf0*/  STL [R1+0x148], R14 ;  /* 0x0001480e01007387 */ /* 0x000fe40000100800 */
[----:B------:R-:W-:Y:S02]  /*3eb00*/  IMAD.MOV.U32 R28, RZ, RZ, R15 ;  /* 0x000000ffff1c7224 */ /* 0x000fe400078e000f */
[----:B------:R-:W0:Y:S01]  /*3eb10*/  LDSM.16.MT88.4 R12, [R29+0x2d000] ;  /* 0x02d000001d0c783b */ /* 0x000e220000004200 */
[----:B------:R1:W-:Y:S02]  /*3eb20*/  STL.64 [R1+0x3798], R26 ;  /* 0x0037981a01007387 */ /* 0x0003e40000100a00 */
[----:B------:R-:W3:Y:S02]  /*3eb30*/  LDL.LU R24, [R1+0x170] ;  /* 0x0001700001187983 */ /* 0x000ee40000300800 */
[----:B------:R-:W3:Y:S01]  /*3eb40*/  LDL.LU R25, [R1+0x174] ;  /* 0x0001740001197983 */ /* 0x000ee20000300800 */
[----:B-1----:R-:W3:Y:S01]  /*3eb50*/  LDL.LU R26, [R1+0x178] ;  /* 0x00017800011a7983 */ /* 0x002ee20000300800 */
[----:B------:R-:W3:Y:S02]  /*3eb60*/  LDL.LU R27, [R1+0x17c] ;  /* 0x00017c00011b7983 */ /* 0x000ee40000300800 */
[----:B------:R-:W-:Y:S01]  /*3eb70*/  STL [R1+0x3710], R28 ;  /* 0x0037101c01007387 */ /* 0x000fe20000100800 */
[----:B0-----:R-:W-:Y:S01]  /*3eb80*/  STL.64 [R1], R12 ;  /* 0x0000000c01007387 */ /* 0x001fe20000100a00 */
[----:B------:R2:W-:Y:S01]  /*3eb90*/  STL [R1+0x8], R14 ;  /* 0x0000080e01007387 */ /* 0x0005e20000100800 */
[----:B------:R-:W-:-:S02]  /*3eba0*/  MOV R0, R15 ;  /* 0x0000000f00007202 */ /* 0x000fc40000000f00 */
[C---:B--2---:R-:W-:Y:S11]  /*3ebb0*/  HMMA.16816.F32.BF16 R12, R16.reuse, R6, R20 ;  /* 0x00000006100c723c */ /* 0x044ff60000041814 */
[----:B------:R-:W-:Y:S11]  /*3ebc0*/  @!UPT UIADD3 URZ, URZ, URZ, URZ ;  /* 0x0000003f3f3ff290 */ /* 0x000ff6000fffe03f */
[----:B------:R-:W-:Y:S02]  /*3ebd0*/  @!UPT UIADD3 URZ, URZ, URZ, URZ ;  /* 0x0000003f3f3ff290 */ /* 0x000fe4000fffe03f */
[----:B------:R-:W-:Y:S01]  /*3ebe0*/  IMAD.MOV.U32 R21, RZ, RZ, R14 ;  /* 0x000000ffff157224 */ /* 0x000fe200078e000e */
[----:B------:R-:W-:Y:S02]  /*3ebf0*/  MOV R29, R15 ;  /* 0x0000000f001d7202 */ /* 0x000fe40000000f00 */
[----:B------:R-:W4:Y:S01]  /*3ec00*/  LDL.LU.64 R14, [R1+0x37b8] ;  /* 0x0037b800010e7983 */ /* 0x000f220000300a00 */
[----:B------:R-:W-:Y:S01]  /*3ec10*/  MOV R20, R13 ;  /* 0x0000000d00147202 */ /* 0x000fe20000000f00 */
[----:B------:R0:W-:Y:S02]  /*3ec20*/  STL.64 [R1+0x3790], R6 ;  /* 0x0037900601007387 */ /* 0x0001e40000100a00 */
[----:B------:R-:W2:Y:S01]  /*3ec30*/  LDL.LU R4, [R1+0x160] ;  /* 0x0001600001047983 */ /* 0x000ea20000300800 */
[----:B------:R-:W2:Y:S04]  /*3ec40*/  LDL.LU R5, [R1+0x164] ;  /* 0x0001640001057983 */ /* 0x000ea80000300800 */
[----:B0-----:R-:W2:Y:S01]  /*3ec50*/  LDL.LU R6, [R1+0x168] ;  /* 0x0001680001067983 */ /* 0x001ea20000300800 */
[----:B------:R-:W2:Y:S02]  /*3ec60*/  LDL.LU R7, [R1+0x16c] ;  /* 0x00016c0001077983 */ /* 0x000ea40000300800 */
[----:B------:R0:W-:Y:S02]  /*3ec70*/  STL.64 [R1+0x3788], R20 ;  /* 0x0037881401007387 */ /* 0x0001e40000100a00 */
[----:B0-----:R-:W2:Y:S01]  /*3ec80*/  LDL.LU R20, [R1+0x150] ;  /* 0x0001500001147983 */ /* 0x001ea20000300800 */
[----:B------:R-:W2:Y:S02]  /*3ec90*/  LDL.LU R21, [R1+0x154] ;  /* 0x0001540001157983 */ /* 0x000ea40000300800 */
[----:B------:R-:W2:Y:S02]  /*3eca0*/  LDL.LU R22, [R1+0x158] ;  /* 0x0001580001167983 */ /* 0x000ea40000300800 */
[----:B------:R-:W2:Y:S01]  /*3ecb0*/  LDL.LU R23, [R1+0x15c] ;  /* 0x00015c0001177983 */ /* 0x000ea20000300800 */
[----:B----4-:R-:W-:Y:S01]  /*3ecc0*/  HMMA.16816.F32.BF16 R16, R16, R14, R8 ;  /* 0x0000000e1010723c */ /* 0x010fe20000041808 */
[----:B------:R-:W3:Y:S01]  /*3ecd0*/  LDL.LU.64 R10, [R1+0x37b0] ;  /* 0x0037b000010a7983 */ /* 0x000ee20000300a00 */
[----:B------:R-:W3:Y:S11]  /*3ece0*/  LDL.LU.64 R8, [R1+0x37a8] ;  /* 0x0037a80001087983 */ /* 0x000ef60000300a00 */
[----:B------:R-:W-:Y:S10]  /*3ecf0*/  @!UPT UIADD3 URZ, URZ, URZ, URZ ;  /* 0x0000003f3f3ff290 */ /* 0x000ff4000fffe03f */
[----:B------:R0:W-:Y:S01]  /*3ed00*/  STL.64 [R1+0x36a8], R18 ;  /* 0x0036a81201007387 */ /* 0x0001e20000100a00 */
[----:B------:R-:W-:Y:S03]  /*3ed10*/  STL.64 [R1+0x36a0], R16 ;  /* 0x0036a01001007387 */ /* 0x000fe60000100a00 */
[----:B0-----:R-:W3:Y:S01]  /*3ed20*/  LDL.LU R18, [R1+0xa8] ;  /* 0x0000a80001127983 */ /* 0x001ee20000300800 */
[----:B------:R-:W-:Y:S02]  /*3ed30*/  MOV R19, R3 ;  /* 0x0000000300137202 */ /* 0x000fe40000000f00 */
[----:B------:R-:W4:Y:S05]  /*3ed40*/  LDL.LU R3, [R1+0x37a0] ;  /* 0x0037a00001037983 */ /* 0x000f2a0000300800 */
[C---:B---3--:R-:W-:Y:S11]  /*3ed50*/  HMMA.16816.F32.BF16 R24, R8.reuse, R18, R24 ;  /* 0x000000120818723c */ /* 0x048ff60000041818 */
[----:B------:R-:W-:Y:S11]  /*3ed60*/  @!UPT UIADD3 URZ, URZ, URZ, URZ ;  /* 0x0000003f3f3ff290 */ /* 0x000ff6000fffe03f */
[----:B------:R-:W-:Y:S01]  /*3ed70*/  @!UPT UIADD3 URZ, URZ, URZ, URZ ;  /* 0x0000003f3f3ff290 */ /* 0x000fe2000fffe03f */
[----:B------:R-:W-:Y:S01]  /*3ed80*/  STL.64 [R1+0x170], R24 ;  /* 0x0001701801007387 */ /* 0x000fe20000100a00 */
[----:B------:R0:W-:Y:S03]  /*3ed90*/  STL.64 [R1+0x178], R26 ;  /* 0x0001781a01007387 */ /* 0x0001e60000100a00 */
[----:B0-----:R-:W2:Y:S02]  /*3eda0*/  LDL.LU.64 R26, [R1+0x3798] ;  /* 0x00379800011a7983 */ /* 0x001ea40000300a00 */
[C---:B--2---:R-:W-:Y:S11]  /*3edb0*/  HMMA.16816.F32.BF16 R4, R8.reuse, R26, R4 ;  /* 0x0000001a0804723c */ /* 0x044ff60000041804 */
[----:B------:R-:W-:Y:S11]  /*3edc0*/  @!UPT UIADD3 URZ, URZ, URZ, URZ ;  /* 0x0000003f3f3ff290 */ /* 0x000ff6000fffe03f */
[----:B------:R-:W-:Y:S01]  /*3edd0*/  @!UPT UIADD3 URZ, URZ, URZ, URZ ;  /* 0x0000003f3f3ff290 */ /* 0x000fe2000fffe03f */
[----:B------:R-:W-:Y:S01]  /*3ede0*/  STL.64 [R1+0x160], R4 ;  /* 0x0001600401007387 */ /* 0x000fe20000100a00 */
[----:B------:R0:W-:Y:S03]  /*3edf0*/  STL.64 [R1+0x168], R6 ;  /* 0x0001680601007387 */ /* 0x0001e60000100a00 */
[----:B0-----:R-:W2:Y:S01]  /*3ee00*/  LDL.LU.64 R6, [R1+0x3790] ;  /* 0x0037900001067983 */ /* 0x001ea20000300a00 */
[----:B------:R0:W-:Y:S02]  /*3ee10*/  STL.64 [R1+0x3760], R26 ;  /* 0x0037601a01007387 */ /* 0x0001e40000100a00 */
[----:B------:R-:W3:Y:S02]  /*3ee20*/  LDL.LU R24, [R1+0xe0] ;  /* 0x0000e00001187983 */ /* 0x000ee40000300800 */
[----:B------:R-:W3:Y:S01]  /*3ee30*/  LDL.LU R25, [R1+0xe4] ;  /* 0x0000e40001197983 */ /* 0x000ee20000300800 */
[----:B0-----:R-:W3:Y:S01]  /*3ee40*/  LDL.LU R26, [R1+0xe8] ;  /* 0x0000e800011a7983 */ /* 0x001ee20000300800 */
[----:B------:R-:W3:Y:S01]  /*3ee50*/  LDL.LU R27, [R1+0xec] ;  /* 0x0000ec00011b7983 */ /* 0x000ee20000300800 */
[C---:B--2---:R-:W-:Y:S01]  /*3ee60*/  HMMA.16816.F32.BF16 R20, R8.reuse, R6, R20 ;  /* 0x000000060814723c */ /* 0x044fe20000041814 */
[----:B------:R-:W-:Y:S01]  /*3ee70*/  MOV R17, R6 ;  /* 0x0000000600117202 */ /* 0x000fe20000000f00 */
[----:B------:R-:W-:Y:S11]  /*3ee80*/  IMAD.MOV.U32 R16, RZ, RZ, R7 ;  /* 0x000000ffff107224 */ /* 0x000ff600078e0007 */
[----:B------:R-:W-:Y:S10]  /*3ee90*/  @!UPT UIADD3 URZ, URZ, URZ, URZ ;  /* 0x0000003f3f3ff290 */ /* 0x000ff4000fffe03f */
[----:B------:R0:W-:Y:S01]  /*3eea0*/  STL.64 [R1+0x150], R20 ;  /* 0x0001501401007387 */ /* 0x0001e20000100a00 */
[----:B------:R1:W-:Y:S03]  /*3eeb0*/  STL.64 [R1+0x158], R22 ;  /* 0x0001581601007387 */ /* 0x0003e60000100a00 */
[----:B0-----:R-:W2:Y:S01]  /*3eec0*/  LDL.LU.64 R20, [R1+0x3788] ;  /* 0x0037880001147983 */ /* 0x001ea20000300a00 */
[----:B------:R-:W2:Y:S02]  /*3eed0*/  LDL.LU.64 R6, [R1+0x3780] ;  /* 0x0037800001067983 */ /* 0x000ea40000300a00 */
[----:B------:R-:W2:Y:S02]  /*3eee0*/  LDL.LU.64 R4, [R1+0x3778] ;  /* 0x0037780001047983 */ /* 0x000ea40000300a00 */
[----:B------:R-:W3:Y:S01]  /*3eef0*/  LDL R13, [R1+0x1efc] ;  /* 0x001efc00010d7983 */ /* 0x000ee20000100800 */
[----:B--2---:R-:W-:Y:S01]  /*3ef00*/  HMMA.16816.F32.BF16 R8, R8, R14, R4 ;  /* 0x0000000e0808723c */ /* 0x004fe20000041804 */
[----:B------:R-:W2:Y:S01]  /*3ef10*/  LDL.LU.64 R6, [R1+0x3770] ;  /* 0x0037700001067983 */ /* 0x000ea20000300a00 */
[----:B------:R-:W2:Y:S01]  /*3ef20*/  LDL.LU.64 R4, [R1+0x3768] ;  /* 0x0037680001047983 */ /* 0x000ea20000300a00 */
[----:B------:R-:W-:Y:S11]  /*3ef30*/  MOV R2, R12 ;  /* 0x0000000c00027202 */ /* 0x000ff60000000f00 */
[----:B------:R-:W-:Y:S10]  /*3ef40*/  @!UPT UIADD3 URZ, URZ, URZ, URZ ;  /* 0x0000003f3f3ff290 */ /* 0x000ff4000fffe03f */
[----:B-1----:R-:W-:Y:S02]  /*3ef50*/  MOV R22, R8 ;  /* 0x0000000800167202 */ /* 0x002fe40000000f00 */
[----:B------:R-:W-:Y:S01]  /*3ef60*/  MOV R23, R9 ;  /* 0x0000000900177202 */ /* 0x000fe20000000f00 */
[----:B------:R-:W-:Y:S04]  /*3ef70*/  STL [R1+0x138], R10 ;  /* 0x0001380a01007387 */ /* 0x000fe80000100800 */
[----:B------:R-:W-:Y:S01]  /*3ef80*/  STL.64 [R1+0x3758], R22 ;  /* 0x0037581601007387 */ /* 0x000fe20000100a00 */
[----:B------:R0:W-:Y:S01]  /*3ef90*/  STL.64 [R1+0x3750], R20 ;  /* 0x0037501401007387 */ /* 0x0001e20000100a00 */
[----:B------:R-:W-:Y:S01]  /*3efa0*/  MOV R28, R11 ;  /* 0x0000000b001c7202 */ /* 0x000fe20000000f00 */
[----:B------:R-:W-:Y:S01]  /*3efb0*/  MOV R11, R16 ;  /* 0x00000010000b7202 */ /* 0x000fe20000000f00 */
[----:B0-----:R-:W4:Y:S01]  /*3efc0*/  LDL.LU R20, [R1+0xd0] ;  /* 0x0000d00001147983 */ /* 0x001f220000300800 */
[----:B------:R-:W4:Y:S02]  /*3efd0*/  LDL.LU R21, [R1+0xd4] ;  /* 0x0000d40001157983 */ /* 0x000f240000300800 */
[----:B------:R-:W4:Y:S02]  /*3efe0*/  LDL.LU R22, [R1+0xd8] ;  /* 0x0000d80001167983 */ /* 0x000f240000300800 */
[----:B------:R-:W4:Y:S01]  /*3eff0*/  LDL.LU R23, [R1+0xdc] ;  /* 0x0000dc0001177983 */ /* 0x000f220000300800 */
[----:B------:R-:W-:Y:S01]  /*3f000*/  STL.64 [R1+0x3740], R14 ;  /* 0x0037400e01007387 */ /* 0x000fe20000100a00 */
[----:B---3--:R0:W-:Y:S02]  /*3f010*/  STL [R1+0x373c], R13 ;  /* 0x00373c0d01007387 */ /* 0x0081e40000100800 */
[----:B------:R-:W3:Y:S02]  /*3f020*/  LDL.LU R12, [R1+0x120] ;  /* 0x00012000010c7983 */ /* 0x000ee40000300800 */
[----:B------:R-:W-:Y:S01]  /*3f030*/  IMAD.MOV.U32 R10, RZ, RZ, R17 ;  /* 0x000000ffff0a7224 */ /* 0x000fe200078e0011 */
[----:B0-----:R-:W3:Y:S01]  /*3f040*/  LDL.LU R13, [R1+0x124] ;  /* 0x00012400010d7983 */ /* 0x001ee20000300800 */
[----:B------:R-:W3:Y:S02]  /*3f050*/  LDL.LU R14, [R1+0x128] ;  /* 0x00012800010e7983 */ /* 0x000ee40000300800 */
[----:B------:R-:W3:Y:S01]  /*3f060*/  LDL.LU R15, [R1+0x12c] ;  /* 0x00012c00010f7983 */ /* 0x000ee20000300800 */
[C---:B--2---:R-:W-:Y:S11]  /*3f070*/  HMMA.16816.F32.BF16 R24, R4.reuse, R18, R24 ;  /* 0x000000120418723c */ /* 0x044ff60000041818 */
[----:B------:R-:W-:Y:S11]  /*3f080*/  @!UPT UIADD3 URZ, URZ, URZ, URZ ;  /* 0x0000003f3f3ff290 */ /* 0x000ff6000fffe03f */
[----:B------:R-:W-:Y:S02]  /*3f090*/  @!UPT UIADD3 URZ, URZ, URZ, URZ ;  /* 0x0000003f3f3ff290 */ /* 0x000fe4000fffe03f */
[----:B------:R-:W-:Y:S01]  /*3f0a0*/  IMAD.MOV.U32 R17, RZ, RZ, R26 ;  /* 0x000000ffff117224 */ /* 0x000fe200078e001a */
[----:B------:R-:W-:Y:S02]  /*3f0b0*/  MOV R16, R27 ;  /* 0x0000001b00107202 */ /* 0x000fe40000000f00 */
[----:B------:R-:W4:Y:S01]  /*3f0c0*/  LDL.LU.64 R26, [R1+0x3760] ;  /* 0x00376000011a7983 */ /* 0x000f220000300a00 */
[----:B------:R-:W-:Y:S02]  /*3f0d0*/  MOV R19, R24 ;  /* 0x0000001800137202 */ /* 0x000fe40000000f00 */
[----:B------:R-:W-:Y:S02]  /*3f0e0*/  MOV R18, R25 ;  /* 0x0000001900127202 */ /* 0x000fe40000000f00 */
[----:B----4-:R-:W-:Y:S01]  /*3f0f0*/  HMMA.16816.F32.BF16 R24, R4, R26, R20 ;  /* 0x0000001a0418723c */ /* 0x010fe20000041814 */
[----:B------:R-:W2:Y:S01]  /*3f100*/  LDL.LU.64 R22, [R1+0x3758] ;  /* 0x0037580001167983 */ /* 0x000ea20000300a00 */
[----:B------:R-:W4:Y:S11]  /*3f110*/  LDL.LU.64 R20, [R1+0x3750] ;  /* 0x0037500001147983 */ /* 0x000f360000300a00 */
[----:B------:R-:W-:Y:S10]  /*3f120*/  @!UPT UIADD3 URZ, URZ, URZ, URZ ;  /* 0x0000003f3f3ff290 */ /* 0x000ff4000fffe03f */
[----:B------:R-:W-:Y:S01]  /*3f130*/  STL.64 [R1+0xd0], R24 ;  /* 0x0000d01801007387 */ /* 0x000fe20000100a00 */
[----:B------:R-:W-:Y:S02]  /*3f140*/  STL.64 [R1+0xd8], R26 ;  /* 0x0000d81a01007387 */ /* 0x000fe40000100a00 */
[----:B------:R-:W0:Y:S04]  /*3f150*/  LDSM.16.MT88.4 R24, [R3+0x2d800] ;  /* 0x02d800000318783b */ /* 0x000e280000004200 */
[----:B------:R-:W-:Y:S01]  /*3f160*/  STL [R1+0x3630], R3 ;  /* 0x0036300301007387 */ /* 0x000fe20000100800 */
[----:B0-----:R-:W-:Y:S01]  /*3f170*/  STL.64 [R1+0x3620], R26 ;  /* 0x0036201a01007387 */ /* 0x001fe20000100a00 */
[----:B------:R0:W-:Y:S03]  /*3f180*/  STL.64 [R1+0x3618], R24 ;  /* 0x0036181801007387 */ /* 0x0001e60000100a00 */
[----:B0-----:R-:W2:Y:S01]  /*3f190*/  LDL.LU R24, [R1] ;  /* 0x0000000001187983 */ /* 0x001ea20000300800 */
[----:B------:R-:W2:Y:S02]  /*3f1a0*/  LDL.LU R25, [R1+0x4] ;  /* 0x0000040001197983 */ /* 0x000ea40000300800 */
[----:B------:R-:W2:Y:S01]  /*3f1b0*/  LDL.LU R26, [R1+0x8] ;  /* 0x00000800011a7983 */ /* 0x000ea20000300800 */
[----:B------:R-:W-:-:S02]  /*3f1c0*/  MOV R27, R0 ;  /* 0x00000000001b7202 */ /* 0x000fc40000000f00 */
[----:B------:R-:W3:Y:S04]  /*3f1d0*/  LDL.LU R0, [R1+0x3748] ;  /* 0x0037480001007983 */ /* 0x000ee80000300800 */
[----:B--2---:R-:W-:Y:S01]  /*3f1e0*/  STL.64 [R1+0x3650], R26 ;  /* 0x0036501a01007387 */ /* 0x004fe20000100a00 */
[----:B------:R0:W-:Y:S03]  /*3f1f0*/  STL.64 [R1+0x3648], R24 ;  /* 0x0036481801007387 */ /* 0x0001e60000100a00 */
[----:B0-----:R-:W2:Y:S04]  /*3f200*/  LDL R24, [R1+0xb0] ;  /* 0x0000b00001187983 */ /* 0x001ea80000100800 */
[----:B------:R-:W2:Y:S01]  /*3f210*/  LDL R25, [R1+0xb4] ;  /* 0x0000b40001197983 */ /* 0x000ea20000100800 */
[C---:B---3--:R-:W-:Y:S03]  /*3f220*/  HMMA.16816.F32.BF16 R8, R4.reuse, R10, R12 ;  /* 0x0000000a0408723c */ /* 0x048fe6000004180c */
[----:B--2---:R0:W-:Y:S04]  /*3f230*/  STL.64 [R1+0x36d8], R24 ;  /* 0x0036d81801007387 */ /* 0x0041e80000100a00 */
[----:B0-----:R-:W2:Y:S01]  /*3f240*/  LDL.LU R24, [R1+0x110] ;  /* 0x0001100001187983 */ /* 0x001ea20000300800 */
[----:B------:R-:W2:Y:S02]  /*3f250*/  LDL.LU R25, [R1+0x114] ;  /* 0x0001140001197983 */ /* 0x000ea40000300800 */
[----:B------:R-:W2:Y:S02]  /*3f260*/  LDL.LU R26, [R1+0x118] ;  /* 0x00011800011a7983 */ /* 0x000ea40000300800 */
[----:B------:R-:W2:Y:S01]  /*3f270*/  LDL.LU R27, [R1+0x11c] ;  /* 0x00011c00011b7983 */ /* 0x000ea20000300800 */
[----:B------:R-:W2:Y:S01]  /*3f280*/  LDL.LU.64 R14, [R1+0x3740] ;  /* 0x00374000010e7983 */ /* 0x000ea20000300a00 */
[----:B------:R-:W3:Y:S09]  /*3f290*/  LDL.LU R13, [R1+0x373c] ;  /* 0x00373c00010d7983 */ /* 0x000ef20000300800 */
[----:B------:R-:W-:Y:S02]  /*3f2a0*/  STL.64 [R1+0x3640], R10 ;  /* 0x0036400a01007387 */ /* 0x000fe40000100a00 */
[----:B------:R-:W-:Y:S01]  /*3f2b0*/  STL.64 [R1+0x3638], R8 ;  /* 0x0036380801007387 */ /* 0x000fe20000100a00 */
[----:B------:R-:W4:Y:S04]  /*3f2c0*/  LDL.LU R12, [R1+0x20] ;  /* 0x00002000010c7983 */ /* 0x000f280000300800 */
[----:B---3--:R-:W0:Y:S01]  /*3f2d0*/  LDSM.16.MT88.4 R8, [R13+0x2d800] ;  /* 0x02d800000d08783b */ /* 0x008e220000004200 */
[----:B--2---:R-:W-:Y:S03]  /*3f2e0*/  HMMA.16816.F32.BF16 R4, R4, R14, R24 ;  /* 0x0000000e0404723c */ /* 0x004fe60000041818 */
[----:B0-----:R-:W-:Y:S01]  /*3f2f0*/  STL.64 [R1+0x10], R8 ;  /* 0x0000100801007387 */ /* 0x001fe20000100a00 */
[----:B------:R-:W-:Y:S11]  /*3f300*/  STL.64 [R1+0x18], R10 ;  /* 0x0000180a01007387 */ /* 0x000ff60000100a00 */
[----:B------:R-:W-:Y:S08]  /*3f310*/  @!UPT UIADD3 URZ, URZ, URZ, URZ ;  /* 0x0000003f3f3ff290 */ /* 0x000ff0000fffe03f */
[----:B------:R-:W-:Y:S02]  /*3f320*/  STL.64 [R1+0xa0], R4 ;  /* 0x0000a00401007387 */ /* 0x000fe40000100a00 */
[----:B------:R-:W-:Y:S01]  /*3f330*/  STL.64 [R1+0xa8], R6 ;  /* 0x0000a80601007387 */ /* 0x000fe20000100a00 */
[----:B------:R-:W4:Y:S01]  /*3f340*/  LDL.LU R13, [R1+0x24] ;  /* 0x00002400010d7983 */ /* 0x000f220000300800 */
[----:B------:R-:W2:Y:S02]  /*3f350*/  LDL.LU R14, [R1+0x28] ;  /* 0x00002800010e7983 */ /* 0x000ea40000300800 */
[----:B------:R-:W2:Y:S02]  /*3f360*/  LDL.LU R15, [R1+0x2c] ;  /* 0x00002c00010f7983 */ /* 0x000ea40000300800 */
[----:B--2---:R-:W-:Y:S01]  /*3f370*/  STL.64 [R1+0x36e8], R14 ;  /* 0x0036e80e01007387 */ /* 0x004fe20000100a00 */
[----:B----4-:R0:W-:Y:S03]  /*3f380*/  STL.64 [R1+0x36e0], R12 ;  /* 0x0036e00c01007387 */ /* 0x0101e60000100a00 */
[----:B0-----:R-:W2:Y:S01]  /*3f390*/  LDL.LU R12, [R1+0x40] ;  /* 0x00004000010c7983 */ /* 0x001ea20000300800 */
[----:B------:R-:W2:Y:S02]  /*3f3a0*/  LDL.LU R13, [R1+0x44] ;  /* 0x00004400010d7983 */ /* 0x000ea40000300800 */
[----:B------:R-:W3:Y:S02]  /*3f3b0*/  LDL.LU R14, [R1+0x48] ;  /* 0x00004800010e7983 */ /* 0x000ee40000300800 */
[----:B------:R-:W3:Y:S02]  /*3f3c0*/  LDL.LU R15, [R1+0x4c] ;  /* 0x00004c00010f7983 */ /* 0x000ee40000300800 */
[----:B---3--:R-:W-:Y:S01]  /*3f3d0*/  STL.64 [R1+0x36f8], R14 ;  /* 0x0036f80e01007387 */ /* 0x008fe20000100a00 */
[----:B--2---:R0:W-:Y:S03]  /*3f3e0*/  STL.64 [R1+0x36f0], R12 ;  /* 0x0036f00c01007387 */ /* 0x0041e60000100a00 */
[----:B0-----:R-:W2:Y:S04]  /*3f3f0*/  LDL R12, [R1+0x80] ;  /* 0x00008000010c7983 */ /* 0x001ea80000100800 */
[----:B------:R-:W2:Y:S01]  /*3f400*/  LDL R13, [R1+0x84] ;  /* 0x00008400010d7983 */ /* 0x000ea20000100800 */
[----:B------:R-:W3:Y:S02]  /*3f410*/  LDL.LU R24, [R1+0x30] ;  /* 0x0000300001187983 */ /* 0x000ee40000300800 */
[----:B------:R-:W3:Y:S02]  /*3f420*/  LDL.LU R25, [R1+0x34] ;  /* 0x0000340001197983 */ /* 0x000ee40000300800 */
[----:B------:R-:W4:Y:S01]  /*3f430*/  LDL.LU R26, [R1+0x38] ;  /* 0x00003800011a7983 */ /* 0x000f220000300800 */
[----:B------:R-:W4:Y:S01]  /*3f440*/  LDL.LU R27, [R1+0x3c] ;  /* 0x00003c00011b7983 */ /* 0x000f220000300800 */
[----:B------:R-:W-:-:S02]  /*3f450*/  MOV R11, R16 ;  /* 0x00000010000b7202 */ /* 0x000fc40000000f00 */
[----:B------:R-:W-:Y:S01]  /*3f460*/  MOV R10, R17 ;  /* 0x00000011000a7202 */ /* 0x000fe20000000f00 */
[----:B------:R-:W-:Y:S02]  /*3f470*/  MOV R16, R2 ;  /* 0x0000000200107202 */ /* 0x000fe40000000f00 */
[----:B------:R-:W-:Y:S02]  /*3f480*/  IMAD.MOV.U32 R9, RZ, RZ, R18 ;  /* 0x000000ffff097224 */ /* 0x000fe400078e0012 */
[----:B------:R-:W-:Y:S01]  /*3f490*/  IMAD.MOV.U32 R17, RZ, RZ, R20 ;  /* 0x000000ffff117224 */ /* 0x000fe200078e0014 */
[----:B------:R-:W-:Y:S01]  /*3f4a0*/  MOV R18, R21 ;  /* 0x0000001500127202 */ /* 0x000fe20000000f00 */
[----:B----4-:R-:W-:Y:S01]  /*3f4b0*/  STL.64 [R1+0x3708], R26 ;  /* 0x0037081a01007387 */ /* 0x010fe20000100a00 */
[----:B---3--:R0:W-:Y:S03]  /*3f4c0*/  STL.64 [R1+0x3700], R24 ;  /* 0x0037001801007387 */ /* 0x0081e60000100a00 */
[----:B0-----:R-:W2:Y:S01]  /*3f4d0*/  LDL.LU R24, [R1+0x100] ;  /* 0x0001000001187983 */ /* 0x001ea20000300800 */
[----:B------:R-:W2:Y:S02]  /*3f4e0*/  LDL.LU R25, [R1+0x104] ;  /* 0x0001040001197983 */ /* 0x000ea40000300800 */
[----:B------:R-:W2:Y:S02]  /*3f4f0*/  LDL.LU R26, [R1+0x108] ;  /* 0x00010800011a7983 */ /* 0x000ea40000300800 */
[----:B------:R-:W2:Y:S01]  /*3f500*/  LDL.LU R27, [R1+0x10c] ;  /* 0x00010c00011b7983 */ /* 0x000ea20000300800 */
[----:B------:R-:W3:Y:S01]  /*3f510*/  LDL.LU R2, [R1+0x3738] ;  /* 0x0037380001027983 */ /* 0x000ee20000300800 */
[----:B------:R-:W4:Y:S02]  /*3f520*/  LDL.LU R20, [R1+0x3734] ;  /* 0x0037340001147983 */ /* 0x000f240000300800 */
[----:B------:R-:W2:Y:S01]  /*3f530*/  LDL.LU R21, [R1+0x3730] ;  /* 0x0037300001157983 */ /* 0x000ea20000300800 */
[----:B------:R-:W-:Y:S01]  /*3f540*/  MOV R8, R19 ;  /* 0x0000001300087202 */ /* 0x000fe20000000f00 */
[----:B------:R-:W-:-:S02]  /*3f550*/  MOV R19, R29 ;  /* 0x0000001d00137202 */ /* 0x000fc40000000f00 */
[----:B------:R-:W2:Y:S03]  /*3f560*/  LDL.LU R29, [R1+0x372c] ;  /* 0x00372c00011d7983 */ /* 0x000ea60000300800 */
[----:B------:R-:W-:Y:S02]  /*3f570*/  STL.64 [R1+0x36b8], R18 ;  /* 0x0036b81201007387 */ /* 0x000fe40000100a00 */
[----:B------:R0:W-:Y:S02]  /*3f580*/  STL.64 [R1+0x36b0], R16 ;  /* 0x0036b01001007387 */ /* 0x0001e40000100a00 */
[----:B0-----:R-:W-:Y:S02]  /*3f590*/  MOV R16, R0 ;  /* 0x0000000000107202 */ /* 0x001fe40000000f00 */
[----:B------:R-:W2:Y:S01]  /*3f5a0*/  LDL.LU R0, [R1+0x3728] ;  /* 0x0037280001007983 */ /* 0x000ea20000300800 */
[----:B---3--:R-:W-:Y:S01]  /*3f5b0*/  IMAD.MOV.U32 R17, RZ, RZ, R2 ;  /* 0x000000ffff117224 */ /* 0x008fe200078e0002 */
[----:B----4-:R-:W-:-:S02]  /*3f5c0*/  MOV R18, R20 ;  /* 0x0000001400127202 */ /* 0x010fc40000000f00 */
[----:B------:R-:W3:Y:S01]  /*3f5d0*/  LDL.LU R2, [R1+0x3724] ;  /* 0x0037240001027983 */ /* 0x000ee20000300800 */
[----:B------:R-:W4:Y:S01]  /*3f5e0*/  LDL.LU R20, [R1+0x3720] ;  /* 0x0037200001147983 */ /* 0x000f220000300800 */
[----:B--2---:R-:W-:Y:S02]  /*3f5f0*/  MOV R19, R21 ;  /* 0x0000001500137202 */ /* 0x004fe40000000f00 */
[----:B------:R-:W4:Y:S01]  /*3f600*/  LDL.LU R21, [R1+0x371c] ;  /* 0x00371c0001157983 */ /* 0x000f220000300800 */
[----:B------:R-:W-:Y:S02]  /*3f610*/  STL.64 [R1+0x3660], R10 ;  /* 0x0036600a01007387 */ /* 0x000fe40000100a00 */
[----:B------:R0:W-:Y:S02]  /*3f620*/  STL.64 [R1+0x3658], R8 ;  /* 0x0036580801007387 */ /* 0x0001e40000100a00 */
[----:B0-----:R-:W-:Y:S01]  /*3f630*/  MOV R8, R22 ;  /* 0x0000001600087202 */ /* 0x001fe20000000f00 */
[----:B------:R-:W-:Y:S01]  /*3f640*/  IMAD.MOV.U32 R9, RZ, RZ, R23 ;  /* 0x000000ffff097224 */ /* 0x000fe200078e0017 */
[----:B------:R-:W4:Y:S01]  /*3f650*/  LDL.LU R22, [R1+0x3718] ;  /* 0x0037180001167983 */ /* 0x000f220000300800 */
[----:B------:R-:W4:Y:S02]  /*3f660*/  LDL.LU R23, [R1+0x3714] ;  /* 0x0037140001177983 */ /* 0x000f240000300800 */
[----:B------:R-:W2:Y:S01]  /*3f670*/  LDL.LU R10, [R1+0x138] ;  /* 0x00013800010a7983 */ /* 0x000ea20000300800 */
[----:B------:R-:W-:-:S02]  /*3f680*/  MOV R11, R28 ;  /* 0x0000001c000b7202 */ /* 0x000fc40000000f00 */
[----:B------:R-:W3:Y:S01]  /*3f690*/  LDL.LU R28, [R1+0x3710] ;  /* 0x00371000011c7983 */ /* 0x000ee20000300800 */
[----:B----4-:R-:W-:Y:S03]  /*3f6a0*/  HMMA.16816.F32.BF16 R12, R20, R12, R24 ;  /* 0x0000000c140c723c */ /* 0x010fe60000041818 */
[----:B--2---:R-:W-:Y:S01]  /*3f6b0*/  STL.64 [R1+0x3670], R10 ;  /* 0x0036700a01007387 */ /* 0x004fe20000100a00 */
[----:B------:R0:W-:Y:S03]  /*3f6c0*/  STL.64 [R1+0x3668], R8 ;  /* 0x0036680801007387 */ /* 0x0001e60000100a00 */
[----:B0-----:R-:W2:Y:S01]  /*3f6d0*/  LDL R8, [R1+0x60] ;  /* 0x0000600001087983 */ /* 0x001ea20000100800 */
[----:B------:R-:W2:Y:S02]  /*3f6e0*/  LDL.LU.64 R26, [R1+0x3708] ;  /* 0x00370800011a7983 */ /* 0x000ea40000300a00 */
[----:B------:R-:W2:Y:S11]  /*3f6f0*/  LDL.LU.64 R24, [R1+0x3700] ;  /* 0x0037000001187983 */ /* 0x000eb60000300a00 */
[----:B------:R-:W-:Y:S02]  /*3f700*/  @!UPT UIADD3 URZ, URZ, URZ, URZ ;  /* 0x0000003f3f3ff290 */ /* 0x000fe4000fffe03f */
[----:B------:R-:W-:Y:S01]  /*3f710*/  STL.64 [R1+0x90], R12 ;  /* 0x0000900c01007387 */ /* 0x000fe20000100a00 */
[----:B------:R0:W-:Y:S03]  /*3f720*/  STL.64 [R1+0x98], R14 ;  /* 0x0000980e01007387 */ /* 0x0001e60000100a00 */
[----:B0-----:R-:W4:Y:S01]  /*3f730*/  LDL.LU.64 R14, [R1+0x36f8] ;  /* 0x0036f800010e7983 */ /* 0x001f220000300a00 */
[----:B------:R-:W4:Y:S01]  /*3f740*/  LDL.LU.64 R12, [R1+0x36f0] ;  /* 0x0036f000010c7983 */ /* 0x000f220000300a00 */
[----:B---3--:R-:W-:Y:S01]  /*3f750*/  MOV R4, R2 ;  /* 0x0000000200047202 */ /* 0x008fe20000000f00 */
[----:B------:R-:W-:Y:S01]  /*3f760*/  IMAD.MOV.U32 R5, RZ, RZ, R0 ;  /* 0x000000ffff057224 */ /* 0x000fe200078e0000 */
[----:B------:R-:W-:-:S07]  /*3f770*/  MOV R9, R29 ;  /* 0x0000001d00097202 */ /* 0x000fce0000000f00 */
[C---:B--2---:R-:W-:Y:S08]  /*3f780*/  HMMA.16816.F32.BF16 R24, R20.reuse, R8, R24 ;  /* 0x000000081418723c */ /* 0x044ff00000041818 */
        /* <DEDUP_REMOVED lines=8> */
[----:B0-----:R-:W3:Y:S01]  /*3f810*/  LDL.LU.64 R4, [R1+0x80] ;  /* 0x0000800001047983 */ /* 0x001ee20000300a00 */
[----:B------:R0:W-:Y:S02]  /*3f820*/  STL.64 [R1+0x40], R24 ;  /* 0x0000401801007387 */ /* 0x0001e40000100a00 */
[----:B------:R-:W-:Y:S01]  /*3f830*/  STL.64 [R1+0x48], R26 ;  /* 0x0000481a01007387 */ /* 0x000fe20000100a00 */
[----:B0-----:R-:W2:Y:S02]  /*3f840*/  LDL.LU.64 R24, [R1+0x36d8] ;  /* 0x0036d80001187983 */ /* 0x001ea40000300a00 */
[----:B--2---:R-:W-:Y:S02]  /*3f850*/  HMMA.16816.F32.BF16 R20, R20, R24, R12 ;  /* 0x000000181414723c */ /* 0x004fe4000004180c */
[----:B------:R-:W2:Y:S01]  /*3f860*/  LDL.LU.64 R14, [R1+0x36d0] ;  /* 0x0036d000010e7983 */ /* 0x000ea20000300a00 */
[----:B------:R-:W2:Y:S01]  /*3f870*/  LDL.LU.64 R12, [R1+0x36c8] ;  /* 0x0036c800010c7983 */ /* 0x000ea20000300a00 */
[----:B---3--:R-:W-:-:S02]  /*3f880*/  MOV R11, R4 ;  /* 0x00000004000b7202 */ /* 0x008fc40000000f00 */
[----:B------:R-:W-:Y:S11]  /*3f890*/  MOV R10, R5 ;  /* 0x00000005000a7202 */ /* 0x000ff60000000f00 */
[----:B------:R-:W-:Y:S06]  /*3f8a0*/  @!UPT UIADD3 URZ, URZ, URZ, URZ ;  /* 0x0000003f3f3ff290 */ /* 0x000fec000fffe03f */
[----:B------:R0:W-:Y:S01]  /*3f8b0*/  STL [R1+0x30], R20 ;  /* 0x0000301401007387 */ /* 0x0001e20000100800 */
[----:B------:R-:W-:Y:S02]  /*3f8c0*/  MOV R29, R21 ;  /* 0x00000015001d7202 */ /* 0x000fe40000000f00 */
[----:B------:R-:W-:Y:S02]  /*3f8d0*/  MOV R2, R22 ;  /* 0x0000001600027202 */ /* 0x000fe40000000f00 */
[----:B------:R-:W-:Y:S01]  /*3f8e0*/  MOV R0, R23 ;  /* 0x0000001700007202 */ /* 0x000fe20000000f00 */
[----:B------:R-:W-:Y:S01]  /*3f8f0*/  IMAD.MOV.U32 R23, RZ, RZ, R28 ;  /* 0x000000ffff177224 */ /* 0x000fe200078e001c */
[----:B0-----:R-:W3:Y:S01]  /*3f900*/  LDL.LU R20, [R1+0x140] ;  /* 0x0001400001147983 */ /* 0x001ee20000300800 */
[----:B------:R-:W3:Y:S02]  /*3f910*/  LDL.LU R21, [R1+0x144] ;  /* 0x0001440001157983 */ /* 0x000ee40000300800 */
[----:B------:R-:W3:Y:S01]  /*3f920*/  LDL.LU R22, [R1+0x148] ;  /* 0x0001480001167983 */ /* 0x000ee20000300800 */
[C---:B--2---:R-:W-:Y:S01]  /*3f930*/  HMMA.16816.F32.BF16 R16, R12.reuse, R4, R16 ;  /* 0x000000040c10723c */ /* 0x044fe20000041810 */
[----:B------:R-:W3:Y:S11]  /*3f940*/  LDL.LU.64 R4, [R1+0x36c0] ;  /* 0x0036c00001047983 */ /* 0x000ef60000300a00 */
[----:B------:R-:W-:Y:S11]  /*3f950*/  @!UPT UIADD3 URZ, URZ, URZ, URZ ;  /* 0x0000003f3f3ff290 */ /* 0x000ff6000fffe03f */
[----:B------:R0:W-:Y:S01]  /*3f960*/  STL.64 [R1+0x20], R16 ;  /* 0x0000201001007387 */ /* 0x0001e20000100a00 */
[----:B------:R-:W-:Y:S01]  /*3f970*/  MOV R3, R18 ;  /* 0x0000001200037202 */ /* 0x000fe20000000f00 */
[----:B------:R-:W-:Y:S02]  /*3f980*/  IMAD.MOV.U32 R28, RZ, RZ, R19 ;  /* 0x000000ffff1c7224 */ /* 0x000fe400078e0013 */
[----:B------:R-:W2:Y:S04]  /*3f990*/  LDL.LU.64 R18, [R1+0x36b8] ;  /* 0x0036b80001127983 */ /* 0x000ea80000300a00 */
[----:B0-----:R-:W2:Y:S01]  /*3f9a0*/  LDL.LU.64 R16, [R1+0x36b0] ;  /* 0x0036b00001107983 */ /* 0x001ea20000300a00 */
[C---:B---3--:R-:W-:Y:S03]  /*3f9b0*/  HMMA.16816.F32.BF16 R20, R12.reuse, R4, R20 ;  /* 0x000000040c14723c */ /* 0x048fe60000041814 */
[----:B------:R0:W-:Y:S04]  /*3f9c0*/  STL.64 [R1+0x3688], R4 ;  /* 0x0036880401007387 */ /* 0x0001e80000100a00 */
[----:B0-----:R-:W3:Y:S01]  /*3f9d0*/  LDL.LU R4, [R1+0x170] ;  /* 0x0001700001047983 */ /* 0x001ee20000300800 */
[----:B------:R-:W3:Y:S02]  /*3f9e0*/  LDL.LU R5, [R1+0x174] ;  /* 0x0001740001057983 */ /* 0x000ee40000300800 */
[----:B------:R-:W3:Y:S02]  /*3f9f0*/  LDL.LU R6, [R1+0x178] ;  /* 0x0001780001067983 */ /* 0x000ee40000300800 */
[----:B------:R-:W3:Y:S01]  /*3fa00*/  LDL.LU R7, [R1+0x17c] ;  /* 0x00017c0001077983 */ /* 0x000ee20000300800 */
[----:B--2---:R-:W-:Y:S10]  /*3fa10*/  HMMA.16816.F32.BF16 R16, R12, R8, R16 ;  /* 0x000000080c10723c */ /* 0x004ff40000041810 */
[----:B------:R0:W-:Y:S01]  /*3fa20*/  STL.64 [R1+0x35c0], R22 ;  /* 0x0035c01601007387 */ /* 0x0001e20000100a00 */
[----:B------:R-:W-:Y:S03]  /*3fa30*/  STL.64 [R1+0x35b8], R20 ;  /* 0x0035b81401007387 */ /* 0x000fe60000100a00 */
[----:B0-----:R-:W2:Y:S04]  /*3fa40*/  LDL R22, [R1+0x88] ;  /* 0x0000880001167983 */ /* 0x001ea80000100800 */
[----:B------:R-:W2:Y:S05]  /*3fa50*/  LDL R23, [R1+0x8c] ;  /* 0x00008c0001177983 */ /* 0x000eaa0000100800 */
[----:B------:R-:W-:Y:S01]  /*3fa60*/  STL.64 [R1+0xc0], R16 ;  /* 0x0000c01001007387 */ /* 0x000fe20000100a00 */
[----:B------:R0:W-:Y:S03]  /*3fa70*/  STL.64 [R1+0xc8], R18 ;  /* 0x0000c81201007387 */ /* 0x0001e60000100a00 */
[----:B0-----:R-:W4:Y:S01]  /*3fa80*/  LDL.LU.64 R18, [R1+0x36a8] ;  /* 0x0036a80001127983 */ /* 0x001f220000300a00 */
[----:B------:R-:W4:Y:S02]  /*3fa90*/  LDL.LU.64 R16, [R1+0x36a0] ;  /* 0x0036a00001107983 */ /* 0x000f240000300a00 */
[----:B------:R0:W-:Y:S01]  /*3faa0*/  STL.64 [R1+0x3680], R8 ;  /* 0x0036800801007387 */ /* 0x0001e20000100a00 */
[----:B------:R-:W-:-:S02]  /*3fab0*/  MOV R21, R10 ;  /* 0x0000000a00157202 */ /* 0x000fc40000000f00 */
[----:B------:R-:W-:Y:S01]  /*3fac0*/  MOV R20, R11 ;  /* 0x0000000b00147202 */ /* 0x000fe20000000f00 */
[----:B0-----:R-:W2:Y:S01]  /*3fad0*/  LDL.LU R8, [R1+0x160] ;  /* 0x0001600001087983 */ /* 0x001ea20000300800 */
[----:B------:R-:W2:Y:S02]  /*3fae0*/  LDL.LU R9, [R1+0x164] ;  /* 0x0001640001097983 */ /* 0x000ea40000300800 */
[----:B------:R-:W2:Y:S02]  /*3faf0*/  LDL.LU R10, [R1+0x168] ;  /* 0x00016800010a7983 */ /* 0x000ea40000300800 */
[----:B------:R-:W2:Y:S01]  /*3fb00*/  LDL.LU R11, [R1+0x16c] ;  /* 0x00016c00010b7983 */ /* 0x000ea20000300800 */
[----:B----4-:R-:W-:Y:S11]  /*3fb10*/  HMMA.16816.F32.BF16 R16, R12, R24, R16 ;  /* 0x000000180c10723c */ /* 0x010ff60000041810 */
[----:B------:R-:W-:Y:S11]  /*3fb20*/  @!UPT UIADD3 URZ, URZ, URZ, URZ ;  /* 0x0000003f3f3ff290 */ /* 0x000ff6000fffe03f */
[----:B------:R-:W-:Y:S01]  /*3fb30*/  @!UPT UIADD3 URZ, URZ, URZ, URZ ;  /* 0x0000003f3f3ff290 */ /* 0x000fe2000fffe03f */
[----:B------:R0:W-:Y:S01]  /*3fb40*/  STL [R1+0x120], R16 ;  /* 0x0001201001007387 */ /* 0x0001e20000100800 */
[----:B------:R-:W-:Y:S01]  /*3fb50*/  IMAD.MOV.U32 R13, RZ, RZ, R18 ;  /* 0x000000ffff0d7224 */ /* 0x000fe200078e0012 */
[----:B------:R-:W-:Y:S02]  /*3fb60*/  MOV R12, R19 ;  /* 0x00000013000c7202 */ /* 0x000fe40000000f00 */
[----:B------:R-:W-:Y:S01]  /*3fb70*/  MOV R14, R17 ;  /* 0x00000011000e7202 */ /* 0x000fe20000000f00 */
[----:B------:R-:W3:Y:S04]  /*3fb80*/  LDL.LU.64 R18, [R1+0x3698] ;  /* 0x0036980001127983 */ /* 0x000ee80000300a00 */
[----:B0-----:R-:W3:Y:S01]  /*3fb90*/  LDL.LU.64 R16, [R1+0x3690] ;  /* 0x0036900001107983 */ /* 0x001ee20000300a00 */
[----:B------:R0:W-:Y:S03]  /*3fba0*/  STL.64 [R1+0x3678], R24 ;  /* 0x0036781801007387 */ /* 0x0001e60000100a00 */
[----:B0-----:R-:W4:Y:S01]  /*3fbb0*/  LDL.LU R24, [R1+0x150] ;  /* 0x0001500001187983 */ /* 0x001f220000300800 */
[----:B------:R-:W4:Y:S02]  /*3fbc0*/  LDL.LU R25, [R1+0x154] ;  /* 0x0001540001197983 */ /* 0x000f240000300800 */
[----:B------:R-:W4:Y:S02]  /*3fbd0*/  LDL.LU R26, [R1+0x158] ;  /* 0x00015800011a7983 */ /* 0x000f240000300800 */
[----:B------:R-:W4:Y:S01]  /*3fbe0*/  LDL.LU R27, [R1+0x15c] ;  /* 0x00015c00011b7983 */ /* 0x000f220000300800 */
[----:B------:R-:W2:Y:S01]  /*3fbf0*/  LDL R15, [R1+0x1ef8] ;  /* 0x001ef800010f7983 */ /* 0x000ea20000100800 */
[C---:B---3--:R-:W-:Y:S11]  /*3fc00*/  HMMA.16816.F32.BF16 R4, R16.reuse, R20, R4 ;  /* 0x000000141004723c */ /* 0x048ff60000041804 */
[----:B------:R-:W-:Y:S11]  /*3fc10*/  @!UPT UIADD3 URZ, URZ, URZ, URZ ;  /* 0x0000003f3f3ff290 */ /* 0x000ff6000fffe03f */
[----:B------:R-:W-:Y:S01]  /*3fc20*/  @!UPT UIADD3 URZ, URZ, URZ, URZ ;  /* 0x0000003f3f3ff290 */ /* 0x000fe2000fffe03f */
[----:B------:R0:W-:Y:S01]  /*3fc30*/  STL.64 [R1+0x1e0], R4 ;  /* 0x0001e00401007387 */ /* 0x0001e20000100a00 */
[----:B------:R-:W-:Y:S03]  /*3fc40*/  STL.64 [R1+0x1e8], R6 ;  /* 0x0001e80601007387 */ /* 0x000fe60000100a00 */
[----:B0-----:R-:W2:Y:S02]  /*3fc50*/  LDL.LU.64 R4, [R1+0x3688] ;  /* 0x0036880001047983 */ /* 0x001ea40000300a00 */
[C---:B--2---:R-:W-:Y:S11]  /*3fc60*/  HMMA.16816.F32.BF16 R8, R16.reuse, R4, R8 ;  /* 0x000000041008723c */ /* 0x044ff60000041808 */
[----:B------:R-:W-:Y:S11]  /*3fc70*/  @!UPT UIADD3 URZ, URZ, URZ, URZ ;  /* 0x0000003f3f3ff290 */ /* 0x000ff6000fffe03f */
[----:B------:R-:W-:Y:S01]  /*3fc80*/  @!UPT UIADD3 URZ, URZ, URZ, URZ ;  /* 0x0000003f3f3ff290 */ /* 0x000fe2000fffe03f */
[----:B------:R0:W-:Y:S01]  /*3fc90*/  STL.64 [R1+0x1d0], R8 ;  /* 0x0001d00801007387 */ /* 0x0001e20000100a00 */
[----:B------:R4:W-:Y:S03]  /*3fca0*/  STL.64 [R1+0x1d8], R10 ;  /* 0x0001d80a01007387 */ /* 0x0009e60000100a00 */
[----:B0-----:R-:W4:Y:S02]  /*3fcb0*/  LDL.LU.64 R8, [R1+0x3680] ;  /* 0x0036800001087983 */ /* 0x001f240000300a00 */
[C---:B----4-:R-:W-:Y:S02]  /*3fcc0*/  HMMA.16816.F32.BF16 R8, R16.reuse, R8, R24 ;  /* 0x000000081008723c */ /* 0x050fe40000041818 */
[----:B------:R-:W2:Y:S11]  /*3fcd0*/  LDL.LU.64 R24, [R1+0x3678] ;  /* 0x0036780001187983 */ /* 0x000eb60000300a00 */
[----:B------:R-:W-:Y:S10]  /*3fce0*/  @!UPT UIADD3 URZ, URZ, URZ, URZ ;  /* 0x0000003f3f3ff290 */ /* 0x000ff4000fffe03f */
[----:B------:R-:W-:Y:S01]  /*3fcf0*/  STL.64 [R1+0x1c0], R8 ;  /* 0x0001c00801007387 */ /* 0x000fe20000100a00 */
[----:B------:R0:W-:Y:S03]  /*3fd00*/  STL.64 [R1+0x1c8], R10 ;  /* 0x0001c80a01007387 */ /* 0x0001e60000100a00 */
        /* <DEDUP_REMOVED lines=10> */
[----:B0-----:R-:W3:Y:S01]  /*3fdb0*/  LDL R19, [R1+0x1ef4] ;  /* 0x001ef40001137983 */ /* 0x001ee20000100800 */
[C---:B--2---:R-:W-:Y:S11]  /*3fdc0*/  HMMA.16816.F32.BF16 R8, R24.reuse, R20, R8 ;  /* 0x000000141808723c */ /* 0x044ff60000041808 */
        /* <DEDUP_REMOVED lines=10> */
[----:B------:R-:W4:Y:S02]  /*3fe70*/  LDL.LU R23, [R1+0xdc] ;  /* 0x0000dc0001177983 */ /* 0x000f240000300800 */
[----:B------:R-:W-:Y:S01]  /*3fe80*/  STL.64 [R1+0x35a0], R14 ;  /* 0x0035a00e01007387 */ /* 0x000fe20000100a00 */
[----:B----4-:R-:W-:Y:S01]  /*3fe90*/  HMMA.16816.F32.BF16 R20, R24, R4, R20 ;  /* 0x000000041814723c */ /* 0x010fe20000041814 */
[----:B------:R-:W0:Y:S11]  /*3fea0*/  LDSM.16.MT88.4 R4, [R15+0x2d800] ;  /* 0x02d800000f04783b */ /* 0x000e360000004200 */
[----:B------:R-:W-:Y:S11]  /*3feb0*/  @!UPT UIADD3 URZ, URZ, URZ, URZ ;  /* 0x0000003f3f3ff290 */ /* 0x000ff6000fffe03f */
[----:B------:R-:W-:Y:S01]  /*3fec0*/  STL.64 [R1+0x190], R20 ;  /* 0x0001901401007387 */ /* 0x000fe20000100a00 */
[----:B------:R-:W-:Y:S02]  /*3fed0*/  STL.64 [R1+0x198], R22 ;  /* 0x0001981601007387 */ /* 0x000fe40000100a00 */
[----:B------:R-:W-:Y:S01]  /*3fee0*/  STL.64 [R1+0x3598], R12 ;  /* 0x0035980c01007387 */ /* 0x000fe20000100a00 */
[----:B0-----:R-:W-:Y:S01]  /*3fef0*/  STL.64 [R1+0x3590], R6 ;  /* 0x0035900601007387 */ /* 0x001fe20000100a00 */
        /* <DEDUP_REMOVED lines=8> */
[----:B------:R-:W-:Y:S01]  /*3ff80*/  MOV R6, R2 ;  /* 0x0000000200067202 */ /* 0x000fe20000000f00 */
[----:B------:R-:W-:Y:S01]  /*3ff90*/  IMAD.MOV.U32 R7, RZ, RZ, R0 ;  /* 0x000000ffff077224 */ /* 0x000fe200078e0000 */
[----:B------:R-:W-:-:S04]  /*3ffa0*/  MOV R5, R29 ;  /* 0x0000001d00057202 */ /* 0x000fc80000000f00 */
[----:B------:R-:W-:Y:S04]  /*3ffb0*/  STL.64 [R1+0x35f0], R6 ;  /* 0x0035f00601007387 */ /* 0x000fe80000100a00 */
[----:B--2---:R0:W-:Y:S04]  /*3ffc0*/  STL.64 [R1+0x35e8], R4 ;  /* 0x0035e80401007387 */ /* 0x0041e80000100a00 */
[----:B0-----:R-:W2:Y:S01]  /*3ffd0*/  LDL.LU.64 R4, [R1+0x60] ;  /* 0x0000600001047983 */ /* 0x001ea20000300a00 */
[----:B------:R-:W4:Y:S02]  /*3ffe0*/  LDL.64 R6, [R1+0x68] ;  /* 0x0000680001067983 */ /* 0x000f240000100a00 */
[----:B------:R-:W3:Y:S02]  /*3fff0*/  LDL R17, [R1+0x854] ;  /* 0x0008540001117983 */ /* 0x000ee40000100800 */
[----:B------:R-:W3:Y:S01]  /*40000*/  LDL R18, [R1+0x1efc] ;  /* 0x001efc0001127983 */ /* 0x000ee20000100800 */
[----:B--2---:R-:W-:Y:S11]  /*40010*/  HMMA.16816.F32.BF16 R8, R24, R4, R8 ;  /* 0x000000041808723c */ /* 0x004ff60000041808 */
[----:B------:R-:W-:Y:S11]  /*40020*/  @!UPT UIADD3 URZ, URZ, URZ, URZ ;  /* 0x0000003f3f3ff290 */ /* 0x000ff6000fffe03f */
[----:B------:R-:W-:Y:S01]  /*40030*/  @!UPT UIADD3 URZ, URZ, URZ, URZ ;  /* 0x0000003f3f3ff290 */ /* 0x000fe2000fffe03f */
[----:B------:R-:W-:Y:S01]  /*40040*/  STL [R1+0x180], R8 ;  /* 0x0001800801007387 */ /* 0x000fe20000100800 */
[----:B----4-:R0:W-:Y:S03]  /*40050*/  STL.64 [R1+0x35f8], R6 ;  /* 0x0035f80601007387 */ /* 0x0101e60000100a00 */
[----:B0-----:R-:W2:Y:S04]  /*40060*/  LDL R6, [R1+0x78] ;  /* 0x0000780001067983 */ /* 0x001ea80000100800 */
[----:B------:R-:W2:Y:S01]  /*40070*/  LDL R7, [R1+0x7c] ;  /* 0x00007c0001077983 */ /* 0x000ea20000100800 */
[----:B------:R-:W4:Y:S02]  /*40080*/  LDL.LU R20, [R1+0xa0] ;  /* 0x0000a00001147983 */ /* 0x000f240000300800 */
[----:B------:R-:W4:Y:S02]  /*40090*/  LDL.LU R21, [R1+0xa4] ;  /* 0x0000a40001157983 */ /* 0x000f240000300800 */
[----:B------:R-:W4:Y:S01]  /*400a0*/  LDL.LU R22, [R1+0xa8] ;  /* 0x0000a80001167983 */ /* 0x000f220000300800 */
[----:B------:R-:W4:Y:S04]  /*400b0*/  LDL.LU R23, [R1+0xac] ;  /* 0x0000ac0001177983 */ /* 0x000f280000300800 */
[----:B--2---:R0:W-:Y:S01]  /*400c0*/  STL.64 [R1+0x3610], R6 ;  /* 0x0036100601007387 */ /* 0x0041e20000100a00 */
[----:B------:R-:W2:Y:S02]  /*400d0*/  LDL.LU R4, [R1+0x90] ;  /* 0x0000900001047983 */ /* 0x000ea40000300800 */
[----:B------:R-:W2:Y:S01]  /*400e0*/  LDL.LU R5, [R1+0x94] ;  /* 0x0000940001057983 */ /* 0x000ea20000300800 */
[----:B0-----:R-:W2:Y:S01]  /*400f0*/  LDL.LU R6, [R1+0x98] ;  /* 0x0000980001067983 */ /* 0x001ea20000300800 */
[----:B------:R-:W2:Y:S02]  /*40100*/  LDL.LU R7, [R1+0x9c] ;  /* 0x00009c0001077983 */ /* 0x000ea40000300800 */
[----:B------:R-:W2:Y:S02]  /*40110*/  LDL.LU R12, [R1+0xc0] ;  /* 0x0000c000010c7983 */ /* 0x000ea40000300800 */
[----:B------:R-:W2:Y:S01]  /*40120*/  LDL.LU R13, [R1+0xc4] ;  /* 0x0000c400010d7983 */ /* 0x000ea20000300800 */
[----:B------:R-:W2:Y:S01]  /*40130*/  LDL.LU R14, [R1+0xc8] ;  /* 0x0000c800010e7983 */ /* 0x000ea20000300800 */
[----:B------:R-:W2:Y:S01]  /*40140*/  LDL.LU R15, [R1+0xcc] ;  /* 0x0000cc00010f7983 */ /* 0x000ea20000300800 */
[----:B------:R-:W-:-:S02]  /*40150*/  MOV R29, R9 ;  /* 0x00000009001d7202 */ /* 0x000fc40000000f00 */
[----:B------:R-:W-:Y:S02]  /*40160*/  MOV R2, R10 ;  /* 0x0000000a00027202 */ /* 0x000fe40000000f00 */
[----:B------:R-:W-:Y:S02]  /*40170*/  MOV R0, R11 ;  /* 0x0000000b00007202 */ /* 0x000fe40000000f00 */
[----:B---3--:R-:W0:Y:S04]  /*40180*/  LDSM.16.MT88.4 R8, [R19+0x2d800] ;  /* 0x02d800001308783b */ /* 0x008e280000004200 */
[----:B--2---:R-:W-:Y:S01]  /*40190*/  STL.64 [R1+0x35b0], R14 ;  /* 0x0035b00e01007387 */ /* 0x004fe20000100a00 */
[----:B------:R1:W-:Y:S03]  /*401a0*/  STL.64 [R1+0x35a8], R12 ;  /* 0x0035a80c01007387 */ /* 0x0003e60000100a00 */
[----:B-1----:R-:W2:Y:S01]  /*401b0*/  LDL.LU R12, [R1+0x40] ;  /* 0x00004000010c7983 */ /* 0x002ea20000300800 */
[----:B------:R-:W2:Y:S02]  /*401c0*/  LDL.LU R13, [R1+0x44] ;  /* 0x00004400010d7983 */ /* 0x000ea40000300800 */
        /* <DEDUP_REMOVED lines=8> */
[----:B------:R-:W-:Y:S01]  /*40250*/  STL.64 [R1+0x35d0], R18 ;  /* 0x0035d01201007387 */ /* 0x000fe20000100a00 */
[----:B------:R1:W-:Y:S02]  /*40260*/  STL [R1+0x35c8], R17 ;  /* 0x0035c81101007387 */ /* 0x0003e40000100800 */
[----:B------:R-:W3:Y:S01]  /*40270*/  LDL.LU R16, [R1+0x20] ;  /* 0x0000200001107983 */ /* 0x000ee20000300800 */
[----:B-1----:R-:W3:Y:S01]  /*40280*/  LDL.LU R17, [R1+0x24] ;  /* 0x0000240001117983 */ /* 0x002ee20000300800 */
[----:B------:R-:W-:-:S02]  /*40290*/  IMAD.MOV.U32 R18, RZ, RZ, R3 ;  /* 0x000000ffff127224 */ /* 0x000fc400078e0003 */
[----:B------:R-:W2:Y:S02]  /*402a0*/  LDL.LU R3, [R1+0x3630] ;  /* 0x0036300001037983 */ /* 0x000ea40000300800 */
[----:B0-----:R-:W-:Y:S01]  /*402b0*/  STL.64 [R1+0x3568], R10 ;  /* 0x0035680a01007387 */ /* 0x001fe20000100a00 */
[----:B------:R0:W-:Y:S04]  /*402c0*/  STL.64 [R1+0x3560], R8 ;  /* 0x0035600801007387 */ /* 0x0001e80000100a00 */
[----:B0-----:R-:W4:Y:S01]  /*402d0*/  LDL.LU.64 R8, [R1+0xb0] ;  /* 0x0000b00001087983 */ /* 0x001f220000300a00 */
[----:B------:R-:W2:Y:S01]  /*402e0*/  LDL.LU.64 R10, [R1+0xb8] ;  /* 0x0000b800010a7983 */ /* 0x000ea20000300a00 */
[----:B----4-:R-:W-:Y:S02]  /*402f0*/  HMMA.16816.F32.BF16 R24, R24, R8, R20 ;  /* 0x000000081818723c */ /* 0x010fe40000041814 */
[----:B------:R-:W4:Y:S11]  /*40300*/  LDL.LU.64 R22, [R1+0x3628] ;  /* 0x0036280001167983 */ /* 0x000f360000300a00 */
[----:B------:R-:W-:Y:S10]  /*40310*/  @!UPT UIADD3 URZ, URZ, URZ, URZ ;  /* 0x0000003f3f3ff290 */ /* 0x000ff4000fffe03f */
        /* <DEDUP_REMOVED lines=9> */
[----:B0-----:R-:W2:Y:S02]  /*403b0*/  LDL.LU.64 R6, [R1+0x3610] ;  /* 0x0036100001067983 */ /* 0x001ea40000300a00 */
[C---:B--2---:R-:W-:Y:S02]  /*403c0*/  HMMA.16816.F32.BF16 R4, R24.reuse, R6, R12 ;  /* 0x000000061804723c */ /* 0x044fe4000004180c */
[----:B------:R-:W2:Y:S01]  /*403d0*/  LDL.LU.64 R14, [R1+0x3608] ;  /* 0x00360800010e7983 */ /* 0x000ea20000300a00 */
[----:B------:R-:W2:Y:S11]  /*403e0*/  LDL.LU.64 R12, [R1+0x3600] ;  /* 0x00360000010c7983 */ /* 0x000eb60000300a00 */
[----:B------:R-:W-:Y:S09]  /*403f0*/  @!UPT UIADD3 URZ, URZ, URZ, URZ ;  /* 0x0000003f3f3ff290 */ /* 0x000ff2000fffe03f */
[----:B------:R-:W-:Y:S01]  /*40400*/  STL.64 [R1+0x150], R4 ;  /* 0x0001500401007387 */ /* 0x000fe20000100a00 */
[----:B------:R0:W-:Y:S03]  /*40410*/  STL.64 [R1+0x158], R6 ;  /* 0x0001580601007387 */ /* 0x0001e60000100a00 */
[----:B0-----:R-:W2:Y:S02]  /*40420*/  LDL.LU.64 R6, [R1+0x35f8] ;  /* 0x0035f80001067983 */ /* 0x001ea40000300a00 */
[C---:B--2---:R-:W-:Y:S11]  /*40430*/  HMMA.16816.F32.BF16 R12, R24.reuse, R6, R12 ;  /* 0x00000006180c723c */ /* 0x044ff6000004180c */
[----:B------:R-:W-:Y:S11]  /*40440*/  @!UPT UIADD3 URZ, URZ, URZ, URZ ;  /* 0x0000003f3f3ff290 */ /* 0x000ff6000fffe03f */
[----:B------:R-:W-:Y:S01]  /*40450*/  @!UPT UIADD3 URZ, URZ, URZ, URZ ;  /* 0x0000003f3f3ff290 */ /* 0x000fe2000fffe03f */
[----:B------:R0:W-:Y:S01]  /*40460*/  STL.64 [R1+0x140], R12 ;  /* 0x0001400c01007387 */ /* 0x0001e20000100a00 */
[----:B------:R-:W-:Y:S01]  /*40470*/  STL.64 [R1+0x148], R14 ;  /* 0x0001480e01007387 */ /* 0x000fe20000100a00 */
[----:B0-----:R-:W-:Y:S02]  /*40480*/  MOV R13, R6 ;  /* 0x00000006000d7202 */ /* 0x001fe40000000f00 */
[----:B------:R-:W-:Y:S02]  /*40490*/  MOV R12, R7 ;  /* 0x00000007000c7202 */ /* 0x000fe40000000f00 */
[----:B------:R-:W2:Y:S01]  /*404a0*/  LDL.LU.64 R6, [R1+0x35f0] ;  /* 0x0035f00001067983 */ /* 0x000ea20000300a00 */
[----:B------:R-:W2:Y:S01]  /*404b0*/  LDL.LU.64 R4, [R1+0x35e8] ;  /* 0x0035e80001047983 */ /* 0x000ea20000300a00 */
[----:B------:R-:W-:Y:S01]  /*404c0*/  MOV R19, R28 ;  /* 0x0000001c00137202 */ /* 0x000fe20000000f00 */
[----:B--2---:R-:W-:Y:S01]  /*404d0*/  HMMA.16816.F32.BF16 R24, R24, R10, R4 ;  /* 0x0000000a1818723c */ /* 0x004fe20000041804 */
[----:B------:R-:W3:Y:S01]  /*404e0*/  LDL.LU.64 R6, [R1+0x35e0] ;  /* 0x0035e00001067983 */ /* 0x000ee20000300a00 */
[----:B------:R-:W3:Y:S11]  /*404f0*/  LDL.LU.64 R4, [R1+0x35d8] ;  /* 0x0035d80001047983 */ /* 0x000ef60000300a00 */
[----:B------:R-:W-:Y:S10]  /*40500*/  @!UPT UIADD3 URZ, URZ, URZ, URZ ;  /* 0x0000003f3f3ff290 */ /* 0x000ff4000fffe03f */
[----:B------:R-:W-:Y:S01]  /*40510*/  STL.64 [R1+0x130], R24 ;  /* 0x0001301801007387 */ /* 0x000fe20000100a00 */
[----:B------:R0:W-:Y:S03]  /*40520*/  STL.64 [R1+0x138], R26 ;  /* 0x0001381a01007387 */ /* 0x0001e60000100a00 */
[----:B0-----:R-:W2:Y:S01]  /*40530*/  LDL.LU.64 R26, [R1+0x78] ;  /* 0x00007800011a7983 */ /* 0x001ea20000300a00 */
[C---:B---3--:R-:W-:Y:S03]  /*40540*/  HMMA.16816.F32.BF16 R20, R4.reuse, R22, R16 ;  /* 0x000000160414723c */ /* 0x048fe60000041810 */
[----:B------:R-:W3:Y:S01]  /*40550*/  LDL.LU.64 R18, [R1+0x35d0] ;  /* 0x0035d00001127983 */ /* 0x000ee20000300a00 */
[----:B------:R-:W4:Y:S11]  /*40560*/  LDL.LU R17, [R1+0x35c8] ;  /* 0x0035c80001117983 */ /* 0x000f360000300800 */
[----:B------:R-:W-:Y:S08]  /*40570*/  @!UPT UIADD3 URZ, URZ, URZ, URZ ;  /* 0x0000003f3f3ff290 */ /* 0x000ff0000fffe03f */
[----:B------:R-:W-:Y:S01]  /*40580*/  STL.64 [R1+0x110], R20 ;  /* 0x0001101401007387 */ /* 0x000fe20000100a00 */
[----:B------:R0:W-:Y:S03]  /*40590*/  STL.64 [R1+0x118], R22 ;  /* 0x0001181601007387 */ /* 0x0001e60000100a00 */
[----:B0-----:R-:W3:Y:S01]  /*405a0*/  LDL.LU.64 R22, [R1+0x35c0] ;  /* 0x0035c00001167983 */ /* 0x001ee20000300a00 */
[----:B------:R-:W3:Y:S02]  /*405b0*/  LDL.LU.64 R20, [R1+0x35b8] ;  /* 0x0035b80001147983 */ /* 0x000ee40000300a00 */
[----:B--2---:R-:W-:Y:S01]  /*405c0*/  IMAD.MOV.U32 R9, RZ, RZ, R26 ;  /* 0x000000ffff097224 */ /* 0x004fe200078e001a */
[----:B------:R-:W-:Y:S01]  /*405d0*/  MOV R8, R27 ;  /* 0x0000001b00087202 */ /* 0x000fe20000000f00 */
[----:B---3--:R-:W-:Y:S01]  /*405e0*/  HMMA.16816.F32.BF16 R20, R4, R26, R20 ;  /* 0x0000001a0414723c */ /* 0x008fe20000041814 */
[----:B------:R-:W0:Y:S11]  /*405f0*/  LDSM.16.MT88.4 R24, [R3+0x2e000] ;  /* 0x02e000000318783b */ /* 0x000e360000004200 */
[----:B------:R-:W-:Y:S11]  /*40600*/  @!UPT UIADD3 URZ, URZ, URZ, URZ ;  /* 0x0000003f3f3ff290 */ /* 0x000ff6000fffe03f */
[----:B------:R-:W-:Y:S01]  /*40610*/  STL.64 [R1+0x100], R20 ;  /* 0x0001001401007387 */ /* 0x000fe20000100a00 */
[----:B------:R1:W-:Y:S02]  /*40620*/  STL.64 [R1+0x108], R22 ;  /* 0x0001081601007387 */ /* 0x0003e40000100a00 */
[----:B-1----:R-:W-:Y:S02]  /*40630*/  MOV R22, R13 ;  /* 0x0000000d00167202 */ /* 0x002fe40000000f00 */
[----:B------:R-:W-:Y:S02]  /*40640*/  MOV R23, R12 ;  /* 0x0000000c00177202 */ /* 0x000fe40000000f00 */
[----:B----4-:R-:W1:Y:S04]  /*40650*/  LDSM.16.M88.4 R12, [R17+0x380] ;  /* 0x00038000110c783b */ /* 0x010e680000000200 */
[----:B0-----:R-:W-:Y:S01]  /*40660*/  STL [R1+0x3504], R24 ;  /* 0x0035041801007387 */ /* 0x001fe20000100800 */
[----:B------:R-:W-:Y:S02]  /*40670*/  STL [R1+0x3500], R25 ;  /* 0x0035001901007387 */ /* 0x000fe40000100800 */
[----:B------:R-:W-:Y:S02]  /*40680*/  STL [R1+0x34fc], R26 ;  /* 0x0034fc1a01007387 */ /* 0x000fe40000100800 */
[----:B------:R-:W-:Y:S02]  /*40690*/  STL [R1+0x34f8], R27 ;  /* 0x0034f81b01007387 */ /* 0x000fe40000100800 */
[----:B------:R-:W0:Y:S04]  /*406a0*/  LDSM.16.M88.4 R24, [R17+0x8380] ;  /* 0x008380001118783b */ /* 0x000e280000000200 */
[----:B-1----:R-:W-:Y:S01]  /*406b0*/  STL.64 [R1+0x50], R12 ;  /* 0x0000500c01007387 */ /* 0x002fe20000100a00 */
[----:B------:R-:W-:Y:S02]  /*406c0*/  STL.64 [R1+0x58], R14 ;  /* 0x0000580e01007387 */ /* 0x000fe40000100a00 */
[----:B------:R-:W1:Y:S01]  /*406d0*/  LDSM.16.M88.4 R12, [R17+0x10380] ;  /* 0x01038000110c783b */ /* 0x000e620000000200 */
[----:B0-----:R-:W-:Y:S03]  /*406e0*/  STL.64 [R1+0x40], R24 ;  /* 0x0000401801007387 */ /* 0x001fe60000100a00 */
[----:B------:R0:W-:Y:S02]  /*406f0*/  STL.64 [R1+0x48], R26 ;  /* 0x0000481a01007387 */ /* 0x0001e40000100a00 */
[----:B-1----:R-:W-:Y:S01]  /*40700*/  IMAD.MOV.U32 R28, RZ, RZ, R12 ;  /* 0x000000ffff1c7224 */ /* 0x002fe200078e000c */
[----:B------:R-:W-:Y:S01]  /*40710*/  STL.64 [R1+0x38], R14 ;  /* 0x0000380e01007387 */ /* 0x000fe20000100a00 */
[----:B------:R-:W-:-:S02]  /*40720*/  MOV R3, R13 ;  /* 0x0000000d00037202 */ /* 0x000fc40000000f00 */
[----:B------:R-:W1:Y:S04]  /*40730*/  LDSM.16.M88.4 R12, [R17+0x18380] ;  /* 0x01838000110c783b */ /* 0x000e680000000200 */
[----:B0-----:R-:W2:Y:S01]  /*40740*/  LDL.LU.64 R26, [R1+0x88] ;  /* 0x00008800011a7983 */ /* 0x001ea20000300a00 */
[----:B------:R-:W-:Y:S01]  /*40750*/  STL [R1+0x350c], R3 ;  /* 0x00350c0301007387 */ /* 0x000fe20000100800 */
[----:B------:R-:W-:Y:S03]  /*40760*/  STL [R1+0x3508], R28 ;  /* 0x0035081c01007387 */ /* 0x000fe60000100800 */
[----:B-1----:R-:W-:Y:S01]  /*40770*/  STL.64 [R1+0x20], R12 ;  /* 0x0000200c01007387 */ /* 0x002fe20000100a00 */
[----:B------:R0:W-:Y:S03]  /*40780*/  STL.64 [R1+0x28], R14 ;  /* 0x0000280e01007387 */ /* 0x0001e60000100a00 */
[----:B0-----:R-:W3:Y:S01]  /*40790*/  LDL.LU.64 R14, [R1+0x35b0] ;  /* 0x0035b000010e7983 */ /* 0x001ee20000300a00 */
[----:B------:R-:W3:Y:S02]  /*407a0*/  LDL.LU.64 R12, [R1+0x35a8] ;  /* 0x0035a800010c7983 */ /* 0x000ee40000300a00 */
[----:B---3--:R-:W-:Y:S01]  /*407b0*/  HMMA.16816.F32.BF16 R20, R4, R22, R12 ;  /* 0x000000160414723c */ /* 0x008fe2000004180c */
[----:B------:R-:W3:Y:S01]  /*407c0*/  LDL.LU.64 R14, [R1+0x35a0] ;  /* 0x0035a000010e7983 */ /* 0x000ee20000300a00 */
[----:B------:R-:W4:Y:S11]  /*407d0*/  LDL.LU.64 R12, [R1+0x3598] ;  /* 0x00359800010c7983 */ /* 0x000f360000300a00 */
[----:B------:R-:W-:Y:S10]  /*407e0*/  @!UPT UIADD3 URZ, URZ, URZ, URZ ;  /* 0x0000003f3f3ff290 */ /* 0x000ff4000fffe03f */
[----:B------:R-:W-:Y:S01]  /*407f0*/  STL.64 [R1+0xf0], R20 ;  /* 0x0000f01401007387 */ /* 0x000fe20000100a00 */
[----:B------:R-:W-:Y:S02]  /*40800*/  STL.64 [R1+0xf8], R22 ;  /* 0x0000f81601007387 */ /* 0x000fe40000100a00 */
[----:B------:R-:W0:Y:S02]  /*40810*/  LDSM.16.MT88.4 R20, [R18+0x2e000] ;  /* 0x02e000001214783b */ /* 0x000e240000004200 */
[----:B------:R-:W-:Y:S04]  /*40820*/  LDSM.16.MT88.4 R16, [R19+0x2e000] ;  /* 0x02e000001310783b */ /* 0x000fe80000004200 */
[----:B0-----:R-:W-:Y:S01]  /*40830*/  STL.64 [R1+0x34c0], R22 ;  /* 0x0034c01601007387 */ /* 0x001fe20000100a00 */
[----:B------:R0:W-:Y:S03]  /*40840*/  STL.64 [R1+0x34b8], R20 ;  /* 0x0034b81401007387 */ /* 0x0001e60000100a00 */
[----:B0-----:R-:W2:Y:S01]  /*40850*/  LDL.LU R20, [R1+0x120] ;  /* 0x0001200001147983 */ /* 0x001ea20000300800 */
[----:B---3--:R-:W-:-:S02]  /*40860*/  MOV R21, R14 ;  /* 0x0000000e00157202 */ /* 0x008fc40000000f00 */
[----:B----4-:R-:W-:Y:S01]  /*40870*/  MOV R22, R13 ;  /* 0x0000000d00167202 */ /* 0x010fe20000000f00 */
[----:B------:R-:W-:Y:S02]  /*40880*/  IMAD.MOV.U32 R23, RZ, RZ, R12 ;  /* 0x000000ffff177224 */ /* 0x000fe400078e000c */
[----:B------:R-:W0:Y:S04]  /*40890*/  LDSM.16.MT88.4 R12, [R15+0x2e000] ;  /* 0x02e000000f0c783b */ /* 0x000e280000004200 */
[----:B0-----:R-:W-:Y:S01]  /*408a0*/  STL [R1+0x3460], R15 ;  /* 0x0034600f01007387 */ /* 0x001fe20000100800 */
[----:B------:R-:W-:Y:S02]  /*408b0*/  STL [R1+0x3530], R14 ;  /* 0x0035300e01007387 */ /* 0x000fe40000100800 */
[----:B------:R-:W-:Y:S01]  /*408c0*/  STL.64 [R1+0x3528], R12 ;  /* 0x0035280c01007387 */ /* 0x000fe20000100a00 */
[----:B--2---:R-:W-:Y:S11]  /*408d0*/  HMMA.16816.F32.BF16 R4, R4, R10, R20 ;  /* 0x0000000a0404723c */ /* 0x004ff60000041814 */
[----:B------:R-:W-:Y:S11]  /*408e0*/  @!UPT UIADD3 URZ, URZ, URZ, URZ ;  /* 0x0000003f3f3ff290 */ /* 0x000ff6000fffe03f */
[----:B------:R-:W-:Y:S02]  /*408f0*/  @!UPT UIADD3 URZ, URZ, URZ, URZ ;  /* 0x0000003f3f3ff290 */ /* 0x000fe4000fffe03f */
[----:B------:R-:W-:Y:S01]  /*40900*/  MOV R21, R6 ;  /* 0x0000000600157202 */ /* 0x000fe20000000f00 */
[----:B------:R-:W-:Y:S01]  /*40910*/  IMAD.MOV.U32 R20, RZ, RZ, R7 ;  /* 0x000000ffff147224 */ /* 0x000fe200078e0007 */
[----:B------:R0:W-:Y:S01]  /*40920*/  STL.64 [R1+0xe0], R4 ;  /* 0x0000e00401007387 */ /* 0x0001e20000100a00 */
[----:B------:R-:W2:Y:S03]  /*40930*/  LDL.LU.64 R6, [R1+0x3590] ;  /* 0x0035900001067983 */ /* 0x000ea60000300a00 */
[----:B0-----:R-:W2:Y:S01]  /*40940*/  LDL.LU.64 R4, [R1+0x3588] ;  /* 0x0035880001047983 */ /* 0x001ea20000300a00 */
[----:B------:R0:W-:Y:S02]  /*40950*/  STL.64 [R1+0x3578], R20 ;  /* 0x0035781401007387 */ /* 0x0001e40000100a00 */
[----:B------:R-:W3:Y:S01]  /*40960*/  LDL.LU.64 R22, [R1+0x68] ;  /* 0x0000680001167983 */ /* 0x000ee20000300a00 */
[----:B------:R-:W-:-:S02]  /*40970*/  MOV R15, R8 ;  /* 0x00000008000f7202 */ /* 0x000fc40000000f00 */
[----:B------:R-:W-:Y:S01]  /*40980*/  MOV R14, R9 ;  /* 0x00000009000e7202 */ /* 0x000fe20000000f00 */
[----:B---3--:R1:W-:Y:S01]  /*40990*/  STL.64 [R1+0x3580], R22 ;  /* 0x0035801601007387 */ /* 0x0083e20000100a00 */
[----:B0-----:R-:W2:Y:S02]  /*409a0*/  LDL.LU R20, [R1+0x1d0] ;  /* 0x0001d00001147983 */ /* 0x001ea40000300800 */
[----:B------:R-:W2:Y:S01]  /*409b0*/  LDL.LU R21, [R1+0x1d4] ;  /* 0x0001d40001157983 */ /* 0x000ea20000300800 */
[----:B-1----:R-:W2:Y:S01]  /*409c0*/  LDL.LU R22, [R1+0x1d8] ;  /* 0x0001d80001167983 */ /* 0x002ea20000300800 */
[----:B------:R-:W2:Y:S02]  /*409d0*/  LDL.LU R23, [R1+0x1dc] ;  /* 0x0001dc0001177983 */ /* 0x000ea40000300800 */
[----:B------:R0:W-:Y:S02]  /*409e0*/  STL.64 [R1+0x3570], R10 ;  /* 0x0035700a01007387 */ /* 0x0001e40000100a00 */
[----:B------:R-:W3:Y:S01]  /*409f0*/  LDL.LU R8, [R1+0x1c0] ;  /* 0x0001c00001087983 */ /* 0x000ee20000300800 */
[----:B------:R-:W3:Y:S04]  /*40a00*/  LDL.LU R9, [R1+0x1c4] ;  /* 0x0001c40001097983 */ /* 0x000ee80000300800 */
[----:B0-----:R-:W3:Y:S01]  /*40a10*/  LDL.LU R10, [R1+0x1c8] ;  /* 0x0001c800010a7983 */ /* 0x001ee20000300800 */
[----:B------:R-:W3:Y:S02]  /*40a20*/  LDL.LU R11, [R1+0x1cc] ;  /* 0x0001cc00010b7983 */ /* 0x000ee40000300800 */
[----:B------:R-:W-:Y:S02]  /*40a30*/  STL.64 [R1+0x3428], R18 ;  /* 0x0034281201007387 */ /* 0x000fe40000100a00 */
[----:B------:R0:W-:Y:S02]  /*40a40*/  STL.64 [R1+0x3420], R16 ;  /* 0x0034201001007387 */ /* 0x0001e40000100a00 */
[----:B0-----:R-:W4:Y:S01]  /*40a50*/  LDL.LU R16, [R1+0x1e0] ;  /* 0x0001e00001107983 */ /* 0x001f220000300800 */
[----:B------:R-:W4:Y:S02]  /*40a60*/  LDL.LU R17, [R1+0x1e4] ;  /* 0x0001e40001117983 */ /* 0x000f240000300800 */
[----:B------:R-:W4:Y:S02]  /*40a70*/  LDL.LU R18, [R1+0x1e8] ;  /* 0x0001e80001127983 */ /* 0x000f240000300800 */
[----:B------:R-:W4:Y:S01]  /*40a80*/  LDL.LU R19, [R1+0x1ec] ;  /* 0x0001ec0001137983 */ /* 0x000f220000300800 */
[----:B------:R-:W-:-:S02]  /*40a90*/  MOV R13, R26 ;  /* 0x0000001a000d7202 */ /* 0x000fc40000000f00 */
[----:B------:R-:W-:Y:S01]  /*40aa0*/  MOV R12, R27 ;  /* 0x0000001b000c7202 */ /* 0x000fe20000000f00 */
[C---:B--2---:R-:W-:Y:S08]  /*40ab0*/  HMMA.16816.F32.BF16 R20, R4.reuse, R14, R20 ;  /* 0x0000000e0414723c */ /* 0x044ff00000041814 */
[----:B----4-:R-:W-:Y:S11]  /*40ac0*/  HMMA.16816.F32.BF16 R16, R4, R26, R16 ;  /* 0x0000001a0410723c */ /* 0x010ff60000041810 */
[----:B------:R-:W-:Y:S05]  /*40ad0*/  @!UPT UIADD3 URZ, URZ, URZ, URZ ;  /* 0x0000003f3f3ff290 */ /* 0x000fea000fffe03f */
[----:B------:R-:W-:Y:S01]  /*40ae0*/  MOV R3, R22 ;  /* 0x0000001600037202 */ /* 0x000fe20000000f00 */
[----:B------:R-:W-:-:S07]  /*40af0*/  IMAD.MOV.U32 R28, RZ, RZ, R23 ;  /* 0x000000ffff1c7224 */ /* 0x000fce00078e0017 */
[----:B------:R-:W-:Y:S01]  /*40b00*/  MOV R24, R16 ;  /* 0x0000001000187202 */ /* 0x000fe20000000f00 */
[----:B------:R-:W-:Y:S01]  /*40b10*/  IMAD.MOV.U32 R25, RZ, RZ, R17 ;  /* 0x000000ffff197224 */ /* 0x000fe200078e0011 */
[----:B------:R-:W2:Y:S01]  /*40b20*/  LDL.LU R16, [R1+0x1b0] ;  /* 0x0001b00001107983 */ /* 0x000ea20000300800 */
[----:B------:R-:W-:Y:S01]  /*40b30*/  MOV R26, R18 ;  /* 0x00000012001a7202 */ /* 0x000fe20000000f00 */
[----:B------:R-:W2:Y:S01]  /*40b40*/  LDL.LU R17, [R1+0x1b4] ;  /* 0x0001b40001117983 */ /* 0x000ea20000300800 */
[----:B------:R-:W-:Y:S01]  /*40b50*/  MOV R27, R19 ;  /* 0x00000013001b7202 */ /* 0x000fe20000000f00 */
[----:B------:R-:W2:Y:S01]  /*40b60*/  LDL.LU R18, [R1+0x1b8] ;  /* 0x0001b80001127983 */ /* 0x000ea20000300800 */
[----:B------:R-:W2:Y:S02]  /*40b70*/  LDL.LU R19, [R1+0x1bc] ;  /* 0x0001bc0001137983 */ /* 0x000ea40000300800 */
[----:B------:R-:W-:Y:S02]  /*40b80*/  STL [R1+0x3514], R25 ;  /* 0x0035141901007387 */ /* 0x000fe40000100800 */
[----:B------:R-:W-:Y:S01]  /*40b90*/  STL [R1+0x3510], R24 ;  /* 0x0035101801007387 */ /* 0x000fe20000100800 */
[----:B------:R0:W-:Y:S01]  /*40ba0*/  STL.64 [R1+0xc0], R20 ;  /* 0x0000c01401007387 */ /* 0x0001e20000100a00 */
[----:B------:R-:W3:Y:S02]  /*40bb0*/  LDL.LU.64 R22, [R1+0x3580] ;  /* 0x0035800001167983 */ /* 0x000ee40000300a00 */
[----:B------:R1:W-:Y:S01]  /*40bc0*/  STL.64 [R1+0x3548], R14 ;  /* 0x0035480e01007387 */ /* 0x0003e20000100a00 */
[----:B0-----:R-:W4:Y:S01]  /*40bd0*/  LDL.LU.64 R20, [R1+0x3578] ;  /* 0x0035780001147983 */ /* 0x001f220000300a00 */
[----:B-1----:R-:W-:-:S02]  /*40be0*/  MOV R14, R13 ;  /* 0x0000000d000e7202 */ /* 0x002fc40000000f00 */
[----:B------:R-:W-:Y:S01]  /*40bf0*/  MOV R15, R12 ;  /* 0x0000000c000f7202 */ /* 0x000fe20000000f00 */
[----:B---3--:R-:W-:Y:S01]  /*40c00*/  HMMA.16816.F32.BF16 R8, R4, R22, R8 ;  /* 0x000000160408723c */ /* 0x008fe20000041808 */
[----:B------:R-:W-:Y:S01]  /*40c10*/  MOV R13, R22 ;  /* 0x00000016000d7202 */ /* 0x000fe20000000f00 */
[----:B------:R-:W-:Y:S11]  /*40c20*/  IMAD.MOV.U32 R12, RZ, RZ, R23 ;  /* 0x000000ffff0c7224 */ /* 0x000ff600078e0017 */
[----:B------:R-:W-:Y:S11]  /*40c30*/  @!UPT UIADD3 URZ, URZ, URZ, URZ ;  /* 0x0000003f3f3ff290 */ /* 0x000ff6000fffe03f */
[----:B------:R-:W-:Y:S01]  /*40c40*/  MOV R23, R10 ;  /* 0x0000000a00177202 */ /* 0x000fe20000000f00 */
[----:B------:R-:W-:Y:S02]  /*40c50*/  IMAD.MOV.U32 R22, RZ, RZ, R11 ;  /* 0x000000ffff167224 */ /* 0x000fe400078e000b */
[----:B------:R-:W2:Y:S03]  /*40c60*/  LDL.LU.64 R10, [R1+0x3570] ;  /* 0x00357000010a7983 */ /* 0x000ea60000300a00 */
[----:B------:R-:W-:Y:S02]  /*40c70*/  STL.64 [R1+0x3540], R22 ;  /* 0x0035401601007387 */ /* 0x000fe40000100a00 */
[----:B----4-:R0:W-:Y:S02]  /*40c80*/  STL.64 [R1+0x3538], R20 ;  /* 0x0035381401007387 */ /* 0x0101e40000100a00 */
[----:B0-----:R-:W3:Y:S01]  /*40c90*/  LDL.LU R20, [R1+0x190] ;  /* 0x0001900001147983 */ /* 0x001ee20000300800 */
[----:B------:R-:W3:Y:S02]  /*40ca0*/  LDL.LU R21, [R1+0x194] ;  /* 0x0001940001157983 */ /* 0x000ee40000300800 */
[----:B------:R-:W4:Y:S02]  /*40cb0*/  LDL.LU R22, [R1+0x198] ;  /* 0x0001980001167983 */ /* 0x000f240000300800 */
[----:B------:R-:W4:Y:S01]  /*40cc0*/  LDL.LU R23, [R1+0x19c] ;  /* 0x00019c0001177983 */ /* 0x000f220000300800 */
[----:B------:R-:W-:-:S02]  /*40cd0*/  MOV R25, R8 ;  /* 0x0000000800197202 */ /* 0x000fc40000000f00 */
[----:B------:R-:W-:Y:S01]  /*40ce0*/  MOV R24, R9 ;  /* 0x0000000900187202 */ /* 0x000fe20000000f00 */
[----:B--2---:R-:W-:Y:S01]  /*40cf0*/  HMMA.16816.F32.BF16 R16, R4, R10, R16 ;  /* 0x0000000a0410723c */ /* 0x004fe20000041810 */
[----:B----4-:R-:W-:Y:S01]  /*40d00*/  STL.64 [R1+0x3558], R22 ;  /* 0x0035581601007387 */ /* 0x010fe20000100a00 */
[----:B---3--:R0:W-:Y:S03]  /*40d10*/  STL.64 [R1+0x3550], R20 ;  /* 0x0035501401007387 */ /* 0x0081e60000100a00 */
[----:B0-----:R-:W2:Y:S01]  /*40d20*/  LDL.LU R20, [R1+0x1a0] ;  /* 0x0001a00001147983 */ /* 0x001ea20000300800 */
[----:B------:R-:W2:Y:S02]  /*40d30*/  LDL.LU R21, [R1+0x1a4] ;  /* 0x0001a40001157983 */ /* 0x000ea40000300800 */
[----:B------:R-:W2:Y:S02]  /*40d40*/  LDL.LU R22, [R1+0x1a8] ;  /* 0x0001a80001167983 */ /* 0x000ea40000300800 */
[----:B------:R-:W2:Y:S01]  /*40d50*/  LDL.LU R23, [R1+0x1ac] ;  /* 0x0001ac0001177983 */ /* 0x000ea20000300800 */
[----:B------:R0:W-:Y:S01]  /*40d60*/  STL.64 [R1+0x3520], R26 ;  /* 0x0035201a01007387 */ /* 0x0001e20000100a00 */
[----:B------:R1:W-:Y:S01]  /*40d70*/  STL.64 [R1+0x3518], R24 ;  /* 0x0035181801007387 */ /* 0x0003e20000100a00 */
[----:B0-----:R-:W-:-:S02]  /*40d80*/  MOV R26, R2 ;  /* 0x00000002001a7202 */ /* 0x001fc40000000f00 */
[----:B------:R-:W-:Y:S01]  /*40d90*/  MOV R27, R0 ;  /* 0x00000000001b7202 */ /* 0x000fe20000000f00 */
[----:B-1----:R-:W3:Y:S01]  /*40da0*/  LDL.LU R24, [R1+0x180] ;  /* 0x0001800001187983 */ /* 0x002ee20000300800 */
[----:B------:R-:W-:Y:S01]  /*40db0*/  IMAD.MOV.U32 R2, RZ, RZ, R10 ;  /* 0x000000ffff027224 */ /* 0x000fe200078e000a */
[----:B------:R-:W-:Y:S02]  /*40dc0*/  MOV R0, R11 ;  /* 0x0000000b00007202 */ /* 0x000fe40000000f00 */
[----:B------:R-:W2:Y:S01]  /*40dd0*/  LDL.LU.64 R10, [R1+0x3568] ;  /* 0x00356800010a7983 */ /* 0x000ea20000300a00 */
[----:B------:R-:W2:Y:S01]  /*40de0*/  LDL.LU.64 R8, [R1+0x3560] ;  /* 0x0035600001087983 */ /* 0x000ea20000300a00 */
[----:B------:R-:W-:Y:S02]  /*40df0*/  MOV R6, R13 ;  /* 0x0000000d00067202 */ /* 0x000fe40000000f00 */
[----:B------:R-:W-:Y:S01]  /*40e00*/  MOV R7, R12 ;  /* 0x0000000c00077202 */ /* 0x000fe20000000f00 */
[----:B------:R-:W-:Y:S01]  /*40e10*/  STL.64 [R1+0x3438], R18 ;  /* 0x0034381201007387 */ /* 0x000fe20000100a00 */
[----:B------:R0:W-:Y:S03]  /*40e20*/  STL.64 [R1+0x3430], R16 ;  /* 0x0034301001007387 */ /* 0x0001e60000100a00 */
[----:B0-----:R-:W4:Y:S01]  /*40e30*/  LDL R17, [R1+0x7f4] ;  /* 0x0007f40001117983 */ /* 0x001f220000100800 */
[----:B------:R-:W-:Y:S01]  /*40e40*/  IMAD.MOV.U32 R18, RZ, RZ, R2 ;  /* 0x000000ffff127224 */ /* 0x000fe200078e0002 */
[----:B------:R-:W-:Y:S01]  /*40e50*/  MOV R19, R0 ;  /* 0x0000000000137202 */ /* 0x000fe20000000f00 */
[C---:B--2---:R-:W-:Y:S01]  /*40e60*/  HMMA.16816.F32.BF16 R12, R8.reuse, R14, R20 ;  /* 0x0000000e080c723c */ /* 0x044fe20000041814 */
[----:B------:R-:W2:Y:S01]  /*40e70*/  LDL.LU.64 R22, [R1+0x3558] ;  /* 0x0035580001167983 */ /* 0x000ea20000300a00 */
[----:B------:R-:W2:Y:S11]  /*40e80*/  LDL.LU.64 R20, [R1+0x3550] ;  /* 0x0035500001147983 */ /* 0x000eb60000300a00 */
[----:B------:R-:W-:Y:S10]  /*40e90*/  @!UPT UIADD3 URZ, URZ, URZ, URZ ;  /* 0x0000003f3f3ff290 */ /* 0x000ff4000fffe03f */
[----:B------:R2:W-:Y:S01]  /*40ea0*/  STL [R1+0x80], R12 ;  /* 0x0000800c01007387 */ /* 0x0005e20000100800 */
[----:B------:R-:W-:Y:S01]  /*40eb0*/  MOV R2, R14 ;  /* 0x0000000e00027202 */ /* 0x000fe20000000f00 */
[----:B------:R-:W-:Y:S02]  /*40ec0*/  IMAD.MOV.U32 R0, RZ, RZ, R15 ;  /* 0x000000ffff007224 */ /* 0x000fe400078e000f */
[----:B------:R-:W2:Y:S01]  /*40ed0*/  LDL.LU.64 R14, [R1+0x3548] ;  /* 0x00354800010e7983 */ /* 0x000ea20000300a00 */
[----:B------:R-:W-:Y:S01]  /*40ee0*/  MOV R25, R29 ;  /* 0x0000001d00197202 */ /* 0x000fe20000000f00 */
[----:B------:R-:W-:Y:S02]  /*40ef0*/  MOV R29, R13 ;  /* 0x0000000d001d7202 */ /* 0x000fe40000000f00 */
[C---:B--2---:R-:W-:Y:S01]  /*40f00*/  HMMA.16816.F32.BF16 R12, R8.reuse, R14, R20 ;  /* 0x0000000e080c723c */ /* 0x044fe20000041814 */
[----:B------:R-:W2:Y:S01]  /*40f10*/  LDL.LU.64 R22, [R1+0x3540] ;  /* 0x0035400001167983 */ /* 0x000ea20000300a00 */
[----:B------:R-:W2:Y:S11]  /*40f20*/  LDL.LU.64 R20, [R1+0x3538] ;  /* 0x0035380001147983 */ /* 0x000eb60000300a00 */
[----:B------:R-:W-:Y:S10]  /*40f30*/  @!UPT UIADD3 URZ, URZ, URZ, URZ ;  /* 0x0000003f3f3ff290 */ /* 0x000ff4000fffe03f */
[----:B------:R-:W-:Y:S01]  /*40f40*/  STL [R1+0x14], R13 ;  /* 0x0000140d01007387 */ /* 0x000fe20000100800 */
[----:B------:R0:W-:Y:S02]  /*40f50*/  STL.64 [R1+0x18], R14 ;  /* 0x0000180e01007387 */ /* 0x0001e40000100a00 */
[----:B0-----:R-:W-:Y:S01]  /*40f60*/  MOV R15, R12 ;  /* 0x0000000c000f7202 */ /* 0x001fe20000000f00 */
[----:B------:R-:W2:Y:S01]  /*40f70*/  LDL.LU R14, [R1+0x3530] ;  /* 0x00353000010e7983 */ /* 0x000ea20000300800 */
[----:B------:R-:W4:Y:S01]  /*40f80*/  LDL.LU.64 R12, [R1+0x3528] ;  /* 0x00352800010c7983 */ /* 0x000f220000300a00 */
[C---:B---3--:R-:W-:Y:S02]  /*40f90*/  HMMA.16816.F32.BF16 R4, R8.reuse, R6, R24 ;  /* 0x000000060804723c */ /* 0x048fe40000041818 */
[----:B--2---:R-:W-:Y:S01]  /*40fa0*/  STL.64 [R1+0x3470], R14 ;  /* 0x0034700e01007387 */ /* 0x004fe20000100a00 */
[----:B----4-:R0:W-:Y:S03]  /*40fb0*/  STL.64 [R1+0x3468], R12 ;  /* 0x0034680c01007387 */ /* 0x0101e60000100a00 */
[----:B0-----:R-:W2:Y:S01]  /*40fc0*/  LDL.LU R12, [R1+0x170] ;  /* 0x00017000010c7983 */ /* 0x001ea20000300800 */
[----:B------:R-:W2:Y:S02]  /*40fd0*/  LDL.LU R13, [R1+0x174] ;  /* 0x00017400010d7983 */ /* 0x000ea40000300800 */
[----:B------:R-:W2:Y:S02]  /*40fe0*/  LDL.LU R14, [R1+0x178] ;  /* 0x00017800010e7983 */ /* 0x000ea40000300800 */
[----:B------:R-:W2:Y:S01]  /*40ff0*/  LDL.LU R15, [R1+0x17c] ;  /* 0x00017c00010f7983 */ /* 0x000ea20000300800 */
[----:B------:R-:W3:Y:S01]  /*41000*/  LDL.LU.64 R26, [R1+0x3520] ;  /* 0x00352000011a7983 */ /* 0x000ee20000300a00 */
[----:B------:R-:W4:Y:S10]  /*41010*/  LDL.LU.64 R24, [R1+0x3518] ;  /* 0x0035180001187983 */ /* 0x000f340000300a00 */
[----:B------:R-:W-:Y:S02]  /*41020*/  STL.64 [R1+0x33f8], R6 ;  /* 0x0033f80601007387 */ /* 0x000fe40000100a00 */
[----:B------:R0:W-:Y:S02]  /*41030*/  STL.64 [R1+0x33f0], R4 ;  /* 0x0033f00401007387 */ /* 0x0001e40000100a00 */
[----:B0-----:R-:W2:Y:S01]  /*41040*/  LDL.LU R4, [R1+0x40] ;  /* 0x0000400001047983 */ /* 0x001ea20000300800 */
[----:B------:R-:W2:Y:S03]  /*41050*/  LDL.LU R5, [R1+0x44] ;  /* 0x0000440001057983 */ /* 0x000ea60000300800 */
[----:B--2---:R-:W-:Y:S02]  /*41060*/  STL.64 [R1+0x34f0], R4 ;  /* 0x0034f00401007387 */ /* 0x004fe40000100a00 */
[----:B------:R-:W0:Y:S01]  /*41070*/  LDSM.16.MT88.4 R4, [R17+0x2e800] ;  /* 0x02e800001104783b */ /* 0x000e220000004200 */
[----:B------:R-:W-:Y:S03]  /*41080*/  HMMA.16816.F32.BF16 R8, R8, R18, R12 ;  /* 0x000000120808723c */ /* 0x000fe6000004180c */
[----:B------:R-:W2:Y:S01]  /*41090*/  LDL.LU R12, [R1+0xe0] ;  /* 0x0000e000010c7983 */ /* 0x000ea20000300800 */
[----:B0-----:R-:W-:Y:S01]  /*410a0*/  STL.64 [R1], R4 ;  /* 0x0000000401007387 */ /* 0x001fe20000100a00 */
[----:B------:R-:W-:Y:S02]  /*410b0*/  STL.64 [R1+0x8], R6 ;  /* 0x0000080601007387 */ /* 0x000fe40000100a00 */
[----:B------:R-:W2:Y:S01]  /*410c0*/  LDL.LU R13, [R1+0xe4] ;  /* 0x0000e400010d7983 */ /* 0x000ea20000300800 */
[----:B------:R-:W-:-:S02]  /*410d0*/  MOV R14, R21 ;  /* 0x00000015000e7202 */ /* 0x000fc40000000f00 */
[----:B------:R-:W-:-:S05]  /*410e0*/  MOV R15, R20 ;  /* 0x00000014000f7202 */ /* 0x000fca0000000f00 */
        /* <DEDUP_REMOVED lines=13> */
[----:B----4-:R-:W-:Y:S01]  /*411c0*/  IMAD.MOV.U32 R16, RZ, RZ, R25 ;  /* 0x000000ffff107224 */ /* 0x010fe200078e0019 */
[----:B------:R-:W-:-:S02]  /*411d0*/  MOV R17, R24 ;  /* 0x0000001800117202 */ /* 0x000fc40000000f00 */
[----:B------:R-:W-:Y:S02]  /*411e0*/  MOV R19, R22 ;  /* 0x0000001600137202 */ /* 0x000fe40000000f00 */
[----:B------:R-:W-:Y:S01]  /*411f0*/  MOV R18, R23 ;  /* 0x0000001700127202 */ /* 0x000fe20000000f00 */
[----:B--2---:R-:W-:Y:S01]  /*41200*/  STL.64 [R1+0x34d8], R20 ;  /* 0x0034d81401007387 */ /* 0x004fe20000100a00 */
[----:B------:R-:W-:Y:S02]  /*41210*/  STL.64 [R1+0x34a0], R14 ;  /* 0x0034a00e01007387 */ /* 0x000fe40000100a00 */
[----:B------:R0:W-:Y:S02]  /*41220*/  STL.64 [R1+0x3498], R12 ;  /* 0x0034980c01007387 */ /* 0x0001e40000100a00 */
[----:B0-----:R-:W2:Y:S01]  /*41230*/  LDL.LU.64 R12, [R1+0x50] ;  /* 0x00005000010c7983 */ /* 0x001ea20000300a00 */
[----:B------:R-:W4:Y:S02]  /*41240*/  LDL.LU R25, [R1+0x3514] ;  /* 0x0035140001197983 */ /* 0x000f240000300800 */
[----:B------:R-:W2:Y:S02]  /*41250*/  LDL.LU R24, [R1+0x3510] ;  /* 0x0035100001187983 */ /* 0x000ea40000300800 */
[----:B------:R-:W2:Y:S01]  /*41260*/  LDL.LU R20, [R1+0x140] ;  /* 0x0001400001147983 */ /* 0x000ea20000300800 */
[----:B------:R-:W2:Y:S01]  /*41270*/  LDL.LU R21, [R1+0x144] ;  /* 0x0001440001157983 */ /* 0x000ea20000300800 */
[----:B------:R-:W2:Y:S02]  /*41280*/  LDL.LU R22, [R1+0x148] ;  /* 0x0001480001167983 */ /* 0x000ea40000300800 */
[----:B------:R-:W2:Y:S02]  /*41290*/  LDL.LU R23, [R1+0x14c] ;  /* 0x00014c0001177983 */ /* 0x000ea40000300800 */
[----:B------:R-:W3:Y:S01]  /*412a0*/  LDL.LU R4, [R1+0x160] ;  /* 0x0001600001047983 */ /* 0x000ee20000300800 */
[----:B------:R-:W3:Y:S01]  /*412b0*/  LDL.LU R5, [R1+0x164] ;  /* 0x0001640001057983 */ /* 0x000ee20000300800 */
[----:B------:R-:W3:Y:S02]  /*412c0*/  LDL.LU R6, [R1+0x168] ;  /* 0x0001680001067983 */ /* 0x000ee40000300800 */
[----:B------:R-:W3:Y:S01]  /*412d0*/  LDL.LU R7, [R1+0x16c] ;  /* 0x00016c0001077983 */ /* 0x000ee20000300800 */
[----:B--2---:R-:W-:Y:S01]  /*412e0*/  STL.64 [R1+0x34e8], R22 ;  /* 0x0034e81601007387 */ /* 0x004fe20000100a00 */
[----:B------:R0:W-:Y:S03]  /*412f0*/  STL.64 [R1+0x34e0], R20 ;  /* 0x0034e01401007387 */ /* 0x0001e60000100a00 */
[----:B0-----:R-:W2:Y:S01]  /*41300*/  LDL.LU R20, [R1+0x150] ;  /* 0x0001500001147983 */ /* 0x001ea20000300800 */
[----:B------:R-:W2:Y:S02]  /*41310*/  LDL.LU R21, [R1+0x154] ;  /* 0x0001540001157983 */ /* 0x000ea40000300800 */
[----:B------:R-:W2:Y:S02]  /*41320*/  LDL.LU R22, [R1+0x158] ;  /* 0x0001580001167983 */ /* 0x000ea40000300800 */
[----:B------:R-:W2:Y:S01]  /*41330*/  LDL.LU R23, [R1+0x15c] ;  /* 0x00015c0001177983 */ /* 0x000ea20000300800 */
[----:B------:R-:W-:Y:S01]  /*41340*/  STL.64 [R1+0x3448], R18 ;  /* 0x0034481201007387 */ /* 0x000fe20000100a00 */
[----:B------:R0:W-:Y:S03]  /*41350*/  STL.64 [R1+0x3440], R16 ;  /* 0x0034401001007387 */ /* 0x0001e60000100a00 */
[----:B0-----:R-:W2:Y:S01]  /*41360*/  LDL.LU R16, [R1+0xc0] ;  /* 0x0000c00001107983 */ /* 0x001ea20000300800 */
[----:B------:R-:W2:Y:S02]  /*41370*/  LDL.LU R17, [R1+0xc4] ;  /* 0x0000c40001117983 */ /* 0x000ea40000300800 */
[----:B------:R-:W-:Y:S01]  /*41380*/  IMAD.MOV.U32 R18, RZ, RZ, R3 ;  /* 0x000000ffff127224 */ /* 0x000fe200078e0003 */
[----:B------:R-:W-:Y:S01]  /*41390*/  MOV R19, R28 ;  /* 0x0000001c00137202 */ /* 0x000fe20000000f00 */
[----:B------:R-:W4:Y:S01]  /*413a0*/  LDL.LU R3, [R1+0x350c] ;  /* 0x00350c0001037983 */ /* 0x000f220000300800 */
[----:B------:R-:W4:Y:S03]  /*413b0*/  LDL.LU R28, [R1+0x3508] ;  /* 0x00350800011c7983 */ /* 0x000f260000300800 */
[----:B------:R3:W-:Y:S02]  /*413c0*/  STL.64 [R1+0x3458], R18 ;  /* 0x0034581201007387 */ /* 0x0007e40000100a00 */
[----:B---3--:R-:W-:Y:S01]  /*413d0*/  IMAD.MOV.U32 R18, RZ, RZ, R26 ;  /* 0x000000ffff127224 */ /* 0x008fe200078e001a */
[----:B------:R-:W-:Y:S01]  /*413e0*/  MOV R19, R27 ;  /* 0x0000001b00137202 */ /* 0x000fe20000000f00 */
[----:B--2---:R0:W-:Y:S02]  /*413f0*/  STL.64 [R1+0x3450], R16 ;  /* 0x0034501001007387 */ /* 0x0041e40000100a00 */
[----:B0-----:R-:W-:-:S02]  /*41400*/  MOV R16, R24 ;  /* 0x0000001800107202 */ /* 0x001fc40000000f00 */
[----:B----4-:R-:W-:Y:S01]  /*41410*/  MOV R17, R25 ;  /* 0x0000001900117202 */ /* 0x010fe20000000f00 */
[----:B------:R-:W2:Y:S01]  /*41420*/  LDL.LU R24, [R1+0x3504] ;  /* 0x0035040001187983 */ /* 0x000ea20000300800 */
[----:B------:R-:W2:Y:S02]  /*41430*/  LDL.LU R25, [R1+0x3500] ;  /* 0x0035000001197983 */ /* 0x000ea40000300800 */
[----:B------:R-:W2:Y:S02]  /*41440*/  LDL.LU R26, [R1+0x34fc] ;  /* 0x0034fc00011a7983 */ /* 0x000ea40000300800 */
[----:B------:R-:W2:Y:S01]  /*41450*/  LDL.LU R27, [R1+0x34f8] ;  /* 0x0034f800011b7983 */ /* 0x000ea20000300800 */
[----:B------:R-:W-:Y:S01]  /*41460*/  STL.64 [R1+0x34b0], R18 ;  /* 0x0034b01201007387 */ /* 0x000fe20000100a00 */
[----:B------:R0:W-:Y:S03]  /*41470*/  STL.64 [R1+0x34a8], R16 ;  /* 0x0034a81001007387 */ /* 0x0001e60000100a00 */
[----:B0-----:R-:W3:Y:S01]  /*41480*/  LDL.LU R16, [R1+0x110] ;  /* 0x0001100001107983 */ /* 0x001ee20000300800 */
[----:B------:R-:W3:Y:S02]  /*41490*/  LDL.LU R17, [R1+0x114] ;  /* 0x0001140001117983 */ /* 0x000ee40000300800 */
[----:B------:R-:W4:Y:S02]  /*414a0*/  LDL.LU R18, [R1+0x118] ;  /* 0x0001180001127983 */ /* 0x000f240000300800 */
[----:B------:R-:W4:Y:S01]  /*414b0*/  LDL.LU R19, [R1+0x11c] ;  /* 0x00011c0001137983 */ /* 0x000f220000300800 */
        /* <DEDUP_REMOVED lines=8> */
[----:B------:R-:W-:Y:S11]  /*41540*/  STL.64 [R1+0x33e0], R8 ;  /* 0x0033e00801007387 */ /* 0x000ff60000100a00 */
[----:B------:R0:W-:Y:S02]  /*41550*/  STL.64 [R1+0x60], R4 ;  /* 0x0000600401007387 */ /* 0x0001e40000100a00 */
[----:B------:R-:W-:Y:S01]  /*41560*/  STL.64 [R1+0x68], R6 ;  /* 0x0000680601007387 */ /* 0x000fe20000100a00 */
[----:B0-----:R-:W3:Y:S01]  /*41570*/  LDL.LU.64 R4, [R1+0x34f0] ;  /* 0x0034f00001047983 */ /* 0x001ee20000300a00 */
[----:B------:R-:W-:-:S02]  /*41580*/  MOV R8, R28 ;  /* 0x0000001c00087202 */ /* 0x000fc40000000f00 */
[----:B------:R-:W-:Y:S01]  /*41590*/  MOV R9, R3 ;  /* 0x0000000300097202 */ /* 0x000fe20000000f00 */
[C---:B---3--:R-:W-:Y:S11]  /*415a0*/  HMMA.16816.F32.BF16 R20, R24.reuse, R4, R20 ;  /* 0x000000041814723c */ /* 0x048ff60000041814 */
[----:B------:R-:W-:Y:S11]  /*415b0*/  @!UPT UIADD3 URZ, URZ, URZ, URZ ;  /* 0x0000003f3f3ff290 */ /* 0x000ff6000fffe03f */
[----:B------:R-:W-:Y:S01]  /*415c0*/  @!UPT UIADD3 URZ, URZ, URZ, URZ ;  /* 0x0000003f3f3ff290 */ /* 0x000fe2000fffe03f */
[----:B------:R0:W-:Y:S01]  /*415d0*/  STL.64 [R1+0xb0], R20 ;  /* 0x0000b01401007387 */ /* 0x0001e20000100a00 */
[----:B------:R-:W-:Y:S01]  /*415e0*/  IMAD.MOV.U32 R28, RZ, RZ, R22 ;  /* 0x000000ffff1c7224 */ /* 0x000fe200078e0016 */
[----:B------:R-:W-:Y:S02]  /*415f0*/  MOV R3, R23 ;  /* 0x0000001700037202 */ /* 0x000fe40000000f00 */
[----:B------:R-:W3:Y:S04]  /*41600*/  LDL.LU.64 R22, [R1+0x34e8] ;  /* 0x0034e80001167983 */ /* 0x000ee80000300a00 */
[----:B0-----:R-:W3:Y:S02]  /*41610*/  LDL.LU.64 R20, [R1+0x34e0] ;  /* 0x0034e00001147983 */ /* 0x001ee40000300a00 */
[C---:B---3--:R-:W-:Y:S11]  /*41620*/  HMMA.16816.F32.BF16 R20, R24.reuse, R8, R20 ;  /* 0x000000081814723c */ /* 0x048ff60000041814 */
[----:B------:R-:W-:Y:S11]  /*41630*/  @!UPT UIADD3 URZ, URZ, URZ, URZ ;  /* 0x0000003f3f3ff290 */ /* 0x000ff6000fffe03f */
[----:B------:R-:W-:Y:S01]  /*41640*/  @!UPT UIADD3 URZ, URZ, URZ, URZ ;  /* 0x0000003f3f3ff290 */ /* 0x000fe2000fffe03f */
[----:B------:R0:W-:Y:S01]  /*41650*/  STL.64 [R1+0x170], R20 ;  /* 0x0001701401007387 */ /* 0x0001e20000100a00 */
[----:B------:R1:W-:Y:S03]  /*41660*/  STL.64 [R1+0x178], R22 ;  /* 0x0001781601007387 */ /* 0x0003e60000100a00 */
[----:B0-----:R-:W2:Y:S02]  /*41670*/  LDL.LU.64 R20, [R1+0x34d8] ;  /* 0x0034d80001147983 */ /* 0x001ea40000300a00 */
[----:B--2---:R-:W-:Y:S02]  /*41680*/  HMMA.16816.F32.BF16 R24, R24, R20, R16 ;  /* 0x000000141818723c */ /* 0x004fe40000041810 */
[----:B------:R-:W2:Y:S01]  /*41690*/  LDL.LU.64 R18, [R1+0x34d0] ;  /* 0x0034d00001127983 */ /* 0x000ea20000300a00 */
[----:B------:R-:W2:Y:S01]  /*416a0*/  LDL.LU.64 R16, [R1+0x34c8] ;  /* 0x0034c80001107983 */ /* 0x000ea20000300a00 */
[----:B------:R-:W-:-:S02]  /*416b0*/  MOV R7, R20 ;  /* 0x0000001400077202 */ /* 0x000fc40000000f00 */
[----:B------:R-:W-:Y:S11]  /*416c0*/  MOV R6, R21 ;  /* 0x0000001500067202 */ /* 0x000ff60000000f00 */
[----:B------:R-:W-:Y:S06]  /*416d0*/  @!UPT UIADD3 URZ, URZ, URZ, URZ ;  /* 0x0000003f3f3ff290 */ /* 0x000fec000fffe03f */
[----:B------:R0:W-:Y:S01]  /*416e0*/  STL.64 [R1+0x130], R24 ;  /* 0x0001301801007387 */ /* 0x0001e20000100a00 */
[----:B------:R-:W-:Y:S02]  /*416f0*/  STL.64 [R1+0x138], R26 ;  /* 0x0001381a01007387 */ /* 0x000fe40000100a00 */
[----:B-1----:R-:W2:Y:S02]  /*41700*/  LDL.LU.64 R22, [R1+0x34c0] ;  /* 0x0034c00001167983 */ /* 0x002ea40000300a00 */
[----:B------:R-:W2:Y:S02]  /*41710*/  LDL.LU.64 R20, [R1+0x34b8] ;  /* 0x0034b80001147983 */ /* 0x000ea40000300a00 */
[----:B0-----:R-:W-:Y:S01]  /*41720*/  IMAD.MOV.U32 R24, RZ, RZ, R7 ;  /* 0x000000ffff187224 */ /* 0x001fe200078e0007 */
[----:B------:R-:W-:Y:S02]  /*41730*/  MOV R25, R6 ;  /* 0x0000000600197202 */ /* 0x000fe40000000f00 */
[----:B------:R-:W-:Y:S01]  /*41740*/  MOV R7, R12 ;  /* 0x0000000c00077202 */ /* 0x000fe20000000f00 */
        /* <DEDUP_REMOVED lines=26> */
[----:B------:R-:W2:Y:S11]  /*418f0*/  LDL.LU.64 R12, [R1+0x3468] ;  /* 0x00346800010c7983 */ /* 0x000eb60000300a00 */
[----:B------:R-:W-:Y:S10]  /*41900*/  @!UPT UIADD3 URZ, URZ, URZ, URZ ;  /* 0x0000003f3f3ff290 */ /* 0x000ff4000fffe03f */
[----:B------:R-:W-:Y:S01]  /*41910*/  STL.64 [R1+0x160], R20 ;  /* 0x0001601401007387 */ /* 0x000fe20000100a00 */
[----:B------:R0:W-:Y:S03]  /*41920*/  STL.64 [R1+0x168], R22 ;  /* 0x0001681601007387 */ /* 0x0001e60000100a00 */
[----:B0-----:R-:W4:Y:S01]  /*41930*/  LDL R23, [R1+0x1efc] ;  /* 0x001efc0001177983 */ /* 0x001f220000100800 */
[----:B---3--:R-:W-:-:S03]  /*41940*/  IMAD.MOV.U32 R20, RZ, RZ, R15 ;  /* 0x000000ffff147224 */ /* 0x008fc600078e000f */
[----:B----4-:R0:W-:Y:S01]  /*41950*/  STL [R1+0x3400], R23 ;  /* 0x0034001701007387 */ /* 0x0101e20000100800 */
[----:B------:R-:W2:Y:S02]  /*41960*/  LDL.LU R15, [R1+0x3460] ;  /* 0x00346000010f7983 */ /* 0x000ea40000300800 */
[----:B------:R-:W3:Y:S02]  /*41970*/  LDL.LU R21, [R1+0x14] ;  /* 0x0000140001157983 */ /* 0x000ee40000300800 */
[----:B------:R-:W4:Y:S01]  /*41980*/  LDL.LU R22, [R1+0x18] ;  /* 0x0000180001167983 */ /* 0x000f220000300800 */
[----:B0-----:R-:W4:Y:S04]  /*41990*/  LDL.LU R23, [R1+0x1c] ;  /* 0x00001c0001177983 */ /* 0x001f280000300800 */
[----:B----4-:R-:W-:Y:S01]  /*419a0*/  STL.64 [R1+0x3410], R22 ;  /* 0x0034101601007387 */ /* 0x010fe20000100a00 */
[----:B---3--:R0:W-:Y:S02]  /*419b0*/  STL.64 [R1+0x3408], R20 ;  /* 0x0034081401007387 */ /* 0x0081e40000100a00 */
[----:B0-----:R-:W-:-:S02]  /*419c0*/  MOV R20, R7 ;  /* 0x0000000700147202 */ /* 0x001fc40000000f00 */
        /* <DEDUP_REMOVED lines=16> */
[----:B0-----:R-:W3:Y:S01]  /*41ad0*/  LDL.LU R4, [R1+0x80] ;  /* 0x0000800001047983 */ /* 0x001ee20000300800 */
[----:B------:R-:W-:Y:S01]  /*41ae0*/  MOV R5, R29 ;  /* 0x0000001d00057202 */ /* 0x000fe20000000f00 */
[C---:B--2---:R-:W-:Y:S11]  /*41af0*/  HMMA.16816.F32.BF16 R16, R12.reuse, R8, R16 ;  /* 0x000000080c10723c */ /* 0x044ff60000041810 */
[----:B------:R-:W-:Y:S11]  /*41b00*/  @!UPT UIADD3 URZ, URZ, URZ, URZ ;  /* 0x0000003f3f3ff290 */ /* 0x000ff6000fffe03f */
[----:B------:R-:W-:Y:S01]  /*41b10*/  @!UPT UIADD3 URZ, URZ, URZ, URZ ;  /* 0x0000003f3f3ff290 */ /* 0x000fe2000fffe03f */
[----:B------:R-:W-:Y:S01]  /*41b20*/  STL.64 [R1+0x120], R16 ;  /* 0x0001201001007387 */ /* 0x000fe20000100a00 */
[----:B------:R0:W-:Y:S01]  /*41b30*/  STL [R1+0x128], R18 ;  /* 0x0001281201007387 */ /* 0x0001e20000100800 */
[----:B------:R-:W-:Y:S02]  /*41b40*/  MOV R29, R19 ;  /* 0x00000013001d7202 */ /* 0x000fe40000000f00 */
[----:B0-----:R-:W2:Y:S01]  /*41b50*/  LDL.LU.64 R18, [R1+0x3438] ;  /* 0x0034380001127983 */ /* 0x001ea20000300a00 */
[----:B------:R-:W2:Y:S02]  /*41b60*/  LDL.LU.64 R16, [R1+0x3430] ;  /* 0x0034300001107983 */ /* 0x000ea40000300a00 */
[----:B------:R-:W-:Y:S02]  /*41b70*/  STL [R1+0x33d8], R29 ;  /* 0x0033d81d01007387 */ /* 0x000fe40000100800 */
[----:B------:R-:W-:Y:S01]  /*41b80*/  IMAD.MOV.U32 R6, RZ, RZ, R2 ;  /* 0x000000ffff067224 */ /* 0x000fe200078e0002 */
[----:B------:R-:W-:Y:S01]  /*41b90*/  MOV R7, R0 ;  /* 0x0000000000077202 */ /* 0x000fe20000000f00 */
[----:B--2---:R-:W-:Y:S01]  /*41ba0*/  HMMA.16816.F32.BF16 R12, R12, R24, R16 ;  /* 0x000000180c0c723c */ /* 0x004fe20000041810 */
[----:B------:R-:W3:Y:S01]  /*41bb0*/  LDL.LU.64 R18, [R1+0x3428] ;  /* 0x0034280001127983 */ /* 0x000ee20000300a00 */
[----:B------:R-:W3:Y:S11]  /*41bc0*/  LDL.LU.64 R16, [R1+0x3420] ;  /* 0x0034200001107983 */ /* 0x000ef60000300a00 */
[----:B------:R-:W-:Y:S10]  /*41bd0*/  @!UPT UIADD3 URZ, URZ, URZ, URZ ;  /* 0x0000003f3f3ff290 */ /* 0x000ff4000fffe03f */
[----:B------:R0:W-:Y:S01]  /*41be0*/  STL.64 [R1+0x100], R12 ;  /* 0x0001000c01007387 */ /* 0x0001e20000100a00 */
[----:B------:R-:W-:Y:S03]  /*41bf0*/  STL.64 [R1+0x108], R14 ;  /* 0x0001080e01007387 */ /* 0x000fe60000100a00 */
[----:B0-----:R-:W2:Y:S01]  /*41c00*/  LDL R13, [R1+0x1ef8] ;  /* 0x001ef800010d7983 */ /* 0x001ea20000100800 */
[C---:B---3--:R-:W-:Y:S03]  /*41c10*/  HMMA.16816.F32.BF16 R20, R16.reuse, R20, R4 ;  /* 0x000000141014723c */ /* 0x048fe60000041804 */
[----:B------:R-:W3:Y:S11]  /*41c20*/  LDL.LU.64 R4, [R1+0x3418] ;  /* 0x0034180001047983 */ /* 0x000ef60000300a00 */
[----:B------:R-:W-:Y:S09]  /*41c30*/  @!UPT UIADD3 URZ, URZ, URZ, URZ ;  /* 0x0000003f3f3ff290 */ /* 0x000ff2000fffe03f */
[----:B------:R-:W-:Y:S01]  /*41c40*/  STL.64 [R1+0xe0], R20 ;  /* 0x0000e01401007387 */ /* 0x000fe20000100a00 */
[----:B------:R0:W-:Y:S03]  /*41c50*/  STL.64 [R1+0xe8], R22 ;  /* 0x0000e81601007387 */ /* 0x0001e60000100a00 */
[----:B0-----:R-:W3:Y:S01]  /*41c60*/  LDL.LU.64 R22, [R1+0x3410] ;  /* 0x0034100001167983 */ /* 0x001ee20000300a00 */
[----:B------:R-:W3:Y:S02]  /*41c70*/  LDL.LU.64 R20, [R1+0x3408] ;  /* 0x0034080001147983 */ /* 0x000ee40000300a00 */
[----:B------:R-:W4:Y:S02]  /*41c80*/  LDL R14, [R1+0x1ef4] ;  /* 0x001ef400010e7983 */ /* 0x000f240000100800 */
[----:B------:R-:W2:Y:S01]  /*41c90*/  LDL R15, [R1+0x7f4] ;  /* 0x0007f400010f7983 */ /* 0x000ea20000100800 */
[C---:B---3--:R-:W-:Y:S01]  /*41ca0*/  HMMA.16816.F32.BF16 R4, R16.reuse, R4, R20 ;  /* 0x000000041004723c */ /* 0x048fe20000041814 */
[----:B------:R-:W3:Y:S11]  /*41cb0*/  LDL.LU R23, [R1+0x3400] ;  /* 0x0034000001177983 */ /* 0x000ef60000300800 */
[----:B------:R-:W-:Y:S11]  /*41cc0*/  @!UPT UIADD3 URZ, URZ, URZ, URZ ;  /* 0x0000003f3f3ff290 */ /* 0x000ff6000fffe03f */
[----:B------:R0:W-:Y:S01]  /*41cd0*/  STL.64 [R1+0xc0], R4 ;  /* 0x0000c00401007387 */ /* 0x0001e20000100a00 */
[----:B------:R-:W-:Y:S01]  /*41ce0*/  MOV R2, R6 ;  /* 0x0000000600027202 */ /* 0x000fe20000000f00 */
[----:B------:R-:W-:Y:S02]  /*41cf0*/  IMAD.MOV.U32 R0, RZ, RZ, R7 ;  /* 0x000000ffff007224 */ /* 0x000fe400078e0007 */
[----:B------:R-:W2:Y:S04]  /*41d00*/  LDL.LU.64 R6, [R1+0x33f8] ;  /* 0x0033f80001067983 */ /* 0x000ea80000300a00 */
[----:B0-----:R-:W2:Y:S01]  /*41d10*/  LDL.LU.64 R4, [R1+0x33f0] ;  /* 0x0033f00001047983 */ /* 0x001ea20000300a00 */
[----:B------:R-:W3:Y:S02]  /*41d20*/  LDL R29, [R1+0x1ef0] ;  /* 0x001ef000011d7983 */ /* 0x000ee40000100800 */
[----:B------:R-:W-:Y:S02]  /*41d30*/  STL [R1+0x332c], R0 ;  /* 0x00332c0001007387 */ /* 0x000fe40000100800 */
[----:B------:R-:W-:Y:S01]  /*41d40*/  STL [R1+0x3328], R2 ;  /* 0x0033280201007387 */ /* 0x000fe20000100800 */
[----:B------:R-:W3:Y:S01]  /*41d50*/  LDL.LU.64 R10, [R1+0x33e8] ;  /* 0x0033e800010a7983 */ /* 0x000ee20000300a00 */
[C---:B--2---:R-:W-:Y:S03]  /*41d60*/  HMMA.16816.F32.BF16 R4, R16.reuse, R8, R4 ;  /* 0x000000081004723c */ /* 0x044fe60000041804 */
[----:B------:R-:W2:Y:S11]  /*41d70*/  LDL.LU.64 R8, [R1+0x33e0] ;  /* 0x0033e00001087983 */ /* 0x000eb60000300a00 */
[----:B------:R-:W-:Y:S09]  /*41d80*/  @!UPT UIADD3 URZ, URZ, URZ, URZ ;  /* 0x0000003f3f3ff290 */ /* 0x000ff2000fffe03f */
[----:B------:R-:W-:Y:S01]  /*41d90*/  STL.64 [R1+0x10], R4 ;  /* 0x0000100401007387 */ /* 0x000fe20000100a00 */
[----:B------:R-:W-:Y:S02]  /*41da0*/  STL.64 [R1+0x18], R6 ;  /* 0x0000180601007387 */ /* 0x000fe40000100a00 */
[----:B---3--:R-:W0:Y:S02]  /*41db0*/  LDSM.16.MT88.4 R4, [R23+0x2e800] ;  /* 0x02e800001704783b */ /* 0x008e240000004200 */
[----:B0-----:R0:W-:Y:S02]  /*41dc0*/  STL.64 [R1+0x33c0], R6 ;  /* 0x0033c00601007387 */ /* 0x0011e40000100a00 */
[----:B------:R-:W-:Y:S02]  /*41dd0*/  STL.64 [R1+0x33b8], R4 ;  /* 0x0033b80401007387 */ /* 0x000fe40000100a00 */
[----:B0-----:R-:W3:Y:S04]  /*41de0*/  LDL R6, [R1+0x58] ;  /* 0x0000580001067983 */ /* 0x001ee80000100800 */
[----:B------:R-:W3:Y:S01]  /*41df0*/  LDL R7, [R1+0x5c] ;  /* 0x00005c0001077983 */ /* 0x000ee20000100800 */
[----:B------:R0:W-:Y:S02]  /*41e00*/  STL [R1+0x33b0], R23 ;  /* 0x0033b01701007387 */ /* 0x0001e40000100800 */
[----:B------:R-:W3:Y:S02]  /*41e10*/  LDL.LU R20, [R1] ;  /* 0x0000000001147983 */ /* 0x000ee40000300800 */
[----:B------:R-:W3:Y:S01]  /*41e20*/  LDL.LU R21, [R1+0x4] ;  /* 0x0000040001157983 */ /* 0x000ee20000300800 */
[----:B------:R-:W3:Y:S04]  /*41e30*/  LDL.LU R22, [R1+0x8] ;  /* 0x0000080001167983 */ /* 0x000ee80000300800 */
[----:B0-----:R-:W3:Y:S01]  /*41e40*/  LDL.LU R23, [R1+0xc] ;  /* 0x00000c0001177983 */ /* 0x001ee20000300800 */
[----:B--2---:R-:W-:Y:S03]  /*41e50*/  HMMA.16816.F32.BF16 R24, R16, R24, R8 ;  /* 0x000000181018723c */ /* 0x004fe60000041808 */
[----:B------:R-:W0:Y:S04]  /*41e60*/  LDSM.16.MT88.4 R16, [R13+0x2e800] ;  /* 0x02e800000d10783b */ /* 0x000e280000004200 */
[----:B----4-:R-:W1:Y:S02]  /*41e70*/  LDSM.16.MT88.4 R8, [R14+0x2e800] ;  /* 0x02e800000e08783b */ /* 0x010e640000004200 */
[----:B------:R-:W2:Y:S11]  /*41e80*/  LDSM.16.MT88.4 R12, [R15+0x2f000] ;  /* 0x02f000000f0c783b */ /* 0x000eb60000004200 */
[----:B------:R-:W-:Y:S03]  /*41e90*/  @!UPT UIADD3 URZ, URZ, URZ, URZ ;  /* 0x0000003f3f3ff290 */ /* 0x000fe6000fffe03f */
[----:B------:R4:W-:Y:S01]  /*41ea0*/  STL.64 [R1+0x32d0], R26 ;  /* 0x0032d01a01007387 */ /* 0x0009e20000100a00 */
[----:B------:R-:W-:Y:S03]  /*41eb0*/  STL.64 [R1+0x32c8], R24 ;  /* 0x0032c81801007387 */ /* 0x000fe60000100a00 */
[----:B----4-:R-:W4:Y:S01]  /*41ec0*/  LDL.LU R26, [R1+0x38] ;  /* 0x00003800011a7983 */ /* 0x010f220000300800 */
[----:B------:R-:W4:Y:S03]  /*41ed0*/  LDL.LU R27, [R1+0x3c] ;  /* 0x00003c00011b7983 */ /* 0x000f260000300800 */
[----:B0-----:R-:W-:Y:S01]  /*41ee0*/  STL.64 [R1+0x3360], R18 ;  /* 0x0033601201007387 */ /* 0x001fe20000100a00 */
[----:B------:R0:W-:Y:S03]  /*41ef0*/  STL.64 [R1+0x3358], R16 ;  /* 0x0033581001007387 */ /* 0x0001e60000100a00 */
[----:B0-----:R-:W3:Y:S01]  /*41f00*/  LDL.LU R16, [R1+0x60] ;  /* 0x0000600001107983 */ /* 0x001ee20000300800 */
[----:B------:R-:W3:Y:S02]  /*41f10*/  LDL.LU R17, [R1+0x64] ;  /* 0x0000640001117983 */ /* 0x000ee40000300800 */
[----:B------:R-:W3:Y:S02]  /*41f20*/  LDL.LU R18, [R1+0x68] ;  /* 0x0000680001127983 */ /* 0x000ee40000300800 */
[----:B------:R-:W3:Y:S01]  /*41f30*/  LDL.LU R19, [R1+0x6c] ;  /* 0x00006c0001137983 */ /* 0x000ee20000300800 */
[----:B-1----:R-:W-:Y:S01]  /*41f40*/  STL.64 [R1+0x3320], R10 ;  /* 0x0033200a01007387 */ /* 0x002fe20000100a00 */
[----:B------:R-:W-:Y:S02]  /*41f50*/  STL.64 [R1+0x3318], R8 ;  /* 0x0033180801007387 */ /* 0x000fe40000100a00 */
[----:B--2---:R0:W-:Y:S02]  /*41f60*/  STL.64 [R1+0x32c0], R14 ;  /* 0x0032c00e01007387 */ /* 0x0041e40000100a00 */
[----:B------:R-:W-:Y:S01]  /*41f70*/  STL.64 [R1+0x32b8], R12 ;  /* 0x0032b80c01007387 */ /* 0x000fe20000100a00 */
[----:B0-----:R-:W2:Y:S01]  /*41f80*/  LDL.LU R14, [R1+0x28] ;  /* 0x00002800010e7983 */ /* 0x001ea20000300800 */
[----:B------:R-:W2:Y:S01]  /*41f90*/  LDL.LU R15, [R1+0x2c] ;  /* 0x00002c00010f7983 */ /* 0x000ea20000300800 */
[----:B---3--:R-:W-:Y:S11]  /*41fa0*/  HMMA.16816.F32.BF16 R4, R20, R6, R16 ;  /* 0x000000061404723c */ /* 0x008ff60000041810 */
[----:B------:R-:W-:Y:S11]  /*41fb0*/  @!UPT UIADD3 URZ, URZ, URZ, URZ ;  /* 0x0000003f3f3ff290 */ /* 0x000ff6000fffe03f */
[----:B------:R-:W-:Y:S01]  /*41fc0*/  @!UPT UIADD3 URZ, URZ, URZ, URZ ;  /* 0x0000003f3f3ff290 */ /* 0x000fe2000fffe03f */
[----:B------:R-:W-:Y:S01]  /*41fd0*/  STL.64 [R1+0xa0], R4 ;  /* 0x0000a00401007387 */ /* 0x000fe20000100a00 */
[----:B------:R-:W-:Y:S02]  /*41fe0*/  MOV R0, R6 ;  /* 0x0000000600007202 */ /* 0x000fe40000000f00 */
[----:B------:R-:W-:Y:S02]  /*41ff0*/  MOV R2, R7 ;  /* 0x0000000700027202 */ /* 0x000fe40000000f00 */
[----:B------:R-:W0:Y:S04]  /*42000*/  LDSM.16.M88.4 R4, [R29+0x380] ;  /* 0x000380001d04783b */ /* 0x000e280000000200 */
[----:B------:R-:W-:Y:S01]  /*42010*/  STL [R1+0x3334], R2 ;  /* 0x0033340201007387 */ /* 0x000fe20000100800 */
[----:B------:R-:W-:Y:S02]  /*42020*/  STL [R1+0x3330], R0 ;  /* 0x0033300001007387 */ /* 0x000fe40000100800 */
[----:B------:R-:W3:Y:S01]  /*42030*/  LDL.LU R8, [R1+0xb0] ;  /* 0x0000b00001087983 */ /* 0x000ee20000300800 */
[----:B0-----:R-:W-:Y:S01]  /*42040*/  STL.64 [R1+0x60], R4 ;  /* 0x0000600401007387 */ /* 0x001fe20000100a00 */
[----:B------:R-:W-:Y:S02]  /*42050*/  STL.64 [R1+0x68], R6 ;  /* 0x0000680601007387 */ /* 0x000fe40000100a00 */
[----:B------:R-:W0:Y:S04]  /*42060*/  LDSM.16.M88.4 R4, [R29+0x8380] ;  /* 0x008380001d04783b */ /* 0x000e280000000200 */
[----:B------:R-:W3:Y:S01]  /*42070*/  LDL.LU R9, [R1+0xb4] ;  /* 0x0000b40001097983 */ /* 0x000ee20000300800 */
[----:B0-----:R-:W-:Y:S01]  /*42080*/  STL.64 [R1+0x70], R4 ;  /* 0x0000700401007387 */ /* 0x001fe20000100a00 */
[----:B------:R-:W2:Y:S02]  /*42090*/  LDL.LU R16, [R1+0x160] ;  /* 0x0001600001107983 */ /* 0x000ea40000300800 */
[----:B------:R-:W2:Y:S02]  /*420a0*/  LDL.LU R17, [R1+0x164] ;  /* 0x0001640001117983 */ /* 0x000ea40000300800 */
[----:B------:R-:W2:Y:S01]  /*420b0*/  LDL.LU R18, [R1+0x168] ;  /* 0x0001680001127983 */ /* 0x000ea20000300800 */
[----:B------:R-:W2:Y:S01]  /*420c0*/  LDL.LU R19, [R1+0x16c] ;  /* 0x00016c0001137983 */ /* 0x000ea20000300800 */
[----:B------:R-:W-:-:S02]  /*420d0*/  MOV R2, R4 ;  /* 0x0000000400027202 */ /* 0x000fc40000000f00 */
[----:B------:R-:W-:Y:S02]  /*420e0*/  MOV R10, R28 ;  /* 0x0000001c000a7202 */ /* 0x000fe40000000f00 */
[----:B------:R-:W-:Y:S01]  /*420f0*/  MOV R0, R5 ;  /* 0x0000000500007202 */ /* 0x000fe20000000f00 */
[----:B------:R-:W-:Y:S01]  /*42100*/  IMAD.MOV.U32 R11, RZ, RZ, R3 ;  /* 0x000000ffff0b7224 */ /* 0x000fe200078e0003 */
[----:B------:R-:W-:Y:S01]  /*42110*/  MOV R28, R6 ;  /* 0x00000006001c7202 */ /* 0x000fe20000000f00 */
[----:B------:R-:W-:Y:S01]  /*42120*/  IMAD.MOV.U32 R3, RZ, RZ, R7 ;  /* 0x000000ffff037224 */ /* 0x000fe200078e0007 */
        /* <DEDUP_REMOVED lines=10> */
[----:B--2---:R-:W-:Y:S01]  /*421d0*/  STL.64 [R1+0x33d0], R6 ;  /* 0x0033d00601007387 */ /* 0x004fe20000100a00 */
[----:B------:R0:W-:Y:S03]  /*421e0*/  STL.64 [R1+0x33c8], R4 ;  /* 0x0033c80401007387 */ /* 0x0001e60000100a00 */
[----:B0-----:R-:W4:Y:S01]  /*421f0*/  LDL.LU R4, [R1+0x170] ;  /* 0x0001700001047983 */ /* 0x001f220000300800 */
[----:B------:R-:W4:Y:S02]  /*42200*/  LDL.LU R5, [R1+0x174] ;  /* 0x0001740001057983 */ /* 0x000f240000300800 */
[----:B------:R-:W4:Y:S02]  /*42210*/  LDL.LU R6, [R1+0x178] ;  /* 0x0001780001067983 */ /* 0x000f240000300800 */
[----:B------:R-:W4:Y:S01]  /*42220*/  LDL.LU R7, [R1+0x17c] ;  /* 0x00017c0001077983 */ /* 0x000f220000300800 */
[----:B------:R0:W-:Y:S01]  /*42230*/  STL.64 [R1+0x3380], R18 ;  /* 0x0033801201007387 */ /* 0x0001e20000100a00 */
[----:B------:R-:W-:Y:S03]  /*42240*/  STL.64 [R1+0x3378], R16 ;  /* 0x0033781001007387 */ /* 0x000fe60000100a00 */
[----:B0-----:R-:W3:Y:S04]  /*42250*/  LDL R18, [R1+0x48] ;  /* 0x0000480001127983 */ /* 0x001ee80000100800 */
[----:B------:R-:W3:Y:S01]  /*42260*/  LDL R19, [R1+0x4c] ;  /* 0x00004c0001137983 */ /* 0x000ee20000100800 */
[----:B------:R-:W-:Y:S02]  /*42270*/  STL [R1+0x31dc], R28 ;  /* 0x0031dc1c01007387 */ /* 0x000fe40000100800 */
[----:B------:R-:W-:Y:S01]  /*42280*/  STL [R1+0x31d8], R3 ;  /* 0x0031d80301007387 */ /* 0x000fe20000100800 */
[C---:B---3--:R-:W-:Y:S01]  /*42290*/  HMMA.16816.F32.BF16 R8, R20.reuse, R18, R8 ;  /* 0x000000121408723c */ /* 0x048fe20000041808 */
[----:B------:R0:W-:Y:S04]  /*422a0*/  STL.64 [R1+0x3398], R18 ;  /* 0x0033981201007387 */ /* 0x0001e80000100a00 */
[----:B0-----:R-:W2:Y:S11]  /*422b0*/  LDL.LU.64 R18, [R1+0x58] ;  /* 0x0000580001127983 */ /* 0x001eb60000300a00 */
[----:B------:R-:W-:Y:S07]  /*422c0*/  @!UPT UIADD3 URZ, URZ, URZ, URZ ;  /* 0x0000003f3f3ff290 */ /* 0x000fee000fffe03f */
[----:B------:R-:W-:Y:S01]  /*422d0*/  STL.64 [R1+0xb0], R8 ;  /* 0x0000b00801007387 */ /* 0x000fe20000100a00 */
[----:B------:R-:W-:Y:S02]  /*422e0*/  STL.64 [R1+0xb8], R10 ;  /* 0x0000b80a01007387 */ /* 0x000fe40000100a00 */
[----:B------:R-:W0:Y:S02]  /*422f0*/  LDSM.16.M88.4 R8, [R29+0x10380] ;  /* 0x010380001d08783b */ /* 0x000e240000000200 */
[----:B0-----:R0:W-:Y:S02]  /*42300*/  STL.64 [R1+0x80], R8 ;  /* 0x0000800801007387 */ /* 0x0011e40000100a00 */
[----:B------:R1:W-:Y:S02]  /*42310*/  STL.64 [R1+0x88], R10 ;  /* 0x0000880a01007387 */ /* 0x0003e40000100a00 */
[----:B0-----:R-:W3:Y:S01]  /*42320*/  LDL.LU R8, [R1+0x150] ;  /* 0x0001500001087983 */ /* 0x001ee20000300800 */
[----:B------:R-:W3:Y:S02]  /*42330*/  LDL.LU R9, [R1+0x154] ;  /* 0x0001540001097983 */ /* 0x000ee40000300800 */
[----:B-1----:R-:W2:Y:S02]  /*42340*/  LDL.LU R10, [R1+0x158] ;  /* 0x00015800010a7983 */ /* 0x002ea40000300800 */
[----:B------:R-:W2:Y:S01]  /*42350*/  LDL.LU R11, [R1+0x15c] ;  /* 0x00015c00010b7983 */ /* 0x000ea20000300800 */
[C---:B----4-:R-:W-:Y:S11]  /*42360*/  HMMA.16816.F32.BF16 R4, R20.reuse, R26, R4 ;  /* 0x0000001a1404723c */ /* 0x050ff60000041804 */
[----:B------:R-:W-:Y:S11]  /*42370*/  @!UPT UIADD3 URZ, URZ, URZ, URZ ;  /* 0x0000003f3f3ff290 */ /* 0x000ff6000fffe03f */
[----:B------:R-:W-:Y:S02]  /*42380*/  @!UPT UIADD3 URZ, URZ, URZ, URZ ;  /* 0x0000003f3f3ff290 */ /* 0x000fe4000fffe03f */
[----:B------:R-:W-:Y:S02]  /*42390*/  MOV R25, R4 ;  /* 0x0000000400197202 */ /* 0x000fe40000000f00 */
[----:B------:R-:W-:Y:S02]  /*423a0*/  MOV R24, R5 ;  /* 0x0000000500187202 */ /* 0x000fe40000000f00 */
[----:B------:R-:W-:Y:S01]  /*423b0*/  MOV R13, R6 ;  /* 0x00000006000d7202 */ /* 0x000fe20000000f00 */
[----:B------:R-:W-:Y:S02]  /*423c0*/  IMAD.MOV.U32 R12, RZ, RZ, R7 ;  /* 0x000000ffff0c7224 */ /* 0x000fe400078e0007 */
[----:B------:R-:W0:Y:S04]  /*423d0*/  LDSM.16.M88.4 R4, [R29+0x18380] ;  /* 0x018380001d04783b */ /* 0x000e280000000200 */
[----:B--2---:R-:W-:Y:S01]  /*423e0*/  STL.64 [R1+0x3390], R10 ;  /* 0x0033900a01007387 */ /* 0x004fe20000100a00 */
[----:B---3--:R1:W-:Y:S03]  /*423f0*/  STL.64 [R1+0x3388], R8 ;  /* 0x0033880801007387 */ /* 0x0083e60000100a00 */
        /* <DEDUP_REMOVED lines=11> */
[----:B0-----:R-:W-:Y:S02]  /*424b0*/  STL.64 [R1+0x90], R4 ;  /* 0x0000900401007387 */ /* 0x001fe40000100a00 */
[----:B------:R0:W-:Y:S02]  /*424c0*/  STL.64 [R1+0x98], R6 ;  /* 0x0000980601007387 */ /* 0x0001e40000100a00 */
[----:B0-----:R-:W4:Y:S01]  /*424d0*/  LDL.LU.64 R6, [R1+0x33d0] ;  /* 0x0033d00001067983 */ /* 0x001f220000300a00 */
[----:B------:R-:W4:Y:S02]  /*424e0*/  LDL.LU.64 R4, [R1+0x33c8] ;  /* 0x0033c80001047983 */ /* 0x000f240000300a00 */
[----:B----4-:R-:W-:Y:S01]  /*424f0*/  HMMA.16816.F32.BF16 R20, R20, R14, R4 ;  /* 0x0000000e1414723c */ /* 0x010fe20000041804 */
[----:B------:R-:W2:Y:S01]  /*42500*/  LDL.LU.64 R6, [R1+0x33c0] ;  /* 0x0033c00001067983 */ /* 0x000ea20000300a00 */
[----:B------:R-:W2:Y:S11]  /*42510*/  LDL.LU.64 R4, [R1+0x33b8] ;  /* 0x0033b80001047983 */ /* 0x000eb60000300a00 */
[----:B------:R-:W-:Y:S10]  /*42520*/  @!UPT UIADD3 URZ, URZ, URZ, URZ ;  /* 0x0000003f3f3ff290 */ /* 0x000ff4000fffe03f */
[----:B------:R-:W-:Y:S01]  /*42530*/  STL.64 [R1+0xf0], R20 ;  /* 0x0000f01401007387 */ /* 0x000fe20000100a00 */
[----:B------:R0:W-:Y:S03]  /*42540*/  STL.64 [R1+0xf8], R22 ;  /* 0x0000f81601007387 */ /* 0x0001e60000100a00 */
[----:B0-----:R-:W4:Y:S01]  /*42550*/  LDL.LU R23, [R1+0x33b0] ;  /* 0x0033b00001177983 */ /* 0x001f220000300800 */
[----:B------:R-:W-:Y:S02]  /*42560*/  MOV R28, R18 ;  /* 0x00000012001c7202 */ /* 0x000fe40000000f00 */
[----:B------:R-:W-:Y:S01]  /*42570*/  MOV R3, R19 ;  /* 0x0000001300037202 */ /* 0x000fe20000000f00 */
[C---:B--2---:R-:W-:Y:S01]  /*42580*/  HMMA.16816.F32.BF16 R8, R4.reuse, R18, R8 ;  /* 0x000000120408723c */ /* 0x044fe20000041808 */
[----:B----4-:R-:W0:Y:S04]  /*42590*/  LDSM.16.MT88.4 R20, [R23+0x2f000] ;  /* 0x02f000001714783b */ /* 0x010e280000004200 */
[----:B0-----:R-:W-:Y:S11]  /*425a0*/  STL [R1+0x3278], R23 ;  /* 0x0032781701007387 */ /* 0x001ff60000100800 */
[----:B------:R-:W-:Y:S07]  /*425b0*/  @!UPT UIADD3 URZ, URZ, URZ, URZ ;  /* 0x0000003f3f3ff290 */ /* 0x000fee000fffe03f */
[----:B------:R-:W-:Y:S02]  /*425c0*/  STL.64 [R1+0x110], R8 ;  /* 0x0001100801007387 */ /* 0x000fe40000100a00 */
[----:B------:R0:W-:Y:S02]  /*425d0*/  STL.64 [R1+0x118], R10 ;  /* 0x0001180a01007387 */ /* 0x0001e40000100a00 */
[----:B0-----:R-:W2:Y:S01]  /*425e0*/  LDL.LU.64 R10, [R1+0x33a8] ;  /* 0x0033a800010a7983 */ /* 0x001ea20000300a00 */
[----:B------:R-:W2:Y:S02]  /*425f0*/  LDL.LU.64 R8, [R1+0x33a0] ;  /* 0x0033a00001087983 */ /* 0x000ea40000300a00 */
[----:B------:R-:W2:Y:S02]  /*42600*/  LDL.LU.64 R18, [R1+0x3398] ;  /* 0x0033980001127983 */ /* 0x000ea40000300a00 */
[C---:B--2---:R-:W-:Y:S01]  /*42610*/  HMMA.16816.F32.BF16 R16, R4.reuse, R18, R8 ;  /* 0x000000120410723c */ /* 0x044fe20000041808 */
[----:B------:R-:W2:Y:S01]  /*42620*/  LDL.LU.64 R10, [R1+0x3390] ;  /* 0x00339000010a7983 */ /* 0x000ea20000300a00 */
[----:B------:R-:W2:Y:S11]  /*42630*/  LDL.LU.64 R8, [R1+0x3388] ;  /* 0x0033880001087983 */ /* 0x000eb60000300a00 */
[----:B------:R-:W-:Y:S10]  /*42640*/  @!UPT UIADD3 URZ, URZ, URZ, URZ ;  /* 0x0000003f3f3ff290 */ /* 0x000ff4000fffe03f */
[----:B------:R-:W-:Y:S01]  /*42650*/  STL [R1+0x134], R17 ;  /* 0x0001341101007387 */ /* 0x000fe20000100800 */
[----:B------:R0:W-:Y:S01]  /*42660*/  STL.64 [R1+0x138], R18 ;  /* 0x0001381201007387 */ /* 0x0001e20000100a00 */
[----:B------:R-:W-:Y:S02]  /*42670*/  MOV R23, R16 ;  /* 0x0000001000177202 */ /* 0x000fe40000000f00 */
[----:B0-----:R-:W4:Y:S01]  /*42680*/  LDL.LU.64 R18, [R1+0x3380] ;  /* 0x0033800001127983 */ /* 0x001f220000300a00 */
[----:B------:R-:W4:Y:S02]  /*42690*/  LDL.LU.64 R16, [R1+0x3378] ;  /* 0x0033780001107983 */ /* 0x000f240000300a00 */
[----:B------:R0:W-:Y:S02]  /*426a0*/  STL.64 [R1+0x3288], R22 ;  /* 0x0032881601007387 */ /* 0x0001e40000100a00 */
[----:B------:R-:W-:Y:S01]  /*426b0*/  STL.64 [R1+0x3280], R20 ;  /* 0x0032801401007387 */ /* 0x000fe20000100a00 */
[C---:B----4-:R-:W-:Y:S11]  /*426c0*/  HMMA.16816.F32.BF16 R16, R4.reuse, R26, R16 ;  /* 0x0000001a0410723c */ /* 0x050ff60000041810 */
[----:B------:R-:W-:Y:S11]  /*426d0*/  @!UPT UIADD3 URZ, URZ, URZ, URZ ;  /* 0x0000003f3f3ff290 */ /* 0x000ff6000fffe03f */
[----:B------:R-:W-:Y:S01]  /*426e0*/  @!UPT UIADD3 URZ, URZ, URZ, URZ ;  /* 0x0000003f3f3ff290 */ /* 0x000fe2000fffe03f */
[----:B------:R1:W-:Y:S01]  /*426f0*/  STL.64 [R1+0x180], R16 ;  /* 0x0001801001007387 */ /* 0x0003e20000100a00 */
[----:B0-----:R-:W-:Y:S01]  /*42700*/  IMAD.MOV.U32 R23, RZ, RZ, R18 ;  /* 0x000000ffff177224 */ /* 0x001fe200078e0012 */
[----:B------:R-:W-:Y:S02]  /*42710*/  MOV R22, R19 ;  /* 0x0000001300167202 */ /* 0x000fe40000000f00 */
[----:B------:R-:W4:Y:S04]  /*42720*/  LDL.LU.64 R18, [R1+0x3370] ;  /* 0x0033700001127983 */ /* 0x000f280000300a00 */
[----:B-1----:R-:W4:Y:S01]  /*42730*/  LDL.LU.64 R16, [R1+0x3368] ;  /* 0x0033680001107983 */ /* 0x002f220000300a00 */
[----:B------:R0:W-:Y:S02]  /*42740*/  STL.64 [R1+0x3350], R26 ;  /* 0x0033501a01007387 */ /* 0x0001e40000100a00 */
[----:B------:R-:W-:Y:S01]  /*42750*/  STL.64 [R1+0x3348], R24 ;  /* 0x0033481801007387 */ /* 0x000fe20000100a00 */
[----:B0-----:R-:W2:Y:S01]  /*42760*/  LDL.LU.64 R26, [R1+0x48] ;  /* 0x00004800011a7983 */ /* 0x001ea20000300a00 */
[----:B------:R-:W-:Y:S01]  /*42770*/  STL.64 [R1+0x3300], R22 ;  /* 0x0033001601007387 */ /* 0x000fe20000100a00 */
[----:B----4-:R-:W-:Y:S02]  /*42780*/  HMMA.16816.F32.BF16 R4, R4, R14, R16 ;  /* 0x0000000e0404723c */ /* 0x010fe40000041810 */
[----:B------:R-:W2:Y:S01]  /*42790*/  LDL.LU.64 R18, [R1+0x3360] ;  /* 0x0033600001127983 */ /* 0x000ea20000300a00 */
[----:B------:R-:W2:Y:S11]  /*427a0*/  LDL.LU.64 R16, [R1+0x3358] ;  /* 0x0033580001107983 */ /* 0x000eb60000300a00 */
[----:B------:R-:W-:Y:S09]  /*427b0*/  @!UPT UIADD3 URZ, URZ, URZ, URZ ;  /* 0x0000003f3f3ff290 */ /* 0x000ff2000fffe03f */
[----:B------:R0:W-:Y:S01]  /*427c0*/  STL.64 [R1+0x170], R4 ;  /* 0x0001700401007387 */ /* 0x0001e20000100a00 */
[----:B------:R1:W-:Y:S03]  /*427d0*/  STL.64 [R1+0x178], R6 ;  /* 0x0001780601007387 */ /* 0x0003e60000100a00 */
[----:B0-----:R-:W4:Y:S01]  /*427e0*/  LDL.LU R4, [R1+0x140] ;  /* 0x0001400001047983 */ /* 0x001f220000300800 */
[----:B------:R-:W4:Y:S02]  /*427f0*/  LDL.LU R5, [R1+0x144] ;  /* 0x0001440001057983 */ /* 0x000f240000300800 */
[----:B-1----:R-:W4:Y:S02]  /*42800*/  LDL.LU R6, [R1+0x148] ;  /* 0x0001480001067983 */ /* 0x002f240000300800 */
[----:B------:R-:W4:Y:S01]  /*42810*/  LDL.LU R7, [R1+0x14c] ;  /* 0x00014c0001077983 */ /* 0x000f220000300800 */
[----:B------:R-:W-:-:S02]  /*42820*/  MOV R22, R28 ;  /* 0x0000001c00167202 */ /* 0x000fc40000000f00 */
[----:B------:R-:W-:Y:S01]  /*42830*/  MOV R23, R3 ;  /* 0x0000000300177202 */ /* 0x000fe20000000f00 */
[----:B------:R-:W-:Y:S01]  /*42840*/  STL.64 [R1+0x3340], R14 ;  /* 0x0033400e01007387 */ /* 0x000fe20000100a00 */
[----:B------:R0:W-:Y:S03]  /*42850*/  STL.64 [R1+0x3338], R12 ;  /* 0x0033380c01007387 */ /* 0x0001e60000100a00 */
[----:B0-----:R-:W4:Y:S01]  /*42860*/  LDL.LU R12, [R1+0x120] ;  /* 0x00012000010c7983 */ /* 0x001f220000300800 */
[----:B------:R-:W4:Y:S02]  /*42870*/  LDL.LU R13, [R1+0x124] ;  /* 0x00012400010d7983 */ /* 0x000f240000300800 */
[----:B------:R-:W4:Y:S02]  /*42880*/  LDL.LU R14, [R1+0x128] ;  /* 0x00012800010e7983 */ /* 0x000f240000300800 */
[----:B---3--:R-:W-:Y:S01]  /*42890*/  IMAD.MOV.U32 R15, RZ, RZ, R29 ;  /* 0x000000ffff0f7224 */ /* 0x008fe200078e001d */
[C---:B--2---:R-:W-:Y:S08]  /*428a0*/  HMMA.16816.F32.BF16 R8, R16.reuse, R22, R8 ;  /* 0x000000161008723c */ /* 0x044ff00000041808 */
[----:B----4-:R-:W-:Y:S11]  /*428b0*/  HMMA.16816.F32.BF16 R4, R16, R26, R4 ;  /* 0x0000001a1004723c */ /* 0x010ff60000041804 */
[----:B------:R-:W-:Y:S04]  /*428c0*/  @!UPT UIADD3 URZ, URZ, URZ, URZ ;  /* 0x0000003f3f3ff290 */ /* 0x000fe8000fffe03f */
[----:B------:R0:W-:Y:S01]  /*428d0*/  STL [R1+0x1b0], R8 ;  /* 0x0001b00801007387 */ /* 0x0001e20000100800 */
[----:B------:R-:W-:Y:S02]  /*428e0*/  MOV R29, R9 ;  /* 0x00000009001d7202 */ /* 0x000fe40000000f00 */
[----:B------:R-:W-:Y:S02]  /*428f0*/  MOV R28, R10 ;  /* 0x0000000a001c7202 */ /* 0x000fe40000000f00 */
[----:B------:R-:W-:Y:S01]  /*42900*/  MOV R3, R11 ;  /* 0x0000000b00037202 */ /* 0x000fe20000000f00 */
[----:B0-----:R-:W2:Y:S01]  /*42910*/  LDL.LU R8, [R1+0x100] ;  /* 0x0001000001087983 */ /* 0x001ea20000300800 */
[----:B------:R-:W2:Y:S02]  /*42920*/  LDL.LU R9, [R1+0x104] ;  /* 0x0001040001097983 */ /* 0x000ea40000300800 */
[----:B------:R-:W2:Y:S02]  /*42930*/  LDL.LU R10, [R1+0x108] ;  /* 0x00010800010a7983 */ /* 0x000ea40000300800 */
[----:B------:R-:W2:Y:S01]  /*42940*/  LDL.LU R11, [R1+0x10c] ;  /* 0x00010c00010b7983 */ /* 0x000ea20000300800 */
[----:B------:R-:W-:Y:S01]  /*42950*/  STL.64 [R1+0x1a0], R4 ;  /* 0x0001a00401007387 */ /* 0x000fe20000100a00 */
[----:B------:R0:W-:Y:S02]  /*42960*/  STL.64 [R1+0x1a8], R6 ;  /* 0x0001a80601007387 */ /* 0x0001e40000100a00 */
[----:B0-----:R-:W-:Y:S01]  /*42970*/  IMAD.MOV.U32 R7, RZ, RZ, R26 ;  /* 0x000000ffff077224 */ /* 0x001fe200078e001a */
[----:B------:R-:W-:-:S02]  /*42980*/  MOV R6, R27 ;  /* 0x0000001b00067202 */ /* 0x000fc40000000f00 */
[----:B------:R-:W3:Y:S01]  /*42990*/  LDL.LU.64 R26, [R1+0x3350] ;  /* 0x00335000011a7983 */ /* 0x000ee20000300a00 */
[----:B------:R-:W4:Y:S01]  /*429a0*/  LDL.LU.64 R24, [R1+0x3348] ;  /* 0x0033480001187983 */ /* 0x000f220000300a00 */
[----:B------:R-:W-:Y:S02]  /*429b0*/  MOV R4, R2 ;  /* 0x0000000200047202 */ /* 0x000fe40000000f00 */
[----:B------:R-:W-:Y:S01]  /*429c0*/  MOV R5, R0 ;  /* 0x0000000000057202 */ /* 0x000fe20000000f00 */
[----:B---3--:R-:W-:Y:S11]  /*429d0*/  HMMA.16816.F32.BF16 R12, R16, R26, R12 ;  /* 0x0000001a100c723c */ /* 0x008ff6000004180c */
[----:B------:R-:W-:Y:S11]  /*429e0*/  @!UPT UIADD3 URZ, URZ, URZ, URZ ;  /* 0x0000003f3f3ff290 */ /* 0x000ff6000fffe03f */
[----:B------:R-:W-:Y:S01]  /*429f0*/  @!UPT UIADD3 URZ, URZ, URZ, URZ ;  /* 0x0000003f3f3ff290 */ /* 0x000fe2000fffe03f */
[----:B------:R-:W-:Y:S01]  /*42a00*/  STL.64 [R1+0x190], R12 ;  /* 0x0001900c01007387 */ /* 0x000fe20000100a00 */
[----:B------:R0:W-:Y:S03]  /*42a10*/  STL.64 [R1+0x198], R14 ;  /* 0x0001980e01007387 */ /* 0x0001e60000100a00 */
[----:B0-----:R-:W2:Y:S01]  /*42a20*/  LDL.LU.64 R14, [R1+0x3340] ;  /* 0x00334000010e7983 */ /* 0x001ea20000300a00 */
[----:B------:R-:W3:Y:S02]  /*42a30*/  LDL.LU.64 R12, [R1+0x3338] ;  /* 0x00333800010c7983 */ /* 0x000ee40000300a00 */
[----:B------:R0:W-:Y:S02]  /*42a40*/  STL.64 [R1+0x32e8], R26 ;  /* 0x0032e81a01007387 */ /* 0x0001e40000100a00 */
[----:B------:R-:W2:Y:S01]  /*42a50*/  LDL.LU R2, [R1+0x3334] ;  /* 0x0033340001027983 */ /* 0x000ea20000300800 */
[----:B------:R-:W3:Y:S01]  /*42a60*/  LDL.LU R0, [R1+0x3330] ;  /* 0x0033300001007983 */ /* 0x000ee20000300800 */
[----:B0-----:R-:W-:Y:S01]  /*42a70*/  IMAD.MOV.U32 R26, RZ, RZ, R7 ;  /* 0x000000ffff1a7224 */ /* 0x001fe200078e0007 */
[----:B------:R-:W-:-:S05]  /*42a80*/  MOV R27, R6 ;  /* 0x00000006001b7202 */ /* 0x000fca0000000f00 */
[----:B------:R-:W-:Y:S01]  /*42a90*/  STL.64 [R1+0x3310], R26 ;  /* 0x0033101a01007387 */ /* 0x000fe20000100a00 */
[----:B----4-:R0:W-:Y:S03]  /*42aa0*/  STL.64 [R1+0x3308], R24 ;  /* 0x0033081801007387 */ /* 0x0101e60000100a00 */
[----:B0-----:R-:W4:Y:S01]  /*42ab0*/  LDL.LU R24, [R1+0xe0] ;  /* 0x0000e00001187983 */ /* 0x001f220000300800 */
[----:B------:R-:W4:Y:S02]  /*42ac0*/  LDL.LU R25, [R1+0xe4] ;  /* 0x0000e40001197983 */ /* 0x000f240000300800 */
[----:B------:R-:W4:Y:S02]  /*42ad0*/  LDL.LU R26, [R1+0xe8] ;  /* 0x0000e800011a7983 */ /* 0x000f240000300800 */
[----:B------:R-:W4:Y:S01]  /*42ae0*/  LDL.LU R27, [R1+0xec] ;  /* 0x0000ec00011b7983 */ /* 0x000f220000300800 */
[----:B------:R0:W-:Y:S04]  /*42af0*/  STL.64 [R1+0x32b0], R4 ;  /* 0x0032b00401007387 */ /* 0x0001e80000100a00 */
[----:B0-----:R-:W4:Y:S01]  /*42b00*/  LDL.LU R4, [R1+0xa0] ;  /* 0x0000a00001047983 */ /* 0x001f220000300800 */
[----:B------:R-:W4:Y:S01]  /*42b10*/  LDL.LU R5, [R1+0xa4] ;  /* 0x0000a40001057983 */ /* 0x000f220000300800 */
[----:B--2---:R-:W-:-:S02]  /*42b20*/  MOV R7, R2 ;  /* 0x0000000200077202 */ /* 0x004fc40000000f00 */
[----:B---3--:R-:W-:Y:S02]  /*42b30*/  MOV R6, R0 ;  /* 0x0000000000067202 */ /* 0x008fe40000000f00 */
[----:B------:R-:W2:Y:S01]  /*42b40*/  LDL.LU R0, [R1+0x332c] ;  /* 0x00332c0001007983 */ /* 0x000ea20000300800 */
[----:B------:R-:W3:Y:S02]  /*42b50*/  LDL.LU R2, [R1+0x3328] ;  /* 0x0033280001027983 */ /* 0x000ee40000300800 */
[----:B------:R-:W-:Y:S01]  /*42b60*/  STL.64 [R1+0x32e0], R6 ;  /* 0x0032e00601007387 */ /* 0x000fe20000100a00 */
[----:B----4-:R0:W-:Y:S04]  /*42b70*/  STL.64 [R1+0x32d8], R4 ;  /* 0x0032d80401007387 */ /* 0x0101e80000100a00 */
[----:B0-----:R-:W4:Y:S01]  /*42b80*/  LDL.LU R4, [R1+0x10] ;  /* 0x0000100001047983 */ /* 0x001f220000300800 */
[----:B------:R-:W4:Y:S02]  /*42b90*/  LDL.LU R5, [R1+0x14] ;  /* 0x0000140001057983 */ /* 0x000f240000300800 */
[----:B------:R-:W2:Y:S02]  /*42ba0*/  LDL.LU R6, [R1+0x18] ;  /* 0x0000180001067983 */ /* 0x000ea40000300800 */
[----:B------:R-:W2:Y:S01]  /*42bb0*/  LDL.LU R7, [R1+0x1c] ;  /* 0x00001c0001077983 */ /* 0x000ea20000300800 */
[----:B------:R-:W-:Y:S01]  /*42bc0*/  HMMA.16816.F32.BF16 R16, R16, R14, R8 ;  /* 0x0000000e1010723c */ /* 0x000fe20000041808 */
[----:B--2---:R-:W-:Y:S01]  /*42bd0*/  STL.64 [R1+0x32f8], R6 ;  /* 0x0032f80601007387 */ /* 0x004fe20000100a00 */
[----:B----4-:R0:W-:Y:S03]  /*42be0*/  STL.64 [R1+0x32f0], R4 ;  /* 0x0032f00401007387 */ /* 0x0101e60000100a00 */
[----:B0-----:R-:W2:Y:S01]  /*42bf0*/  LDL.LU R4, [R1+0xc0] ;  /* 0x0000c00001047983 */ /* 0x001ea20000300800 */
[----:B------:R-:W2:Y:S02]  /*42c00*/  LDL.LU R5, [R1+0xc4] ;  /* 0x0000c40001057983 */ /* 0x000ea40000300800 */
[----:B------:R-:W4:Y:S02]  /*42c10*/  LDL.LU.64 R10, [R1+0x3320] ;  /* 0x00332000010a7983 */ /* 0x000f240000300a00 */
[----:B------:R-:W4:Y:S02]  /*42c20*/  LDL.LU.64 R8, [R1+0x3318] ;  /* 0x0033180001087983 */ /* 0x000f240000300a00 */
[----:B---3--:R-:W-:Y:S01]  /*42c30*/  IMAD.MOV.U32 R6, RZ, RZ, R2 ;  /* 0x000000ffff067224 */ /* 0x008fe200078e0002 */
[----:B------:R-:W-:-:S11]  /*42c40*/  MOV R7, R0 ;  /* 0x0000000000077202 */ /* 0x000fd60000000f00 */
[----:B------:R-:W-:Y:S01]  /*42c50*/  MOV R2, R18 ;  /* 0x0000001200027202 */ /* 0x000fe20000000f00 */
[----:B------:R0:W-:Y:S01]  /*42c60*/  STL.64 [R1+0x160], R16 ;  /* 0x0001601001007387 */ /* 0x0001e20000100a00 */
[----:B------:R-:W-:Y:S01]  /*42c70*/  MOV R0, R19 ;  /* 0x0000001300007202 */ /* 0x000fe20000000f00 */
[----:B------:R-:W3:Y:S02]  /*42c80*/  LDL R18, [R1+0x1efc] ;  /* 0x001efc0001127983 */ /* 0x000ee40000100800 */
[----:B------:R-:W3:Y:S01]  /*42c90*/  LDL R19, [R1+0x1ef8] ;  /* 0x001ef80001137983 */ /* 0x000ee20000100800 */
[----:B----4-:R-:W-:Y:S01]  /*42ca0*/  HMMA.16816.F32.BF16 R20, R8, R22, R24 ;  /* 0x000000160814723c */ /* 0x010fe20000041818 */
[----:B---3--:R1:W-:Y:S01]  /*42cb0*/  STL.64 [R1+0x32a8], R18 ;  /* 0x0032a81201007387 */ /* 0x0083e20000100a00 */
[----:B0-----:R-:W3:Y:S02]  /*42cc0*/  LDL.LU R16, [R1+0xb0] ;  /* 0x0000b00001107983 */ /* 0x001ee40000300800 */
[----:B------:R-:W3:Y:S01]  /*42cd0*/  LDL.LU R17, [R1+0xb4] ;  /* 0x0000b40001117983 */ /* 0x000ee20000300800 */
[----:B-1----:R-:W3:Y:S01]  /*42ce0*/  LDL.LU R18, [R1+0xb8] ;  /* 0x0000b80001127983 */ /* 0x002ee20000300800 */
[----:B------:R-:W3:Y:S02]  /*42cf0*/  LDL.LU R19, [R1+0xbc] ;  /* 0x0000bc0001137983 */ /* 0x000ee40000300800 */
[----:B------:R0:W-:Y:S02]  /*42d00*/  STL [R1+0x3248], R2 ;  /* 0x0032480201007387 */ /* 0x0001e40000100800 */
[----:B0-----:R-:W4:Y:S01]  /*42d10*/  LDL R2, [R1+0x1ef4] ;  /* 0x001ef40001027983 */ /* 0x001f220000100800 */
[----:B------:R-:W2:Y:S02]  /*42d20*/  LDL.LU.64 R26, [R1+0x3310] ;  /* 0x00331000011a7983 */ /* 0x000ea40000300a00 */
[----:B------:R-:W2:Y:S10]  /*42d30*/  LDL.LU.64 R24, [R1+0x3308] ;  /* 0x0033080001187983 */ /* 0x000eb40000300a00 */
[----:B------:R-:W-:Y:S01]  /*42d40*/  STL.64 [R1+0x150], R20 ;  /* 0x0001501401007387 */ /* 0x000fe20000100a00 */
[----:B------:R0:W-:Y:S04]  /*42d50*/  STL.64 [R1+0x158], R22 ;  /* 0x0001581601007387 */ /* 0x0001e80000100a00 */
[----:B0-----:R-:W2:Y:S01]  /*42d60*/  LDL.LU.64 R22, [R1+0x3300] ;  /* 0x0033000001167983 */ /* 0x001ea20000300a00 */
[----:B------:R-:W3:Y:S02]  /*42d70*/  LDL R20, [R1+0x90] ;  /* 0x0000900001147983 */ /* 0x000ee40000100800 */
[----:B------:R-:W3:Y:S01]  /*42d80*/  LDL R21, [R1+0x94] ;  /* 0x0000940001157983 */ /* 0x000ee20000100800 */
[----:B--2---:R-:W-:Y:S01]  /*42d90*/  STL.64 [R1+0x32a0], R22 ;  /* 0x0032a01601007387 */ /* 0x004fe20000100a00 */
[----:B---3--:R0:W-:Y:S02]  /*42da0*/  STL.64 [R1+0x3298], R20 ;  /* 0x0032981401007387 */ /* 0x0081e40000100a00 */
[----:B0-----:R-:W-:Y:S01]  /*42db0*/  IMAD.MOV.U32 R20, RZ, RZ, R25 ;  /* 0x000000ffff147224 */ /* 0x001fe200078e0019 */
[----:B------:R-:W-:-:S02]  /*42dc0*/  MOV R21, R24 ;  /* 0x0000001800157202 */ /* 0x000fc40000000f00 */
[C---:B------:R-:W-:Y:S01]  /*42dd0*/  HMMA.16816.F32.BF16 R24, R8.reuse, R26, R4 ;  /* 0x0000001a0818723c */ /* 0x040fe20000041804 */
[----:B------:R-:W2:Y:S01]  /*42de0*/  LDL.LU.64 R6, [R1+0x32f8] ;  /* 0x0032f80001067983 */ /* 0x000ea20000300a00 */
[----:B------:R-:W2:Y:S11]  /*42df0*/  LDL.LU.64 R4, [R1+0x32f0] ;  /* 0x0032f00001047983 */ /* 0x000eb60000300a00 */
[----:B------:R-:W-:Y:S10]  /*42e00*/  @!UPT UIADD3 URZ, URZ, URZ, URZ ;  /* 0x0000003f3f3ff290 */ /* 0x000ff4000fffe03f */
        /* <DEDUP_REMOVED lines=9> */
[----:B0-----:R-:W3:Y:S01]  /*42ea0*/  LDL.LU.64 R26, [R1+0x32d0] ;  /* 0x0032d000011a7983 */ /* 0x001ee20000300a00 */
[----:B------:R-:W3:Y:S01]  /*42eb0*/  LDL.LU.64 R24, [R1+0x32c8] ;  /* 0x0032c80001187983 */ /* 0x000ee20000300a00 */
[----:B------:R-:W-:Y:S02]  /*42ec0*/  MOV R22, R13 ;  /* 0x0000000d00167202 */ /* 0x000fe40000000f00 */
[----:B------:R-:W-:Y:S01]  /*42ed0*/  MOV R23, R12 ;  /* 0x0000000c00177202 */ /* 0x000fe20000000f00 */
[----:B---3--:R-:W-:Y:S01]  /*42ee0*/  HMMA.16816.F32.BF16 R8, R8, R14, R24 ;  /* 0x0000000e0808723c */ /* 0x008fe20000041818 */
[----:B------:R-:W2:Y:S01]  /*42ef0*/  LDL.LU.64 R14, [R1+0x32c0] ;  /* 0x0032c000010e7983 */ /* 0x000ea20000300a00 */
[----:B------:R-:W2:Y:S02]  /*42f00*/  LDL.LU.64 R12, [R1+0x32b8] ;  /* 0x0032b800010c7983 */ /* 0x000ea40000300a00 */
[----:B------:R-:W2:Y:S11]  /*42f10*/  LDL.64 R24, [R1+0x60] ;  /* 0x0000600001187983 */ /* 0x000eb60000100a00 */
[----:B------:R-:W-:Y:S08]  /*42f20*/  @!UPT UIADD3 URZ, URZ, URZ, URZ ;  /* 0x0000003f3f3ff290 */ /* 0x000ff0000fffe03f */
[----:B------:R0:W-:Y:S01]  /*42f30*/  STL.64 [R1+0x10], R8 ;  /* 0x0000100801007387 */ /* 0x0001e20000100a00 */
[----:B------:R-:W-:Y:S03]  /*42f40*/  STL.64 [R1+0x18], R10 ;  /* 0x0000180a01007387 */ /* 0x000fe60000100a00 */
[----:B0-----:R-:W3:Y:S04]  /*42f50*/  LDL R8, [R1+0x80] ;  /* 0x0000800001087983 */ /* 0x001ee80000100800 */
[----:B------:R-:W3:Y:S01]  /*42f60*/  LDL R9, [R1+0x84] ;  /* 0x0000840001097983 */ /* 0x000ee20000100800 */
[C---:B--2---:R-:W-:Y:S11]  /*42f70*/  HMMA.16816.F32.BF16 R4, R12.reuse, R24, R4 ;  /* 0x000000180c04723c */ /* 0x044ff60000041804 */
[----:B------:R-:W-:Y:S11]  /*42f80*/  @!UPT UIADD3 URZ, URZ, URZ, URZ ;  /* 0x0000003f3f3ff290 */ /* 0x000ff6000fffe03f */
[----:B------:R-:W-:Y:S01]  /*42f90*/  @!UPT UIADD3 URZ, URZ, URZ, URZ ;  /* 0x0000003f3f3ff290 */ /* 0x000fe2000fffe03f */
[----:B------:R0:W-:Y:S01]  /*42fa0*/  STL.64 [R1], R4 ;  /* 0x0000000401007387 */ /* 0x0001e20000100a00 */
[----:B------:R1:W-:Y:S03]  /*42fb0*/  STL.64 [R1+0x8], R6 ;  /* 0x0000080601007387 */ /* 0x0003e60000100a00 */
[----:B0-----:R-:W1:Y:S01]  /*42fc0*/  LDL.LU.64 R4, [R1+0x32b0] ;  /* 0x0032b00001047983 */ /* 0x001e620000300a00 */
[----:B------:R-:W2:Y:S02]  /*42fd0*/  LDL R27, [R1+0x7f4] ;  /* 0x0007f400011b7983 */ /* 0x000ea40000100800 */
[----:B------:R-:W-:Y:S01]  /*42fe0*/  IMAD.MOV.U32 R11, RZ, RZ, R24 ;  /* 0x000000ffff0b7224 */ /* 0x000fe200078e0018 */
[----:B------:R-:W-:Y:S01]  /*42ff0*/  MOV R10, R25 ;  /* 0x00000019000a7202 */ /* 0x000fe20000000f00 */
[----:B--2---:R0:W-:Y:S01]  /*43000*/  STL [R1+0x3290], R27 ;  /* 0x0032901b01007387 */ /* 0x0041e20000100800 */
[----:B------:R-:W2:Y:S02]  /*43010*/  LDL.LU R24, [R1+0xf0] ;  /* 0x0000f00001187983 */ /* 0x000ea40000300800 */
[----:B------:R-:W2:Y:S02]  /*43020*/  LDL.LU R25, [R1+0xf4] ;  /* 0x0000f40001197983 */ /* 0x000ea40000300800 */
[----:B------:R-:W2:Y:S01]  /*43030*/  LDL.LU R26, [R1+0xf8] ;  /* 0x0000f800011a7983 */ /* 0x000ea20000300800 */
[----:B-1----:R-:W-:Y:S01]  /*43040*/  HMMA.16816.F32.BF16 R4, R12, R4, R16 ;  /* 0x000000040c04723c */ /* 0x002fe20000041810 */
[----:B0-----:R-:W2:Y:S01]  /*43050*/  LDL.LU R27, [R1+0xfc] ;  /* 0x0000fc00011b7983 */ /* 0x001ea20000300800 */
[----:B------:R-:W2:Y:S11]  /*43060*/  LDL.LU.64 R18, [R1+0x32a8] ;  /* 0x0032a80001127983 */ /* 0x000eb60000300a00 */
[----:B------:R-:W-:Y:S10]  /*43070*/  @!UPT UIADD3 URZ, URZ, URZ, URZ ;  /* 0x0000003f3f3ff290 */ /* 0x000ff4000fffe03f */
[----:B------:R-:W-:Y:S01]  /*43080*/  STL.64 [R1+0x20], R4 ;  /* 0x0000200401007387 */ /* 0x000fe20000100a00 */
[----:B------:R-:W-:Y:S03]  /*43090*/  STL.64 [R1+0x28], R6 ;  /* 0x0000280601007387 */ /* 0x000fe60000100a00 */
[----:B--2---:R-:W0:Y:S04]  /*430a0*/  LDSM.16.MT88.4 R4, [R19+0x2f000] ;  /* 0x02f000001304783b */ /* 0x004e280000004200 */
[----:B------:R-:W-:Y:S04]  /*430b0*/  STL.64 [R1+0x3260], R18 ;  /* 0x0032601201007387 */ /* 0x000fe80000100a00 */
[----:B0-----:R-:W-:Y:S01]  /*430c0*/  STL.64 [R1+0x3258], R6 ;  /* 0x0032580601007387 */ /* 0x001fe20000100a00 */
[----:B------:R0:W-:Y:S03]  /*430d0*/  STL.64 [R1+0x3250], R4 ;  /* 0x0032500401007387 */ /* 0x0001e60000100a00 */
[----:B0-----:R-:W2:Y:S01]  /*430e0*/  LDL.LU R4, [R1+0x170] ;  /* 0x0001700001047983 */ /* 0x001ea20000300800 */
[----:B------:R-:W2:Y:S02]  /*430f0*/  LDL.LU R5, [R1+0x174] ;  /* 0x0001740001057983 */ /* 0x000ea40000300800 */
[----:B------:R-:W2:Y:S02]  /*43100*/  LDL.LU R6, [R1+0x178] ;  /* 0x0001780001067983 */ /* 0x000ea40000300800 */
[----:B------:R-:W2:Y:S01]  /*43110*/  LDL.LU R7, [R1+0x17c] ;  /* 0x00017c0001077983 */ /* 0x000ea20000300800 */
[----:B------:R-:W-:-:S02]  /*43120*/  MOV R16, R11 ;  /* 0x0000000b00107202 */ /* 0x000fc40000000f00 */
[----:B------:R-:W-:Y:S02]  /*43130*/  MOV R17, R10 ;  /* 0x0000000a00117202 */ /* 0x000fe40000000f00 */
[C---:B---3--:R-:W-:Y:S01]  /*43140*/  HMMA.16816.F32.BF16 R8, R12.reuse, R8, R20 ;  /* 0x000000080c08723c */ /* 0x048fe20000041814 */
[----:B--2---:R-:W-:Y:S01]  /*43150*/  STL.64 [R1+0x3270], R6 ;  /* 0x0032700601007387 */ /* 0x004fe20000100a00 */
[----:B------:R0:W-:Y:S03]  /*43160*/  STL.64 [R1+0x3268], R4 ;  /* 0x0032680401007387 */ /* 0x0001e60000100a00 */
[----:B0-----:R-:W2:Y:S01]  /*43170*/  LDL.LU R4, [R1+0x110] ;  /* 0x0001100001047983 */ /* 0x001ea20000300800 */
[----:B------:R-:W2:Y:S02]  /*43180*/  LDL.LU R5, [R1+0x114] ;  /* 0x0001140001057983 */ /* 0x000ea40000300800 */
[----:B------:R-:W2:Y:S02]  /*43190*/  LDL.LU R6, [R1+0x118] ;  /* 0x0001180001067983 */ /* 0x000ea40000300800 */
[----:B------:R-:W2:Y:S01]  /*431a0*/  LDL.LU R7, [R1+0x11c] ;  /* 0x00011c0001077983 */ /* 0x000ea20000300800 */
[----:B------:R-:W3:Y:S01]  /*431b0*/  LDL.LU.64 R22, [R1+0x32a0] ;  /* 0x0032a00001167983 */ /* 0x000ee20000300a00 */
[----:B------:R-:W2:Y:S11]  /*431c0*/  LDL.LU.64 R20, [R1+0x3298] ;  /* 0x0032980001147983 */ /* 0x000eb60000300a00 */
[----:B------:R-:W-:Y:S02]  /*431d0*/  STL.64 [R1+0x40], R8 ;  /* 0x0000400801007387 */ /* 0x000fe40000100a00 */
[----:B------:R-:W-:Y:S02]  /*431e0*/  STL.64 [R1+0x48], R10 ;  /* 0x0000480a01007387 */ /* 0x000fe40000100a00 */
[----:B----4-:R-:W0:Y:S04]  /*431f0*/  LDSM.16.MT88.4 R8, [R2+0x2f000] ;  /* 0x02f000000208783b */ /* 0x010e280000004200 */
[----:B0-----:R-:W-:Y:S01]  /*43200*/  STL.64 [R1+0x3208], R10 ;  /* 0x0032080a01007387 */ /* 0x001fe20000100a00 */
[----:B------:R0:W-:Y:S03]  /*43210*/  STL.64 [R1+0x3200], R8 ;  /* 0x0032000801007387 */ /* 0x0001e60000100a00 */
[----:B0-----:R-:W4:Y:S01]  /*43220*/  LDL.LU R8, [R1+0x180] ;  /* 0x0001800001087983 */ /* 0x001f220000300800 */
[----:B------:R-:W4:Y:S02]  /*43230*/  LDL.LU R9, [R1+0x184] ;  /* 0x0001840001097983 */ /* 0x000f240000300800 */
[----:B---3--:R-:W-:Y:S01]  /*43240*/  IMAD.MOV.U32 R10, RZ, RZ, R23 ;  /* 0x000000ffff0a7224 */ /* 0x008fe200078e0017 */
[----:B--2---:R-:W-:Y:S01]  /*43250*/  HMMA.16816.F32.BF16 R12, R12, R20, R24 ;  /* 0x000000140c0c723c */ /* 0x004fe20000041818 */
[----:B------:R-:W-:Y:S01]  /*43260*/  MOV R11, R22 ;  /* 0x00000016000b7202 */ /* 0x000fe20000000f00 */
[----:B------:R-:W2:Y:S01]  /*43270*/  LDL.LU R27, [R1+0x3290] ;  /* 0x00329000011b7983 */ /* 0x000ea20000300800 */
[----:B------:R-:W3:Y:S02]  /*43280*/  LDL.LU.64 R22, [R1+0x3288] ;  /* 0x0032880001167983 */ /* 0x000ee40000300a00 */
[----:B------:R-:W4:Y:S11]  /*43290*/  LDL.LU.64 R20, [R1+0x3280] ;  /* 0x0032800001147983 */ /* 0x000f360000300a00 */
[----:B------:R-:W-:Y:S07]  /*432a0*/  @!UPT UIADD3 URZ, URZ, URZ, URZ ;  /* 0x0000003f3f3ff290 */ /* 0x000fee000fffe03f */
[----:B------:R3:W-:Y:S01]  /*432b0*/  STL.64 [R1+0x30], R12 ;  /* 0x0000300c01007387 */ /* 0x0007e20000100a00 */
[----:B------:R0:W-:Y:S03]  /*432c0*/  STL.64 [R1+0x38], R14 ;  /* 0x0000380e01007387 */ /* 0x0001e60000100a00 */
[----:B--2---:R-:W1:Y:S01]  /*432d0*/  LDSM.16.MT88.4 R24, [R27+0x2f800] ;  /* 0x02f800001b18783b */ /* 0x004e620000004200 */
[----:B---3--:R-:W-:Y:S02]  /*432e0*/  MOV R12, R23 ;  /* 0x00000017000c7202 */ /* 0x008fe40000000f00 */
[----:B------:R-:W4:Y:S02]  /*432f0*/  LDL.LU R23, [R1+0x3278] ;  /* 0x0032780001177983 */ /* 0x000f240000300800 */
[----:B------:R-:W2:Y:S01]  /*43300*/  LDL.LU R13, [R1+0x134] ;  /* 0x00013400010d7983 */ /* 0x000ea20000300800 */
[----:B0-----:R-:W2:Y:S01]  /*43310*/  LDL.LU R14, [R1+0x138] ;  /* 0x00013800010e7983 */ /* 0x001ea20000300800 */
[----:B------:R-:W2:Y:S03]  /*43320*/  LDL.LU R15, [R1+0x13c] ;  /* 0x00013c00010f7983 */ /* 0x000ea60000300800 */
[----:B-1----:R-:W-:Y:S01]  /*43330*/  STL.64 [R1+0x31d0], R26 ;  /* 0x0031d01a01007387 */ /* 0x002fe20000100a00 */
[----:B------:R0:W-:Y:S03]  /*43340*/  STL.64 [R1+0x31c8], R24 ;  /* 0x0031c81801007387 */ /* 0x0001e60000100a00 */
[----:B0-----:R-:W2:Y:S01]  /*43350*/  LDL.LU.64 R24, [R1+0x70] ;  /* 0x0000700001187983 */ /* 0x001ea20000300a00 */
[C---:B----4-:R-:W-:Y:S03]  /*43360*/  HMMA.16816.F32.BF16 R16, R20.reuse, R16, R4 ;  /* 0x000000101410723c */ /* 0x050fe60000041804 */
[----:B------:R-:W3:Y:S01]  /*43370*/  LDL.LU.64 R6, [R1+0x3270] ;  /* 0x0032700001067983 */ /* 0x000ee20000300a00 */
[----:B------:R-:W3:Y:S11]  /*43380*/  LDL.LU.64 R4, [R1+0x3268] ;  /* 0x0032680001047983 */ /* 0x000ef60000300a00 */
[----:B------:R-:W-:Y:S08]  /*43390*/  @!UPT UIADD3 URZ, URZ, URZ, URZ ;  /* 0x0000003f3f3ff290 */ /* 0x000ff0000fffe03f */
[----:B------:R-:W-:Y:S01]  /*433a0*/  STL.64 [R1+0x50], R16 ;  /* 0x0000501001007387 */ /* 0x000fe20000100a00 */
[----:B------:R0:W-:Y:S03]  /*433b0*/  STL.64 [R1+0x58], R18 ;  /* 0x0000581201007387 */ /* 0x0001e60000100a00 */
[----:B0-----:R-:W4:Y:S01]  /*433c0*/  LDL.LU.64 R18, [R1+0x3260] ;  /* 0x0032600001127983 */ /* 0x001f220000300a00 */
[C---:B--2---:R-:W-:Y:S03]  /*433d0*/  HMMA.16816.F32.BF16 R12, R20.reuse, R24, R12 ;  /* 0x00000018140c723c */ /* 0x044fe6000004180c */
[----:B------:R0:W-:Y:S04]  /*433e0*/  STL.64 [R1+0x3230], R24 ;  /* 0x0032301801007387 */ /* 0x0001e80000100a00 */
[----:B0-----:R-:W2:Y:S11]  /*433f0*/  LDL.LU.64 R24, [R1+0x80] ;  /* 0x0000800001187983 */ /* 0x001eb60000300a00 */
[----:B------:R-:W-:Y:S05]  /*43400*/  @!UPT UIADD3 URZ, URZ, URZ, URZ ;  /* 0x0000003f3f3ff290 */ /* 0x000fea000fffe03f */
[----:B------:R-:W-:Y:S01]  /*43410*/  STL.64 [R1+0xe0], R12 ;  /* 0x0000e00c01007387 */ /* 0x000fe20000100a00 */
[----:B------:R-:W-:Y:S03]  /*43420*/  STL.64 [R1+0xe8], R14 ;  /* 0x0000e80e01007387 */ /* 0x000fe60000100a00 */
[----:B----4-:R-:W0:Y:S02]  /*43430*/  LDSM.16.MT88.4 R12, [R18+0x2f800] ;  /* 0x02f80000120c783b */ /* 0x010e240000004200 */
[----:B------:R-:W1:Y:S01]  /*43440*/  LDSM.16.MT88.4 R16, [R19+0x2f800] ;  /* 0x02f800001310783b */ /* 0x000e620000004200 */
[C---:B--2---:R-:W-:Y:S01]  /*43450*/  HMMA.16816.F32.BF16 R8, R20.reuse, R24, R8 ;  /* 0x000000181408723c */ /* 0x044fe20000041808 */
[----:B0-----:R-:W-:Y:S02]  /*43460*/  STL [R1+0x3180], R13 ;  /* 0x0031800d01007387 */ /* 0x001fe40000100800 */
[----:B------:R-:W-:Y:S02]  /*43470*/  STL [R1+0x317c], R14 ;  /* 0x00317c0e01007387 */ /* 0x000fe40000100800 */
[----:B------:R-:W-:Y:S11]  /*43480*/  STL [R1+0x3178], R15 ;  /* 0x0031780f01007387 */ /* 0x000ff60000100800 */
[----:B------:R-:W-:Y:S07]  /*43490*/  @!UPT UIADD3 URZ, URZ, URZ, URZ ;  /* 0x0000003f3f3ff290 */ /* 0x000fee000fffe03f */
[----:B------:R0:W-:Y:S01]  /*434a0*/  STL.64 [R1+0x100], R8 ;  /* 0x0001000801007387 */ /* 0x0001e20000100a00 */
[----:B------:R-:W-:Y:S01]  /*434b0*/  STL.64 [R1+0x108], R10 ;  /* 0x0001080a01007387 */ /* 0x000fe20000100a00 */
[----:B0-----:R-:W-:Y:S02]  /*434c0*/  MOV R9, R24 ;  /* 0x0000001800097202 */ /* 0x001fe40000000f00 */
[----:B------:R-:W2:Y:S01]  /*434d0*/  LDL.LU R24, [R1+0x1b0] ;  /* 0x0001b00001187983 */ /* 0x000ea20000300800 */
[----:B-1----:R-:W-:Y:S02]  /*434e0*/  STL.64 [R1+0x3140], R18 ;  /* 0x0031401201007387 */ /* 0x002fe40000100a00 */
[----:B------:R0:W-:Y:S02]  /*434f0*/  STL.64 [R1+0x3138], R16 ;  /* 0x0031381001007387 */ /* 0x0001e40000100a00 */
[----:B0-----:R-:W3:Y:S01]  /*43500*/  LDL.LU.64 R16, [R1+0x90] ;  /* 0x0000900001107983 */ /* 0x001ee20000300a00 */
[----:B------:R-:W4:Y:S01]  /*43510*/  LDL.LU.64 R18, [R1+0x98] ;  /* 0x0000980001127983 */ /* 0x000f220000300a00 */
[----:B---3--:R-:W-:Y:S02]  /*43520*/  HMMA.16816.F32.BF16 R20, R20, R16, R4 ;  /* 0x000000101414723c */ /* 0x008fe40000041804 */
[----:B------:R-:W2:Y:S01]  /*43530*/  LDL.LU.64 R6, [R1+0x3258] ;  /* 0x0032580001067983 */ /* 0x000ea20000300a00 */
[----:B------:R-:W2:Y:S11]  /*43540*/  LDL.LU.64 R4, [R1+0x3250] ;  /* 0x0032500001047983 */ /* 0x000eb60000300a00 */
[----:B------:R-:W-:Y:S09]  /*43550*/  @!UPT UIADD3 URZ, URZ, URZ, URZ ;  /* 0x0000003f3f3ff290 */ /* 0x000ff2000fffe03f */
[----:B------:R-:W-:Y:S01]  /*43560*/  STL [R1+0xf0], R20 ;  /* 0x0000f01401007387 */ /* 0x000fe20000100800 */
[----:B----4-:R-:W-:Y:S02]  /*43570*/  STL.64 [R1+0x3218], R18 ;  /* 0x0032181201007387 */ /* 0x010fe40000100a00 */
[----:B------:R0:W-:Y:S02]  /*43580*/  STL.64 [R1+0x3210], R16 ;  /* 0x0032101001007387 */ /* 0x0001e40000100a00 */
[----:B0-----:R-:W3:Y:S01]  /*43590*/  LDL.LU R16, [R1+0x190] ;  /* 0x0001900001107983 */ /* 0x001ee20000300800 */
[----:B------:R-:W3:Y:S02]  /*435a0*/  LDL.LU R17, [R1+0x194] ;  /* 0x0001940001117983 */ /* 0x000ee40000300800 */
[----:B------:R-:W4:Y:S02]  /*435b0*/  LDL.LU R18, [R1+0x198] ;  /* 0x0001980001127983 */ /* 0x000f240000300800 */
[----:B------:R-:W4:Y:S02]  /*435c0*/  LDL.LU R19, [R1+0x19c] ;  /* 0x00019c0001137983 */ /* 0x000f240000300800 */
[----:B----4-:R-:W-:Y:S01]  /*435d0*/  STL.64 [R1+0x3228], R18 ;  /* 0x0032281201007387 */ /* 0x010fe20000100a00 */
[----:B---3--:R0:W-:Y:S03]  /*435e0*/  STL.64 [R1+0x3220], R16 ;  /* 0x0032201001007387 */ /* 0x0081e60000100a00 */
[----:B0-----:R-:W3:Y:S01]  /*435f0*/  LDL.LU R16, [R1+0x1a0] ;  /* 0x0001a00001107983 */ /* 0x001ee20000300800 */
[----:B------:R-:W3:Y:S02]  /*43600*/  LDL.LU R17, [R1+0x1a4] ;  /* 0x0001a40001117983 */ /* 0x000ee40000300800 */
[----:B------:R-:W4:Y:S02]  /*43610*/  LDL.LU R18, [R1+0x1a8] ;  /* 0x0001a80001127983 */ /* 0x000f240000300800 */
[----:B------:R-:W4:Y:S02]  /*43620*/  LDL.LU R19, [R1+0x1ac] ;  /* 0x0001ac0001137983 */ /* 0x000f240000300800 */
[----:B------:R-:W-:Y:S01]  /*43630*/  IMAD.MOV.U32 R8, RZ, RZ, R25 ;  /* 0x000000ffff087224 */ /* 0x000fe200078e0019 */
[----:B------:R-:W-:-:S02]  /*43640*/  MOV R25, R29 ;  /* 0x0000001d00197202 */ /* 0x000fc40000000f00 */
[----:B------:R-:W-:Y:S02]  /*43650*/  MOV R26, R28 ;  /* 0x0000001c001a7202 */ /* 0x000fe40000000f00 */
[----:B------:R-:W-:Y:S01]  /*43660*/  MOV R27, R3 ;  /* 0x00000003001b7202 */ /* 0x000fe20000000f00 */
[----:B------:R-:W-:Y:S01]  /*43670*/  IMAD.MOV.U32 R28, RZ, RZ, R21 ;  /* 0x000000ffff1c7224 */ /* 0x000fe200078e0015 */
[----:B------:R-:W-:Y:S02]  /*43680*/  MOV R3, R22 ;  /* 0x0000001600037202 */ /* 0x000fe40000000f00 */
[----:B------:R-:W-:Y:S02]  /*43690*/  MOV R29, R23 ;  /* 0x00000017001d7202 */ /* 0x000fe40000000f00 */
[----:B------:R-:W0:Y:S01]  /*436a0*/  LDSM.16.MT88.4 R20, [R2+0x2f800] ;  /* 0x02f800000214783b */ /* 0x000e220000004200 */
[----:B------:R-:W-:Y:S01]  /*436b0*/  MOV R11, R0 ;  /* 0x00000000000b7202 */ /* 0x000fe20000000f00 */
[----:B------:R-:W-:Y:S06]  /*436c0*/  BAR.SYNC.DEFER_BLOCKING 0x0 ;  /* 0x0000000000007b1d */ /* 0x000fec0000010000 */
[----:B----4-:R-:W-:Y:S01]  /*436d0*/  STL.64 [R1+0x3240], R18 ;  /* 0x0032401201007387 */ /* 0x010fe20000100a00 */
[----:B---3--:R1:W-:Y:S03]  /*436e0*/  STL.64 [R1+0x3238], R16 ;  /* 0x0032381001007387 */ /* 0x0083e60000100a00 */
[----:B-1----:R-:W2:Y:S01]  /*436f0*/  LDL.LU.64 R16, [R1+0x60] ;  /* 0x0000600001107983 */ /* 0x002ea20000300a00 */
[----:B------:R-:W3:Y:S02]  /*43700*/  LDL.LU R2, [R1+0x3248] ;  /* 0x0032480001027983 */ /* 0x000ee40000300800 */
[----:B0-----:R0:W-:Y:S02]  /*43710*/  STL [R1+0x30e4], R20 ;  /* 0x0030e41401007387 */ /* 0x0011e40000100800 */
[----:B------:R1:W-:Y:S01]  /*43720*/  STL [R1+0x30e0], R21 ;  /* 0x0030e01501007387 */ /* 0x0003e20000100800 */
[----:B------:R-:W-:Y:S01]  /*43730*/  STL [R1+0x30dc], R22 ;  /* 0x0030dc1601007387 */ /* 0x000fe20000100800 */
[----:B------:R-:W-:Y:S01]  /*43740*/  STL [R1+0x30d8], R23 ;  /* 0x0030d81701007387 */ /* 0x000fe20000100800 */
[----:B0-----:R-:W-:Y:S01]  /*43750*/  MOV R20, R9 ;  /* 0x0000000900147202 */ /* 0x001fe20000000f00 */
[----:B-1----:R-:W-:-:S02]  /*43760*/  IMAD.MOV.U32 R21, RZ, RZ, R8 ;  /* 0x000000ffff157224 */ /* 0x002fc400078e0008 */
[----:B------:R-:W4:Y:S01]  /*43770*/  LDL.LU R8, [R1+0x160] ;  /* 0x0001600001087983 */ /* 0x000f220000300800 */
[----:B------:R-:W4:Y:S02]  /*43780*/  LDL.LU R9, [R1+0x164] ;  /* 0x0001640001097983 */ /* 0x000f240000300800 */
[----:B------:R-:W3:Y:S01]  /*43790*/  LDL.LU.64 R18, [R1+0x3240] ;  /* 0x0032400001127983 */ /* 0x000ee20000300a00 */
[C---:B--2---:R-:W-:Y:S01]  /*437a0*/  HMMA.16816.F32.BF16 R24, R4.reuse, R16, R24 ;  /* 0x000000100418723c */ /* 0x044fe20000041818 */
[----:B------:R-:W-:Y:S01]  /*437b0*/  MOV R14, R16 ;  /* 0x00000010000e7202 */ /* 0x000fe20000000f00 */
[----:B------:R-:W-:Y:S02]  /*437c0*/  IMAD.MOV.U32 R13, RZ, RZ, R17 ;  /* 0x000000ffff0d7224 */ /* 0x000fe400078e0011 */
[----:B------:R-:W2:Y:S11]  /*437d0*/  LDL.LU.64 R16, [R1+0x3238] ;  /* 0x0032380001107983 */ /* 0x000eb60000300a00 */
[----:B------:R-:W-:Y:S08]  /*437e0*/  @!UPT UIADD3 URZ, URZ, URZ, URZ ;  /* 0x0000003f3f3ff290 */ /* 0x000ff0000fffe03f */
[----:B------:R0:W-:Y:S04]  /*437f0*/  STL.64 [R1+0x110], R24 ;  /* 0x0001101801007387 */ /* 0x0001e80000100a00 */
[----:B0-----:R-:W2:Y:S01]  /*43800*/  LDL.LU.64 R24, [R1+0x3230] ;  /* 0x0032300001187983 */ /* 0x001ea20000300a00 */
[----:B---3--:R-:W-:Y:S01]  /*43810*/  MOV R10, R2 ;  /* 0x00000002000a7202 */ /* 0x008fe20000000f00 */
[----:B------:R-:W-:Y:S01]  /*43820*/  MOV R2, R26 ;  /* 0x0000001a00027202 */ /* 0x000fe20000000f00 */
[----:B------:R-:W-:Y:S01]  /*43830*/  MOV R0, R27 ;  /* 0x0000001b00007202 */ /* 0x000fe20000000f00 */
[----:B--2---:R-:W-:Y:S01]  /*43840*/  HMMA.16816.F32.BF16 R16, R4, R24, R16 ;  /* 0x000000180410723c */ /* 0x004fe20000041810 */
[----:B------:R-:W-:Y:S01]  /*43850*/  MOV R22, R24 ;  /* 0x0000001800167202 */ /* 0x000fe20000000f00 */
[----:B------:R-:W-:Y:S11]  /*43860*/  IMAD.MOV.U32 R15, RZ, RZ, R25 ;  /* 0x000000ffff0f7224 */ /* 0x000ff600078e0019 */
[----:B------:R-:W-:Y:S11]  /*43870*/  @!UPT UIADD3 URZ, URZ, URZ, URZ ;  /* 0x0000003f3f3ff290 */ /* 0x000ff6000fffe03f */
[----:B------:R-:W-:Y:S01]  /*43880*/  MOV R25, R18 ;  /* 0x0000001200197202 */ /* 0x000fe20000000f00 */
[----:B------:R-:W-:Y:S01]  /*43890*/  IMAD.MOV.U32 R24, RZ, RZ, R19 ;  /* 0x000000ffff187224 */ /* 0x000fe200078e0013 */
[----:B------:R-:W-:Y:S02]  /*438a0*/  MOV R27, R16 ;  /* 0x00000010001b7202 */ /* 0x000fe40000000f00 */
[----:B------:R-:W-:Y:S01]  /*438b0*/  MOV R26, R17 ;  /* 0x00000011001a7202 */ /* 0x000fe20000000f00 */
[----:B------:R-:W2:Y:S01]  /*438c0*/  LDL.LU.64 R18, [R1+0x3228] ;  /* 0x0032280001127983 */ /* 0x000ea20000300a00 */
[----:B------:R-:W2:Y:S03]  /*438d0*/  LDL.LU.64 R16, [R1+0x3220] ;  /* 0x0032200001107983 */ /* 0x000ea60000300a00 */
[----:B------:R-:W-:Y:S01]  /*438e0*/  STL.64 [R1+0x31e8], R26 ;  /* 0x0031e81a01007387 */ /* 0x000fe20000100a00 */
[----:B------:R0:W-:Y:S02]  /*438f0*/  STL.64 [R1+0x31e0], R24 ;  /* 0x0031e01801007387 */ /* 0x0001e40000100a00 */
[----:B0-----:R-:W-:-:S02]  /*43900*/  MOV R24, R22 ;  /* 0x0000001600187202 */ /* 0x001fc40000000f00 */
[----:B------:R-:W-:-:S05]  /*43910*/  MOV R25, R15 ;  /* 0x0000000f00197202 */ /* 0x000fca0000000f00 */
[----:B------:R0:W-:Y:S02]  /*43920*/  STL.64 [R1+0x31f0], R24 ;  /* 0x0031f01801007387 */ /* 0x0001e40000100a00 */
[----:B0-----:R-:W-:Y:S01]  /*43930*/  MOV R24, R14 ;  /* 0x0000000e00187202 */ /* 0x001fe20000000f00 */
[----:B------:R-:W-:Y:S01]  /*43940*/  IMAD.MOV.U32 R25, RZ, RZ, R13 ;  /* 0x000000ffff197224 */ /* 0x000fe200078e000d */
[C---:B--2---:R-:W-:Y:S11]  /*43950*/  HMMA.16816.F32.BF16 R16, R4.reuse, R20, R16 ;  /* 0x000000140410723c */ /* 0x044ff60000041810 */
[----:B------:R-:W-:Y:S11]  /*43960*/  @!UPT UIADD3 URZ, URZ, URZ, URZ ;  /* 0x0000003f3f3ff290 */ /* 0x000ff6000fffe03f */
[----:B------:R-:W-:Y:S01]  /*43970*/  @!UPT UIADD3 URZ, URZ, URZ, URZ ;  /* 0x0000003f3f3ff290 */ /* 0x000fe2000fffe03f */
[----:B------:R0:W-:Y:S01]  /*43980*/  STL [R1+0x13c], R19 ;  /* 0x00013c1301007387 */ /* 0x0001e20000100800 */
[----:B------:R-:W-:Y:S02]  /*43990*/  MOV R15, R18 ;  /* 0x00000012000f7202 */ /* 0x000fe40000000f00 */
[----:B------:R-:W-:Y:S02]  /*439a0*/  MOV R13, R16 ;  /* 0x00000010000d7202 */ /* 0x000fe40000000f00 */
[----:B------:R-:W-:Y:S01]  /*439b0*/  MOV R14, R17 ;  /* 0x00000011000e7202 */ /* 0x000fe20000000f00 */
[----:B0-----:R-:W2:Y:S01]  /*439c0*/  LDL.LU.64 R18, [R1+0x3218] ;  /* 0x0032180001127983 */ /* 0x001ea20000300a00 */
[----:B------:R-:W4:Y:S02]  /*439d0*/  LDL.LU.64 R16, [R1+0x3210] ;  /* 0x0032100001107983 */ /* 0x000f240000300a00 */
[----:B------:R0:W-:Y:S02]  /*439e0*/  STL.64 [R1+0x31f8], R20 ;  /* 0x0031f81401007387 */ /* 0x0001e40000100a00 */
        /* <DEDUP_REMOVED lines=14> */
[----:B------:R0:W-:Y:S01]  /*43ad0*/  STL [R1+0x3104], R4 ;  /* 0x0031040401007387 */ /* 0x0001e20000100800 */
[----:B------:R1:W-:Y:S02]  /*43ae0*/  STL [R1+0x3100], R5 ;  /* 0x0031000501007387 */ /* 0x0003e40000100800 */
[----:B------:R4:W-:Y:S02]  /*43af0*/  STL [R1+0x30fc], R6 ;  /* 0x0030fc0601007387 */ /* 0x0009e40000100800 */
[----:B------:R2:W-:Y:S01]  /*43b00*/  STL [R1+0x30f8], R7 ;  /* 0x0030f80701007387 */ /* 0x0005e20000100800 */
[----:B0-----:R-:W3:Y:S01]  /*43b10*/  LDL.LU R4, [R1+0x140] ;  /* 0x0001400001047983 */ /* 0x001ee20000300800 */
[----:B-1----:R-:W3:Y:S02]  /*43b20*/  LDL.LU R5, [R1+0x144] ;  /* 0x0001440001057983 */ /* 0x002ee40000300800 */
[----:B----4-:R-:W4:Y:S02]  /*43b30*/  LDL.LU R6, [R1+0x148] ;  /* 0x0001480001067983 */ /* 0x010f240000300800 */
[----:B--2---:R-:W4:Y:S01]  /*43b40*/  LDL.LU R7, [R1+0x14c] ;  /* 0x00014c0001077983 */ /* 0x004f220000300800 */
[C---:B---3--:R-:W-:Y:S01]  /*43b50*/  HMMA.16816.F32.BF16 R24, R8.reuse, R24, R20 ;  /* 0x000000180818723c */ /* 0x048fe20000041814 */
[----:B------:R-:W2:Y:S11]  /*43b60*/  LDL.LU.64 R20, [R1+0x31f8] ;  /* 0x0031f80001147983 */ /* 0x000eb60000300a00 */
[----:B------:R-:W-:Y:S11]  /*43b70*/  @!UPT UIADD3 URZ, URZ, URZ, URZ ;  /* 0x0000003f3f3ff290 */ /* 0x000ff6000fffe03f */
[----:B------:R0:W-:Y:S01]  /*43b80*/  STL.64 [R1+0x170], R24 ;  /* 0x0001701801007387 */ /* 0x0001e20000100a00 */
[----:B------:R4:W-:Y:S03]  /*43b90*/  STL.64 [R1+0x178], R26 ;  /* 0x0001781a01007387 */ /* 0x0009e60000100a00 */
[----:B0-----:R-:W4:Y:S01]  /*43ba0*/  LDL.LU.64 R24, [R1+0x31f0] ;  /* 0x0031f00001187983 */ /* 0x001f220000300a00 */
[C---:B--2---:R-:W-:Y:S08]  /*43bb0*/  HMMA.16816.F32.BF16 R12, R8.reuse, R20, R12 ;  /* 0x00000014080c723c */ /* 0x044ff0000004180c */
[----:B----4-:R-:W-:Y:S11]  /*43bc0*/  HMMA.16816.F32.BF16 R24, R8, R24, R4 ;  /* 0x000000180818723c */ /* 0x010ff60000041804 */
[----:B------:R-:W-:Y:S05]  /*43bd0*/  @!UPT UIADD3 URZ, URZ, URZ, URZ ;  /* 0x0000003f3f3ff290 */ /* 0x000fea000fffe03f */
[----:B------:R-:W-:Y:S01]  /*43be0*/  IMAD.MOV.U32 R20, RZ, RZ, R12 ;  /* 0x000000ffff147224 */ /* 0x000fe200078e000c */
[----:B------:R-:W-:Y:S02]  /*43bf0*/  MOV R21, R13 ;  /* 0x0000000d00157202 */ /* 0x000fe40000000f00 */
[----:B------:R-:W-:Y:S02]  /*43c00*/  MOV R22, R14 ;  /* 0x0000000e00167202 */ /* 0x000fe40000000f00 */
[----:B------:R-:W-:-:S03]  /*43c10*/  MOV R23, R15 ;  /* 0x0000000f00177202 */ /* 0x000fc60000000f00 */
[----:B------:R-:W-:Y:S02]  /*43c20*/  MOV R6, R26 ;  /* 0x0000001a00067202 */ /* 0x000fe40000000f00 */
[----:B------:R-:W-:Y:S01]  /*43c30*/  MOV R7, R27 ;  /* 0x0000001b00077202 */ /* 0x000fe20000000f00 */
[----:B------:R-:W-:Y:S01]  /*43c40*/  IMAD.MOV.U32 R4, RZ, RZ, R24 ;  /* 0x000000ffff047224 */ /* 0x000fe200078e0018 */
[----:B------:R-:W-:Y:S01]  /*43c50*/  MOV R5, R25 ;  /* 0x0000001900057202 */ /* 0x000fe20000000f00 */
[----:B------:R-:W2:Y:S01]  /*43c60*/  LDL.LU.64 R26, [R1+0x31e8] ;  /* 0x0031e800011a7983 */ /* 0x000ea20000300a00 */
[----:B------:R-:W3:Y:S02]  /*43c70*/  LDL.LU.64 R24, [R1+0x31e0] ;  /* 0x0031e00001187983 */ /* 0x000ee40000300a00 */
[----:B------:R3:W-:Y:S01]  /*43c80*/  STL.64 [R1+0x3110], R6 ;  /* 0x0031100601007387 */ /* 0x0007e20000100a00 */
[----:B------:R2:W-:Y:S01]  /*43c90*/  STL.64 [R1+0x3108], R4 ;  /* 0x0031080401007387 */ /* 0x0005e20000100a00 */
[----:B------:R-:W4:Y:S02]  /*43ca0*/  LDL.LU R12, [R1+0x30] ;  /* 0x00003000010c7983 */ /* 0x000f240000300800 */
[----:B------:R-:W4:Y:S02]  /*43cb0*/  LDL.LU R13, [R1+0x34] ;  /* 0x00003400010d7983 */ /* 0x000f240000300800 */
[----:B------:R-:W4:Y:S01]  /*43cc0*/  LDL.LU R14, [R1+0x38] ;  /* 0x00003800010e7983 */ /* 0x000f220000300800 */
[----:B------:R-:W4:Y:S01]  /*43cd0*/  LDL.LU R15, [R1+0x3c] ;  /* 0x00003c00010f7983 */ /* 0x000f220000300800 */
[----:B---3--:R-:W-:-:S02]  /*43ce0*/  MOV R7, R24 ;  /* 0x0000001800077202 */ /* 0x008fc40000000f00 */
[----:B------:R-:W-:Y:S01]  /*43cf0*/  MOV R6, R25 ;  /* 0x0000001900067202 */ /* 0x000fe20000000f00 */
[----:B------:R-:W3:Y:S01]  /*43d00*/  LDL.LU R24, [R1+0x10] ;  /* 0x0000100001187983 */ /* 0x000ee20000300800 */
[----:B--2---:R-:W-:Y:S01]  /*43d10*/  MOV R5, R26 ;  /* 0x0000001a00057202 */ /* 0x004fe20000000f00 */
[----:B------:R-:W3:Y:S02]  /*43d20*/  LDL.LU R25, [R1+0x14] ;  /* 0x0000140001197983 */ /* 0x000ee40000300800 */
[----:B------:R-:W-:Y:S01]  /*43d30*/  IMAD.MOV.U32 R4, RZ, RZ, R27 ;  /* 0x000000ffff047224 */ /* 0x000fe200078e001b */
[----:B------:R-:W3:Y:S01]  /*43d40*/  LDL.LU R26, [R1+0x18] ;  /* 0x00001800011a7983 */ /* 0x000ee20000300800 */
[----:B------:R-:W3:Y:S02]  /*43d50*/  LDL.LU R27, [R1+0x1c] ;  /* 0x00001c00011b7983 */ /* 0x000ee40000300800 */
[----:B----4-:R-:W-:Y:S02]  /*43d60*/  STL.64 [R1+0x31a0], R14 ;  /* 0x0031a00e01007387 */ /* 0x010fe40000100a00 */
[----:B------:R0:W-:Y:S02]  /*43d70*/  STL.64 [R1+0x3198], R12 ;  /* 0x0031980c01007387 */ /* 0x0001e40000100a00 */
        /* <DEDUP_REMOVED lines=8> */
[----:B------:R-:W4:Y:S02]  /*43e00*/  LDL.LU R14, [R1+0x28] ;  /* 0x00002800010e7983 */ /* 0x000f240000300800 */
[----:B------:R-:W4:Y:S02]  /*43e10*/  LDL.LU R15, [R1+0x2c] ;  /* 0x00002c00010f7983 */ /* 0x000f240000300800 */
[----:B----4-:R-:W-:Y:S01]  /*43e20*/  STL.64 [R1+0x31c0], R14 ;  /* 0x0031c00e01007387 */ /* 0x010fe20000100a00 */
[----:B--2---:R0:W-:Y:S03]  /*43e30*/  STL.64 [R1+0x31b8], R12 ;  /* 0x0031b80c01007387 */ /* 0x0041e60000100a00 */
[----:B0-----:R-:W2:Y:S01]  /*43e40*/  LDL.LU R12, [R1] ;  /* 0x00000000010c7983 */ /* 0x001ea20000300800 */
[----:B------:R-:W2:Y:S02]  /*43e50*/  LDL.LU R13, [R1+0x4] ;  /* 0x00000400010d7983 */ /* 0x000ea40000300800 */
[----:B------:R-:W2:Y:S02]  /*43e60*/  LDL.LU R14, [R1+0x8] ;  /* 0x00000800010e7983 */ /* 0x000ea40000300800 */
[----:B------:R-:W2:Y:S01]  /*43e70*/  LDL.LU R15, [R1+0xc] ;  /* 0x00000c00010f7983 */ /* 0x000ea20000300800 */
[----:B------:R0:W-:Y:S01]  /*43e80*/  STL.64 [R1+0x3120], R6 ;  /* 0x0031200601007387 */ /* 0x0001e20000100a00 */
[----:B------:R-:W-:Y:S03]  /*43e90*/  STL.64 [R1+0x3118], R4 ;  /* 0x0031180401007387 */ /* 0x000fe60000100a00 */
[----:B0-----:R-:W2:Y:S01]  /*43ea0*/  LDL.LU.64 R6, [R1+0x68] ;  /* 0x0000680001067983 */ /* 0x001ea20000300a00 */
[----:B------:R-:W-:Y:S02]  /*43eb0*/  STL [R1+0x30f4], R21 ;  /* 0x0030f41501007387 */ /* 0x000fe40000100800 */
[----:B------:R-:W-:Y:S02]  /*43ec0*/  STL [R1+0x30f0], R22 ;  /* 0x0030f01601007387 */ /* 0x000fe40000100800 */
[----:B------:R-:W-:Y:S01]  /*43ed0*/  STL [R1+0x314c], R23 ;  /* 0x00314c1701007387 */ /* 0x000fe20000100800 */
[----:B------:R0:W-:Y:S04]  /*43ee0*/  STL [R1+0x3148], R20 ;  /* 0x0031481401007387 */ /* 0x0001e80000100800 */
[----:B0-----:R-:W4:Y:S01]  /*43ef0*/  LDL.LU R20, [R1+0xf0] ;  /* 0x0000f00001147983 */ /* 0x001f220000300800 */
[----:B------:R-:W-:-:S02]  /*43f00*/  MOV R22, R3 ;  /* 0x0000000300167202 */ /* 0x000fc40000000f00 */
[----:B------:R-:W-:Y:S01]  /*43f10*/  MOV R23, R29 ;  /* 0x0000001d00177202 */ /* 0x000fe20000000f00 */
[----:B------:R-:W-:Y:S02]  /*43f20*/  IMAD.MOV.U32 R21, RZ, RZ, R28 ;  /* 0x000000ffff157224 */ /* 0x000fe400078e001c */
[----:B------:R-:W2:Y:S01]  /*43f30*/  LDL.LU R28, [R1+0x31dc] ;  /* 0x0031dc00011c7983 */ /* 0x000ea20000300800 */
[----:B------:R-:W2:Y:S02]  /*43f40*/  LDL.LU R3, [R1+0x31d8] ;  /* 0x0031d80001037983 */ /* 0x000ea40000300800 */
[----:B------:R0:W-:Y:S01]  /*43f50*/  STL.64 [R1+0x3158], R22 ;  /* 0x0031581601007387 */ /* 0x0001e20000100a00 */
[----:B---3--:R-:W-:Y:S01]  /*43f60*/  HMMA.16816.F32.BF16 R8, R8, R16, R24 ;  /* 0x000000100808723c */ /* 0x008fe20000041818 */
[----:B----4-:R-:W-:Y:S01]  /*43f70*/  STL.64 [R1+0x3150], R20 ;  /* 0x0031501401007387 */ /* 0x010fe20000100a00 */
[----:B0-----:R-:W3:Y:S02]  /*43f80*/  LDL.LU.64 R22, [R1+0x88] ;  /* 0x0000880001167983 */ /* 0x001ee40000300a00 */
[----:B------:R-:W4:Y:S02]  /*43f90*/  LDL.LU.64 R26, [R1+0x31d0] ;  /* 0x0031d000011a7983 */ /* 0x000f240000300a00 */
[----:B------:R-:W4:Y:S11]  /*43fa0*/  LDL.LU.64 R24, [R1+0x31c8] ;  /* 0x0031c80001187983 */ /* 0x000f360000300a00 */
[----:B------:R-:W-:Y:S06]  /*43fb0*/  @!UPT UIADD3 URZ, URZ, URZ, URZ ;  /* 0x0000003f3f3ff290 */ /* 0x000fec000fffe03f */
[----:B------:R-:W-:Y:S01]  /*43fc0*/  STL.64 [R1+0x140], R8 ;  /* 0x0001400801007387 */ /* 0x000fe20000100a00 */
[----:B------:R2:W-:Y:S02]  /*43fd0*/  STL.64 [R1+0x148], R10 ;  /* 0x0001480a01007387 */ /* 0x0005e40000100a00 */
[----:B--2---:R-:W-:Y:S01]  /*43fe0*/  MOV R10, R28 ;  /* 0x0000001c000a7202 */ /* 0x004fe20000000f00 */
[----:B------:R-:W-:Y:S01]  /*43ff0*/  IMAD.MOV.U32 R11, RZ, RZ, R3 ;  /* 0x000000ffff0b7224 */ /* 0x000fe200078e0003 */
[C---:B----4-:R-:W-:Y:S11]  /*44000*/  HMMA.16816.F32.BF16 R12, R24.reuse, R6, R12 ;  /* 0x00000006180c723c */ /* 0x050ff6000004180c */
[----:B------:R-:W-:Y:S11]  /*44010*/  @!UPT UIADD3 URZ, URZ, URZ, URZ ;  /* 0x0000003f3f3ff290 */ /* 0x000ff6000fffe03f */
[----:B------:R-:W-:Y:S01]  /*44020*/  @!UPT UIADD3 URZ, URZ, URZ, URZ ;  /* 0x0000003f3f3ff290 */ /* 0x000fe2000fffe03f */
[----:B------:R-:W-:Y:S01]  /*44030*/  STL.64 [R1+0xd0], R12 ;  /* 0x0000d00c01007387 */ /* 0x000fe20000100a00 */
[----:B------:R0:W-:Y:S01]  /*44040*/  STL.64 [R1+0xd8], R14 ;  /* 0x0000d80e01007387 */ /* 0x0001e20000100a00 */
[----:B------:R-:W-:Y:S02]  /*44050*/  MOV R29, R14 ;  /* 0x0000000e001d7202 */ /* 0x000fe40000000f00 */
[----:B------:R-:W-:Y:S02]  /*44060*/  MOV R28, R12 ;  /* 0x0000000c001c7202 */ /* 0x000fe40000000f00 */
[----:B------:R-:W-:Y:S01]  /*44070*/  MOV R3, R13 ;  /* 0x0000000d00037202 */ /* 0x000fe20000000f00 */
[----:B0-----:R-:W2:Y:S01]  /*44080*/  LDL.LU.64 R14, [R1+0x31c0] ;  /* 0x0031c000010e7983 */ /* 0x001ea20000300a00 */
[----:B------:R-:W2:Y:S03]  /*44090*/  LDL.LU.64 R12, [R1+0x31b8] ;  /* 0x0031b800010c7983 */ /* 0x000ea60000300a00 */
[----:B------:R-:W-:Y:S02]  /*440a0*/  STL [R1+0x30ec], R3 ;  /* 0x0030ec0301007387 */ /* 0x000fe40000100800 */
        /* <DEDUP_REMOVED lines=8> */
[----:B------:R0:W-:Y:S02]  /*44130*/  STL.64 [R1+0x3170], R10 ;  /* 0x0031700a01007387 */ /* 0x0001e40000100a00 */
[----:B------:R-:W2:Y:S01]  /*44140*/  LDL.LU R8, [R1+0x50] ;  /* 0x0000500001087983 */ /* 0x000ea20000300800 */
[----:B------:R-:W2:Y:S04]  /*44150*/  LDL.LU R9, [R1+0x54] ;  /* 0x0000540001097983 */ /* 0x000ea80000300800 */
        /* <DEDUP_REMOVED lines=9> */
[----:B------:R0:W-:Y:S02]  /*441f0*/  STL.64 [R1+0x3168], R22 ;  /* 0x0031681601007387 */ /* 0x0001e40000100a00 */
[----:B------:R-:W4:Y:S01]  /*44200*/  LDL.LU R20, [R1+0xe0] ;  /* 0x0000e00001147983 */ /* 0x000f220000300800 */
[----:B------:R-:W4:Y:S04]  /*44210*/  LDL.LU R21, [R1+0xe4] ;  /* 0x0000e40001157983 */ /* 0x000f280000300800 */
[----:B0-----:R-:W4:Y:S01]  /*44220*/  LDL.LU R22, [R1+0xe8] ;  /* 0x0000e80001167983 */ /* 0x001f220000300800 */
[----:B------:R-:W4:Y:S01]  /*44230*/  LDL.LU R23, [R1+0xec] ;  /* 0x0000ec0001177983 */ /* 0x000f220000300800 */
[----:B---3--:R-:W-:Y:S02]  /*44240*/  HMMA.16816.F32.BF16 R24, R24, R18, R12 ;  /* 0x000000121818723c */ /* 0x008fe4000004180c */
[----:B------:R-:W3:Y:S01]  /*44250*/  LDL.LU.64 R14, [R1+0x3190] ;  /* 0x00319000010e7983 */ /* 0x000ee20000300a00 */
[----:B------:R-:W2:Y:S02]  /*44260*/  LDL.LU.64 R12, [R1+0x3188] ;  /* 0x00318800010c7983 */ /* 0x000ea40000300a00 */
[----:B------:R0:W-:Y:S02]  /*44270*/  STL.64 [R1+0x3160], R18 ;  /* 0x0031601201007387 */ /* 0x0001e40000100a00 */
[----:B------:R-:W4:Y:S11]  /*44280*/  LDL.LU R16, [R1+0x100] ;  /* 0x0001000001107983 */ /* 0x000f360000300800 */
[----:B------:R-:W-:Y:S05]  /*44290*/  @!UPT UIADD3 URZ, URZ, URZ, URZ ;  /* 0x0000003f3f3ff290 */ /* 0x000fea000fffe03f */
[----:B------:R3:W-:Y:S01]  /*442a0*/  STL.64 [R1+0xa0], R24 ;  /* 0x0000a01801007387 */ /* 0x0007e20000100a00 */
[----:B------:R1:W-:Y:S02]  /*442b0*/  STL.64 [R1+0xa8], R26 ;  /* 0x0000a81a01007387 */ /* 0x0003e40000100a00 */
[----:B------:R-:W4:Y:S02]  /*442c0*/  LDL.LU R17, [R1+0x104] ;  /* 0x0001040001117983 */ /* 0x000f240000300800 */
[----:B0-----:R-:W4:Y:S01]  /*442d0*/  LDL.LU R18, [R1+0x108] ;  /* 0x0001080001127983 */ /* 0x001f220000300800 */
[----:B------:R-:W4:Y:S01]  /*442e0*/  LDL.LU R19, [R1+0x10c] ;  /* 0x00010c0001137983 */ /* 0x000f220000300800 */
[----:B---3--:R-:W-:Y:S01]  /*442f0*/  MOV R25, R14 ;  /* 0x0000000e00197202 */ /* 0x008fe20000000f00 */
[----:B--2---:R-:W-:Y:S01]  /*44300*/  IMAD.MOV.U32 R24, RZ, RZ, R13 ;  /* 0x000000ffff187224 */ /* 0x004fe200078e000d */
[----:B-1----:R-:W-:Y:S01]  /*44310*/  MOV R26, R15 ;  /* 0x0000000f001a7202 */ /* 0x002fe20000000f00 */
[----:B------:R-:W2:Y:S01]  /*44320*/  LDL.LU R13, [R1+0x3180] ;  /* 0x00318000010d7983 */ /* 0x000ea20000300800 */
[----:B------:R-:W2:Y:S02]  /*44330*/  LDL.LU R14, [R1+0x317c] ;  /* 0x00317c00010e7983 */ /* 0x000ea40000300800 */
[----:B------:R-:W2:Y:S02]  /*44340*/  LDL.LU R15, [R1+0x3178] ;  /* 0x00317800010f7983 */ /* 0x000ea40000300800 */
[----:B------:R-:W3:Y:S01]  /*44350*/  LDL.LU R27, [R1+0x13c] ;  /* 0x00013c00011b7983 */ /* 0x000ee20000300800 */
[C---:B--2---:R-:W-:Y:S01]  /*44360*/  HMMA.16816.F32.BF16 R8, R12.reuse, R6, R8 ;  /* 0x000000060c08723c */ /* 0x044fe20000041808 */
[----:B---3--:R-:W-:Y:S01]  /*44370*/  STL.64 [R1+0x3130], R26 ;  /* 0x0031301a01007387 */ /* 0x008fe20000100a00 */
[----:B------:R0:W-:Y:S03]  /*44380*/  STL.64 [R1+0x3128], R24 ;  /* 0x0031281801007387 */ /* 0x0001e60000100a00 */
[----:B0-----:R-:W2:Y:S01]  /*44390*/  LDL.LU R24, [R1+0x110] ;  /* 0x0001100001187983 */ /* 0x001ea20000300800 */
[----:B------:R-:W2:Y:S11]  /*443a0*/  LDL.LU R25, [R1+0x114] ;  /* 0x0001140001197983 */ /* 0x000eb60000300800 */
[----:B------:R-:W-:Y:S06]  /*443b0*/  @!UPT UIADD3 URZ, URZ, URZ, URZ ;  /* 0x0000003f3f3ff290 */ /* 0x000fec000fffe03f */
        /* <DEDUP_REMOVED lines=9> */
[----:B------:R-:W-:Y:S01]  /*44450*/  MOV R26, R2 ;  /* 0x00000002001a7202 */ /* 0x000fe20000000f00 */
[C---:B---3--:R-:W-:Y:S01]  /*44460*/  HMMA.16816.F32.BF16 R16, R12.reuse, R22, R16 ;  /* 0x000000160c10723c */ /* 0x048fe20000041810 */
[----:B------:R-:W-:Y:S02]  /*44470*/  MOV R3, R22 ;  /* 0x0000001600037202 */ /* 0x000fe40000000f00 */
[----:B------:R-:W-:Y:S11]  /*44480*/  MOV R2, R23 ;  /* 0x0000001700027202 */ /* 0x000ff60000000f00 */
[----:B------:R-:W-:Y:S09]  /*44490*/  @!UPT UIADD3 URZ, URZ, URZ, URZ ;  /* 0x0000003f3f3ff290 */ /* 0x000ff2000fffe03f */
[----:B------:R-:W-:Y:S01]  /*444a0*/  STL.64 [R1+0x30], R16 ;  /* 0x0000301001007387 */ /* 0x000fe20000100a00 */
[----:B------:R0:W-:Y:S03]  /*444b0*/  STL.64 [R1+0x38], R18 ;  /* 0x0000381201007387 */ /* 0x0001e60000100a00 */
[----:B0-----:R-:W3:Y:S01]  /*444c0*/  LDL.LU.64 R18, [R1+0x3160] ;  /* 0x0031600001127983 */ /* 0x001ee20000300a00 */
[----:B------:R-:W3:Y:S02]  /*444d0*/  LDL.LU.64 R22, [R1+0x3158] ;  /* 0x0031580001167983 */ /* 0x000ee40000300a00 */
[----:B------:R-:W3:Y:S02]  /*444e0*/  LDL.LU.64 R20, [R1+0x3150] ;  /* 0x0031500001147983 */ /* 0x000ee40000300a00 */
[----:B------:R-:W-:Y:S01]  /*444f0*/  IMAD.MOV.U32 R27, RZ, RZ, R0 ;  /* 0x000000ffff1b7224 */ /* 0x000fe200078e0000 */
[----:B---3--:R-:W-:Y:S01]  /*44500*/  HMMA.16816.F32.BF16 R12, R12, R18, R20 ;  /* 0x000000120c0c723c */ /* 0x008fe20000041814 */
[----:B------:R-:W3:Y:S01]  /*44510*/  LDL.LU R23, [R1+0x314c] ;  /* 0x00314c0001177983 */ /* 0x000ee20000300800 */
[----:B------:R-:W4:Y:S05]  /*44520*/  LDL.LU R20, [R1+0x3148] ;  /* 0x0031480001147983 */ /* 0x000f2a0000300800 */
[----:B------:R-:W-:Y:S01]  /*44530*/  MOV R21, R18 ;  /* 0x0000001200157202 */ /* 0x000fe20000000f00 */
[----:B------:R-:W-:-:S02]  /*44540*/  IMAD.MOV.U32 R22, RZ, RZ, R19 ;  /* 0x000000ffff167224 */ /* 0x000fc400078e0013 */
[----:B------:R-:W2:Y:S01]  /*44550*/  LDL.LU.64 R18, [R1+0x3140] ;  /* 0x0031400001127983 */ /* 0x000ea20000300a00 */
[----:B------:R-:W2:Y:S01]  /*44560*/  LDL.LU.64 R16, [R1+0x3138] ;  /* 0x0031380001107983 */ /* 0x000ea20000300a00 */
[----:B------:R-:W-:Y:S11]  /*44570*/  MOV R28, R7 ;  /* 0x00000007001c7202 */ /* 0x000ff60000000f00 */
[----:B------:R-:W-:Y:S01]  /*44580*/  @!UPT UIADD3 URZ, URZ, URZ, URZ ;  /* 0x0000003f3f3ff290 */ /* 0x000fe2000fffe03f */
[----:B------:R-:W-:Y:S01]  /*44590*/  MOV R0, R15 ;  /* 0x0000000f00007202 */ /* 0x000fe20000000f00 */
[----:B------:R-:W-:Y:S01]  /*445a0*/  STL.64 [R1+0x20], R12 ;  /* 0x0000200c01007387 */ /* 0x000fe20000100a00 */
[----:B------:R0:W-:Y:S03]  /*445b0*/  STL.64 [R1+0x28], R14 ;  /* 0x0000280e01007387 */ /* 0x0001e60000100a00 */
[----:B------:R-:W-:Y:S01]  /*445c0*/  STL [R1+0x3060], R0 ;  /* 0x0030600001007387 */ /* 0x000fe20000100800 */
[----:B0-----:R-:W-:Y:S01]  /*445d0*/  MOV R14, R3 ;  /* 0x00000003000e7202 */ /* 0x001fe20000000f00 */
[----:B------:R-:W-:Y:S01]  /*445e0*/  IMAD.MOV.U32 R3, RZ, RZ, R6 ;  /* 0x000000ffff037224 */ /* 0x000fe200078e0006 */
[C---:B--2---:R-:W-:Y:S11]  /*445f0*/  HMMA.16816.F32.BF16 R24, R16.reuse, R6, R24 ;  /* 0x000000061018723c */ /* 0x044ff60000041818 */
[----:B------:R-:W-:Y:S11]  /*44600*/  @!UPT UIADD3 URZ, URZ, URZ, URZ ;  /* 0x0000003f3f3ff290 */ /* 0x000ff6000fffe03f */
[----:B------:R-:W-:Y:S01]  /*44610*/  @!UPT UIADD3 URZ, URZ, URZ, URZ ;  /* 0x0000003f3f3ff290 */ /* 0x000fe2000fffe03f */
[----:B------:R-:W-:Y:S01]  /*44620*/  STL.64 [R1+0x10], R24 ;  /* 0x0000101801007387 */ /* 0x000fe20000100a00 */
[----:B------:R0:W-:Y:S03]  /*44630*/  STL.64 [R1+0x18], R26 ;  /* 0x0000181a01007387 */ /* 0x0001e60000100a00 */
[----:B0-----:R-:W2:Y:S01]  /*44640*/  LDL.LU.64 R26, [R1+0x3130] ;  /* 0x00313000011a7983 */ /* 0x001ea20000300a00 */
[----:B------:R-:W2:Y:S02]  /*44650*/  LDL.LU.64 R24, [R1+0x3128] ;  /* 0x0031280001187983 */ /* 0x000ea40000300a00 */
[----:B------:R-:W2:Y:S02]  /*44660*/  LDL.LU.64 R6, [R1+0x3120] ;  /* 0x0031200001067983 */ /* 0x000ea40000300a00 */
[----:B------:R-:W2:Y:S01]  /*44670*/  LDL.LU.64 R4, [R1+0x3118] ;  /* 0x0031180001047983 */ /* 0x000ea20000300a00 */
[----:B------:R-:W-:Y:S01]  /*44680*/  MOV R15, R2 ;  /* 0x00000002000f7202 */ /* 0x000fe20000000f00 */
[C---:B--2---:R-:W-:Y:S11]  /*44690*/  HMMA.16816.F32.BF16 R4, R16.reuse, R10, R4 ;  /* 0x0000000a1004723c */ /* 0x044ff60000041804 */
[----:B------:R-:W-:Y:S11]  /*446a0*/  @!UPT UIADD3 URZ, URZ, URZ, URZ ;  /* 0x0000003f3f3ff290 */ /* 0x000ff6000fffe03f */
[----:B------:R-:W-:Y:S01]  /*446b0*/  @!UPT UIADD3 URZ, URZ, URZ, URZ ;  /* 0x0000003f3f3ff290 */ /* 0x000fe2000fffe03f */
[----:B------:R-:W-:Y:S01]  /*446c0*/  STL.64 [R1], R4 ;  /* 0x0000000401007387 */ /* 0x000fe20000100a00 */
[----:B------:R0:W-:Y:S01]  /*446d0*/  STL [R1+0x8], R6 ;  /* 0x0000080601007387 */ /* 0x0001e20000100800 */
[----:B------:R-:W-:Y:S02]  /*446e0*/  MOV R2, R7 ;  /* 0x0000000700027202 */ /* 0x000fe40000000f00 */
[----:B------:R-:W-:Y:S01]  /*446f0*/  MOV R0, R5 ;  /* 0x0000000500007202 */ /* 0x000fe20000000f00 */
[----:B0-----:R-:W2:Y:S01]  /*44700*/  LDL.LU.64 R6, [R1+0x3110] ;  /* 0x0031100001067983 */ /* 0x001ea20000300a00 */
[----:B------:R-:W2:Y:S01]  /*44710*/  LDL.LU.64 R4, [R1+0x3108] ;  /* 0x0031080001047983 */ /* 0x000ea20000300a00 */
[----:B------:R-:W-:Y:S01]  /*44720*/  HMMA.16816.F32.BF16 R24, R16, R14, R24 ;  /* 0x0000000e1018723c */ /* 0x000fe20000041818 */
[----:B------:R-:W-:Y:S01]  /*44730*/  STL.64 [R1+0x30d0], R10 ;  /* 0x0030d00a01007387 */ /* 0x000fe20000100a00 */
[----:B------:R-:W-:Y:S01]  /*44740*/  STL [R1+0x308c], R2 ;  /* 0x00308c0201007387 */ /* 0x000fe20000100800 */
[----:B------:R-:W-:Y:S02]  /*44750*/  STL [R1+0x3088], R0 ;  /* 0x0030880001007387 */ /* 0x000fe40000100800 */
[----:B------:R0:W-:Y:S02]  /*44760*/  STL.64 [R1+0x30c8], R14 ;  /* 0x0030c80e01007387 */ /* 0x0001e40000100a00 */
[----:B--2---:R-:W-:Y:S01]  /*44770*/  IMAD.MOV.U32 R12, RZ, RZ, R4 ;  /* 0x000000ffff0c7224 */ /* 0x004fe200078e0004 */
[----:B------:R-:W-:Y:S01]  /*44780*/  MOV R13, R5 ;  /* 0x00000005000d7202 */ /* 0x000fe20000000f00 */
[----:B------:R-:W2:Y:S01]  /*44790*/  LDL.LU R4, [R1+0x3104] ;  /* 0x0031040001047983 */ /* 0x000ea20000300800 */
[----:B------:R-:W2:Y:S01]  /*447a0*/  LDL.LU R5, [R1+0x3100] ;  /* 0x0031000001057983 */ /* 0x000ea20000300800 */
[----:B0-----:R-:W-:-:S02]  /*447b0*/  MOV R14, R6 ;  /* 0x00000006000e7202 */ /* 0x001fc40000000f00 */
[----:B------:R-:W-:Y:S01]  /*447c0*/  MOV R15, R7 ;  /* 0x00000007000f7202 */ /* 0x000fe20000000f00 */
[----:B------:R-:W2:Y:S01]  /*447d0*/  LDL.LU R6, [R1+0x30fc] ;  /* 0x0030fc0001067983 */ /* 0x000ea20000300800 */
[----:B------:R-:W2:Y:S02]  /*447e0*/  LDL.LU R7, [R1+0x30f8] ;  /* 0x0030f80001077983 */ /* 0x000ea40000300800 */
[----:B------:R-:W2:Y:S02]  /*447f0*/  LDL.LU R8, [R1+0x170] ;  /* 0x0001700001087983 */ /* 0x000ea40000300800 */
[----:B------:R-:W2:Y:S01]  /*44800*/  LDL.LU R9, [R1+0x174] ;  /* 0x0001740001097983 */ /* 0x000ea20000300800 */
[----:B------:R-:W2:Y:S01]  /*44810*/  LDL.LU R10, [R1+0x178] ;  /* 0x00017800010a7983 */ /* 0x000ea20000300800 */
[----:B------:R-:W2:Y:S02]  /*44820*/  LDL.LU R11, [R1+0x17c] ;  /* 0x00017c00010b7983 */ /* 0x000ea40000300800 */
[----:B------:R-:W2:Y:S02]  /*44830*/  LDL R0, [R1+0x18] ;  /* 0x0000180001007983 */ /* 0x000ea40000100800 */
[----:B------:R-:W2:Y:S01]  /*44840*/  LDL R2, [R1+0x1c] ;  /* 0x00001c0001027983 */ /* 0x000ea20000100800 */
[----:B------:R0:W-:Y:S04]  /*44850*/  STL [R1+0x3090], R24 ;  /* 0x0030901801007387 */ /* 0x0001e80000100800 */
[----:B0-----:R-:W2:Y:S01]  /*44860*/  LDL R24, [R1+0x14] ;  /* 0x0000140001187983 */ /* 0x001ea20000100800 */
[----:B------:R0:W-:Y:S03]  /*44870*/  STL [R1+0x3084], R26 ;  /* 0x0030841a01007387 */ /* 0x0001e60000100800 */
[----:B0-----:R-:W2:Y:S01]  /*44880*/  LDL R26, [R1+0x5c] ;  /* 0x00005c00011a7983 */ /* 0x001ea20000100800 */
[----:B------:R0:W-:Y:S03]  /*44890*/  STL [R1+0x3078], R25 ;  /* 0x0030781901007387 */ /* 0x0001e60000100800 */
[----:B0-----:R-:W2:Y:S01]  /*448a0*/  LDL R25, [R1+0x10] ;  /* 0x0000100001197983 */ /* 0x001ea20000100800 */
[----:B------:R0:W-:Y:S03]  /*448b0*/  STL [R1+0x3074], R27 ;  /* 0x0030741b01007387 */ /* 0x0001e60000100800 */
[----:B0-----:R-:W2:Y:S04]  /*448c0*/  LDL R27, [R1+0x58] ;  /* 0x00005800011b7983 */ /* 0x001ea80000100800 */
[----:B--2---:R0:W-:Y:S01]  /*448d0*/  STL.64 [R1+0x30a8], R26 ;  /* 0x0030a81a01007387 */ /* 0x0041e20000100a00 */
[----:B------:R4:W-:Y:S02]  /*448e0*/  STL.64 [R1+0x30a0], R24 ;  /* 0x0030a01801007387 */ /* 0x0009e40000100a00 */
[----:B0-----:R-:W-:Y:S01]  /*448f0*/  IMAD.MOV.U32 R26, RZ, RZ, R21 ;  /* 0x000000ffff1a7224 */ /* 0x001fe200078e0015 */
[----:B------:R-:W-:Y:S01]  /*44900*/  MOV R27, R22 ;  /* 0x00000016001b7202 */ /* 0x000fe20000000f00 */
[----:B------:R-:W2:Y:S01]  /*44910*/  LDL.LU R21, [R1+0x30f4] ;  /* 0x0030f40001157983 */ /* 0x000ea20000300800 */
[----:B------:R-:W2:Y:S05]  /*44920*/  LDL.LU R22, [R1+0x30f0] ;  /* 0x0030f00001167983 */ /* 0x000eaa0000300800 */
[----:B------:R-:W-:Y:S01]  /*44930*/  HMMA.16816.F32.BF16 R16, R16, R26, R4 ;  /* 0x0000001a1010723c */ /* 0x000fe20000041804 */
[----:B----4-:R-:W-:-:S06]  /*44940*/  IMAD.MOV.U32 R24, RZ, RZ, R20 ;  /* 0x000000ffff187224 */ /* 0x010fcc00078e0014 */
[----:B------:R-:W-:Y:S02]  /*44950*/  MOV R6, R3 ;  /* 0x0000000300067202 */ /* 0x000fe40000000f00 */
[----:B------:R-:W-:Y:S01]  /*44960*/  MOV R7, R28 ;  /* 0x0000001c00077202 */ /* 0x000fe20000000f00 */
[----:B------:R-:W4:Y:S01]  /*44970*/  LDL.LU R3, [R1+0x30ec] ;  /* 0x0030ec0001037983 */ /* 0x000f220000300800 */
[----:B------:R-:W4:Y:S02]  /*44980*/  LDL.LU R28, [R1+0x30e8] ;  /* 0x0030e800011c7983 */ /* 0x000f240000300800 */
[----:B------:R3:W-:Y:S02]  /*44990*/  STL.64 [R1+0x30c0], R26 ;  /* 0x0030c01a01007387 */ /* 0x0007e40000100a00 */
[----:B------:R-:W4:Y:S01]  /*449a0*/  LDL.LU R20, [R1+0x30e4] ;  /* 0x0030e40001147983 */ /* 0x000f220000300800 */
[----:B---3--:R-:W-:Y:S02]  /*449b0*/  MOV R27, R23 ;  /* 0x00000017001b7202 */ /* 0x008fe40000000f00 */
[----:B--2---:R-:W-:-:S02]  /*449c0*/  MOV R25, R21 ;  /* 0x0000001500197202 */ /* 0x004fc40000000f00 */
[----:B------:R-:W-:Y:S01]  /*449d0*/  MOV R26, R22 ;  /* 0x00000016001a7202 */ /* 0x000fe20000000f00 */
[----:B------:R-:W4:Y:S01]  /*449e0*/  LDL.LU R21, [R1+0x30e0] ;  /* 0x0030e00001157983 */ /* 0x000f220000300800 */
[----:B------:R-:W4:Y:S02]  /*449f0*/  LDL.LU R22, [R1+0x30dc] ;  /* 0x0030dc0001167983 */ /* 0x000f240000300800 */
[----:B------:R-:W4:Y:S02]  /*44a00*/  LDL.LU R23, [R1+0x30d8] ;  /* 0x0030d80001177983 */ /* 0x000f240000300800 */
[----:B------:R0:W-:Y:S02]  /*44a10*/  STL [R1+0x3080], R16 ;  /* 0x0030801001007387 */ /* 0x0001e40000100800 */
[----:B0-----:R-:W2:Y:S01]  /*44a20*/  LDL R16, [R1+0x54] ;  /* 0x0000540001107983 */ /* 0x001ea20000100800 */
[----:B------:R0:W-:Y:S03]  /*44a30*/  STL [R1+0x307c], R18 ;  /* 0x00307c1201007387 */ /* 0x0001e60000100800 */
[----:B0-----:R-:W3:Y:S01]  /*44a40*/  LDL R18, [R1+0x50] ;  /* 0x0000500001127983 */ /* 0x001ee20000100800 */
[----:B------:R0:W-:Y:S03]  /*44a50*/  STL [R1+0x3068], R17 ;  /* 0x0030681101007387 */ /* 0x0001e60000100800 */
[----:B0-----:R-:W2:Y:S01]  /*44a60*/  LDL R17, [R1+0xdc] ;  /* 0x0000dc0001117983 */ /* 0x001ea20000100800 */
[----:B------:R-:W-:Y:S01]  /*44a70*/  STL [R1+0x3064], R19 ;  /* 0x0030641301007387 */ /* 0x000fe20000100800 */
[C---:B----4-:R-:W-:Y:S02]  /*44a80*/  HMMA.16816.F32.BF16 R4, R20.reuse, R6, R8 ;  /* 0x000000061404723c */ /* 0x050fe40000041808 */
[----:B---3--:R-:W-:Y:S04]  /*44a90*/  STL [R1+0x30b8], R18 ;  /* 0x0030b81201007387 */ /* 0x008fe80000100800 */
[----:B--2---:R0:W-:Y:S04]  /*44aa0*/  STL.64 [R1+0x30b0], R16 ;  /* 0x0030b01001007387 */ /* 0x0041e80000100a00 */
[----:B0-----:R-:W2:Y:S01]  /*44ab0*/  LDL.LU R16, [R1+0x140] ;  /* 0x0001400001107983 */ /* 0x001ea20000300800 */
[----:B------:R-:W2:Y:S02]  /*44ac0*/  LDL.LU R17, [R1+0x144] ;  /* 0x0001440001117983 */ /* 0x000ea40000300800 */
[----:B------:R-:W2:Y:S02]  /*44ad0*/  LDL.LU R18, [R1+0x148] ;  /* 0x0001480001127983 */ /* 0x000ea40000300800 */
[----:B------:R-:W2:Y:S01]  /*44ae0*/  LDL.LU R19, [R1+0x14c] ;  /* 0x00014c0001137983 */ /* 0x000ea20000300800 */
[----:B------:R-:W3:Y:S02]  /*44af0*/  LDL.LU.64 R10, [R1+0x30d0] ;  /* 0x0030d000010a7983 */ /* 0x000ee40000300a00 */
[C---:B---3--:R-:W-:Y:S02]  /*44b00*/  HMMA.16816.F32.BF16 R8, R20.reuse, R10, R12 ;  /* 0x0000000a1408723c */ /* 0x048fe4000004180c */
[----:B------:R-:W3:Y:S11]  /*44b10*/  LDL.LU.64 R14, [R1+0x30c8] ;  /* 0x0030c800010e7983 */ /* 0x000ef60000300a00 */
[----:B------:R-:W-:Y:S10]  /*44b20*/  @!UPT UIADD3 URZ, URZ, URZ, URZ ;  /* 0x0000003f3f3ff290 */ /* 0x000ff4000fffe03f */
[----:B------:R-:W-:Y:S01]  /*44b30*/  STL [R1+0x3098], R10 ;  /* 0x0030980a01007387 */ /* 0x000fe20000100800 */
[----:B------:R-:W-:Y:S01]  /*44b40*/  STL [R1+0x3094], R11 ;  /* 0x0030940b01007387 */ /* 0x000fe20000100800 */
[----:B---3--:R-:W-:Y:S02]  /*44b50*/  HMMA.16816.F32.BF16 R12, R20, R14, R24 ;  /* 0x0000000e140c723c */ /* 0x008fe40000041818 */
[----:B------:R-:W2:Y:S01]  /*44b60*/  LDL.LU.64 R26, [R1+0x30c0] ;  /* 0x0030c000011a7983 */ /* 0x000ea20000300a00 */
[----:B------:R-:W-:Y:S02]  /*44b70*/  FMUL R28, R28, c[0x0][0x188] ;  /* 0x000062001c1c7a20 */ /* 0x000fe40000400000 */
[----:B------:R-:W-:-:S03]  /*44b80*/  FMUL R3, R3, c[0x0][0x188] ;  /* 0x0000620003037a20 */ /* 0x000fc60000400000 */
[----:B--2---:R-:W-:Y:S01]  /*44b90*/  HMMA.16816.F32.BF16 R20, R20, R26, R16 ;  /* 0x0000001a1414723c */ /* 0x004fe20000041810 */
[----:B------:R-:W2:Y:S01]  /*44ba0*/  LDL.LU R18, [R1+0x30b8] ;  /* 0x0030b80001127983 */ /* 0x000ea20000300800 */
[----:B------:R-:W3:Y:S02]  /*44bb0*/  LDL.LU.64 R16, [R1+0x30b0] ;  /* 0x0030b00001107983 */ /* 0x000ee40000300a00 */
[----:B------:R-:W4:Y:S02]  /*44bc0*/  LDL.LU.64 R26, [R1+0x30a8] ;  /* 0x0030a800011a7983 */ /* 0x000f240000300a00 */
[----:B------:R-:W4:Y:S01]  /*44bd0*/  LDL.LU.64 R24, [R1+0x30a0] ;  /* 0x0030a00001187983 */ /* 0x000f220000300a00 */
[----:B------:R-:W-:Y:S01]  /*44be0*/  FMNMX R3, R28, R3, !PT ;  /* 0x000000031c037209 */ /* 0x000fe20007800000 */
[----:B------:R-:W-:Y:S02]  /*44bf0*/  FMUL R29, R29, c[0x0][0x188] ;  /* 0x000062001d1d7a20 */ /* 0x000fe40000400000 */
[----:B------:R-:W-:-:S02]  /*44c00*/  FMUL R0, R0, c[0x0][0x188] ;  /* 0x0000620000007a20 */ /* 0x000fc40000400000 */
[----:B------:R-:W-:-:S05]  /*44c10*/  FMUL R2, R2, c[0x0][0x188] ;  /* 0x0000620002027a20 */ /* 0x000fca0000400000 */
[----:B------:R-:W-:-:S06]  /*44c20*/  FMNMX R2, R0, R2, !PT ;  /* 0x0000000200027209 */ /* 0x000fcc0007800000 */
[----:B------:R0:W-:Y:S01]  /*44c30*/  STL [R1+0x3070], R22 ;  /* 0x0030701601007387 */ /* 0x0001e20000100800 */
[----:B------:R1:W-:Y:S02]  /*44c40*/  STL [R1+0x306c], R23 ;  /* 0x00306c1701007387 */ /* 0x0003e40000100800 */
[----:B------:R-:W4:Y:S02]  /*44c50*/  LDL R19, [R1+0x48] ;  /* 0x0000480001137983 */ /* 0x000f240000100800 */
[----:B------:R-:W-:Y:S01]  /*44c60*/  FMUL R0, R4, c[0x0][0x188] ;  /* 0x0000620004007a20 */ /* 0x000fe20000400000 */
[----:B0-----:R-:W4:Y:S01]  /*44c70*/  LDL R22, [R1+0xc0] ;  /* 0x0000c00001167983 */ /* 0x001f220000100800 */
[----:B--2---:R-:W-:Y:S02]  /*44c80*/  FMUL R18, R18, c[0x0][0x188] ;  /* 0x0000620012127a20 */ /* 0x004fe40000400000 */
[----:B---3--:R-:W-:Y:S02]  /*44c90*/  FMUL R28, R17, c[0x0][0x188] ;  /* 0x00006200111c7a20 */ /* 0x008fe40000400000 */
[----:B-1----:R-:W-:-:S02]  /*44ca0*/  FMUL R23, R16, c[0x0][0x188] ;  /* 0x0000620010177a20 */ /* 0x002fc40000400000 */
[----:B----4-:R-:W-:Y:S02]  /*44cb0*/  FMUL R16, R27, c[0x0][0x188] ;  /* 0x000062001b107a20 */ /* 0x010fe40000400000 */
[----:B------:R-:W-:Y:S02]  /*44cc0*/  FMUL R17, R26, c[0x0][0x188] ;  /* 0x000062001a117a20 */ /* 0x000fe40000400000 */
[----:B------:R-:W-:Y:S02]  /*44cd0*/  FMUL R10, R25, c[0x0][0x188] ;  /* 0x00006200190a7a20 */ /* 0x000fe40000400000 */
[----:B------:R-:W-:Y:S01]  /*44ce0*/  FMUL R11, R24, c[0x0][0x188] ;  /* 0x00006200180b7a20 */ /* 0x000fe20000400000 */
[----:B------:R-:W-:Y:S01]  /*44cf0*/  FMNMX R28, R29, R28, !PT ;  /* 0x0000001c1d1c7209 */ /* 0x000fe20007800000 */
[----:B------:R-:W-:Y:S01]  /*44d00*/  FMNMX R29, R18, R23, !PT ;  /* 0x00000017121d7209 */ /* 0x000fe20007800000 */
[----:B------:R-:W-:Y:S01]  /*44d10*/  FMNMX R17, R16, R17, !PT ;  /* 0x0000001110117209 */ /* 0x000fe20007800000 */
[----:B------:R-:W2:Y:S04]  /*44d20*/  LDL R26, [R1] ;  /* 0x00000000011a7983 */ /* 0x000ea80000100800 */
[----:B------:R-:W3:Y:S04]  /*44d30*/  LDL R25, [R1+0xc4] ;  /* 0x0000c40001197983 */ /* 0x000ee80000100800 */
[----:B------:R-:W4:Y:S04]  /*44d40*/  LDL R23, [R1+0xcc] ;  /* 0x0000cc0001177983 */ /* 0x000f280000100800 */
[----:B------:R-:W2:Y:S04]  /*44d50*/  LDL R16, [R1+0x44] ;  /* 0x0000440001107983 */ /* 0x000ea80000100800 */
[----:B------:R-:W2:Y:S01]  /*44d60*/  LDL R27, [R1+0x4c] ;  /* 0x00004c00011b7983 */ /* 0x000ea20000100800 */
[----:B------:R0:W-:Y:S01]  /*44d70*/  STL [R1+0x3000], R4 ;  /* 0x0030000401007387 */ /* 0x0001e20000100800 */
[----:B------:R-:W-:Y:S01]  /*44d80*/  FMNMX R24, R10, R11, !PT ;  /* 0x0000000b0a187209 */ /* 0x000fe20007800000 */
[----:B------:R-:W-:-:S02]  /*44d90*/  FMUL R10, R5, c[0x0][0x188] ;  /* 0x00006200050a7a20 */ /* 0x000fc40000400000 */
[----:B------:R-:W-:Y:S01]  /*44da0*/  FMUL R18, R6, c[0x0][0x188] ;  /* 0x0000620006127a20 */ /* 0x000fe20000400000 */
[----:B0-----:R-:W2:Y:S01]  /*44db0*/  LDL.LU R4, [R1+0x8] ;  /* 0x0000080001047983 */ /* 0x001ea20000300800 */
[----:B------:R0:W-:Y:S01]  /*44dc0*/  STL [R1+0x3034], R5 ;  /* 0x0030340501007387 */ /* 0x0001e20000100800 */
[----:B------:R-:W-:Y:S02]  /*44dd0*/  FMNMX R0, R0, R10, !PT ;  /* 0x0000000a00007209 */ /* 0x000fe40007800000 */
[----:B0-----:R-:W3:Y:S01]  /*44de0*/  LDL R5, [R1+0x40] ;  /* 0x0000400001057983 */ /* 0x001ee20000100800 */
[----:B------:R0:W-:Y:S03]  /*44df0*/  STL [R1+0x3040], R6 ;  /* 0x0030400601007387 */ /* 0x0001e60000100800 */
[----:B0-----:R-:W4:Y:S01]  /*44e00*/  LDL R6, [R1+0xc8] ;  /* 0x0000c80001067983 */ /* 0x001f220000100800 */
[----:B------:R0:W-:Y:S02]  /*44e10*/  STL [R1+0x303c], R7 ;  /* 0x00303c0701007387 */ /* 0x0001e40000100800 */
[----:B------:R-:W4:Y:S02]  /*44e20*/  LDL.LU R10, [R1+0x3098] ;  /* 0x00309800010a7983 */ /* 0x000f240000300800 */
[----:B------:R-:W-:-:S02]  /*44e30*/  FMUL R11, R7, c[0x0][0x188] ;  /* 0x00006200070b7a20 */ /* 0x000fc40000400000 */
[----:B------:R-:W-:-:S03]  /*44e40*/  FMUL R22, R22, c[0x0][0x188] ;  /* 0x0000620016167a20 */ /* 0x000fc60000400000 */
[----:B------:R-:W-:Y:S02]  /*44e50*/  FMNMX R18, R18, R11, !PT ;  /* 0x0000000b12127209 */ /* 0x000fe40007800000 */
[----:B------:R-:W-:Y:S01]  /*44e60*/  FMNMX R3, R22, R3, !PT ;  /* 0x0000000316037209 */ /* 0x000fe20007800000 */
[----:B------:R-:W4:Y:S01]  /*44e70*/  LDL.LU R11, [R1+0x3094] ;  /* 0x00309400010b7983 */ /* 0x000f220000300800 */
[----:B0-----:R-:W-:Y:S02]  /*44e80*/  FMUL R7, R19, c[0x0][0x188] ;  /* 0x0000620013077a20 */ /* 0x001fe40000400000 */
[----:B------:R0:W-:Y:S03]  /*44e90*/  STL [R1+0x3038], R8 ;  /* 0x0030380801007387 */ /* 0x0001e60000100800 */
[----:B------:R-:W-:Y:S01]  /*44ea0*/  FMNMX R19, R7, R17, !PT ;  /* 0x0000001107137209 */ /* 0x000fe20007800000 */
[----:B--2---:R-:W-:-:S02]  /*44eb0*/  FMUL R22, R4, c[0x0][0x188] ;  /* 0x0000620004167a20 */ /* 0x004fc40000400000 */
[----:B---3--:R-:W-:-:S05]  /*44ec0*/  FMUL R5, R5, c[0x0][0x188] ;  /* 0x0000620005057a20 */ /* 0x008fca0000400000 */
[----:B------:R-:W-:Y:S01]  /*44ed0*/  FMNMX R29, R5, R29, !PT ;  /* 0x0000001d051d7209 */ /* 0x000fe20007800000 */
[----:B------:R-:W-:Y:S02]  /*44ee0*/  FMUL R5, R26, c[0x0][0x188] ;  /* 0x000062001a057a20 */ /* 0x000fe40000400000 */
[----:B------:R-:W-:Y:S02]  /*44ef0*/  FMUL R26, R8, c[0x0][0x188] ;  /* 0x00006200081a7a20 */ /* 0x000fe40000400000 */
[----:B0-----:R-:W2:Y:S01]  /*44f00*/  LDL R8, [R1+0xb8] ;  /* 0x0000b80001087983 */ /* 0x001ea20000100800 */
[----:B----4-:R-:W-:Y:S01]  /*44f10*/  FMUL R6, R6, c[0x0][0x188] ;  /* 0x0000620006067a20 */ /* 0x010fe20000400000 */
[----:B------:R-:W-:Y:S02]  /*44f20*/  FMNMX R5, R5, R24, !PT ;  /* 0x0000001805057209 */ /* 0x000fe40007800000 */
[----:B------:R0:W-:Y:S01]  /*44f30*/  STL [R1+0x3044], R10 ;  /* 0x0030440a01007387 */ /* 0x0001e20000100800 */
[----:B------:R-:W3:Y:S02]  /*44f40*/  LDL R7, [R1+0x30] ;  /* 0x0000300001077983 */ /* 0x000ee40000100800 */
[----:B------:R-:W4:Y:S01]  /*44f50*/  LDL R17, [R1+0x38] ;  /* 0x0000380001117983 */ /* 0x000f220000100800 */
[----:B------:R-:W-:Y:S01]  /*44f60*/  FMNMX R28, R6, R28, !PT ;  /* 0x0000001c061c7209 */ /* 0x000fe20007800000 */
[----:B------:R-:W-:Y:S01]  /*44f70*/  FMUL R6, R10, c[0x0][0x188] ;  /* 0x000062000a067a20 */ /* 0x000fe20000400000 */
[----:B------:R-:W-:-:S02]  /*44f80*/  FMNMX R22, R22, R2, !PT ;  /* 0x0000000216167209 */ /* 0x000fc40007800000 */
[----:B------:R-:W-:Y:S01]  /*44f90*/  FMNMX R26, R26, R0, !PT ;  /* 0x000000001a1a7209 */ /* 0x000fe20007800000 */
[----:B0-----:R-:W2:Y:S01]  /*44fa0*/  LDL R10, [R1+0xb0] ;  /* 0x0000b000010a7983 */ /* 0x001ea20000100800 */
[----:B------:R-:W2:Y:S02]  /*44fb0*/  LDL.LU R24, [R1+0x3090] ;  /* 0x0030900001187983 */ /* 0x000ea40000300800 */
[----:B------:R-:W2:Y:S02]  /*44fc0*/  LDL.LU R2, [R1+0x308c] ;  /* 0x00308c0001027983 */ /* 0x000ea40000300800 */
[----:B------:R-:W2:Y:S01]  /*44fd0*/  LDL.LU R0, [R1+0x3088] ;  /* 0x0030880001007983 */ /* 0x000ea20000300800 */
[----:B------:R-:W-:Y:S01]  /*44fe0*/  FMNMX R18, R6, R18, !PT ;  /* 0x0000001206127209 */ /* 0x000fe20007800000 */
[----:B------:R-:W-:Y:S02]  /*44ff0*/  FMUL R25, R25, c[0x0][0x188] ;  /* 0x0000620019197a20 */ /* 0x000fe40000400000 */
[----:B------:R-:W-:-:S02]  /*45000*/  FMUL R6, R16, c[0x0][0x188] ;  /* 0x0000620010067a20 */ /* 0x000fc40000400000 */
[----:B------:R-:W-:Y:S02]  /*45010*/  FMUL R16, R27, c[0x0][0x188] ;  /* 0x000062001b107a20 */ /* 0x000fe40000400000 */
[----:B------:R-:W-:Y:S01]  /*45020*/  FMUL R23, R23, c[0x0][0x188] ;  /* 0x0000620017177a20 */ /* 0x000fe20000400000 */
[----:B------:R-:W-:Y:S02]  /*45030*/  FMNMX R3, R25, R3, !PT ;  /* 0x0000000319037209 */ /* 0x000fe40007800000 */
[----:B------:R-:W-:Y:S01]  /*45040*/  FMNMX R25, R16, R19, !PT ;  /* 0x0000001310197209 */ /* 0x000fe20007800000 */
[----:B------:R-:W-:Y:S01]  /*45050*/  FMUL R16, R9, c[0x0][0x188] ;  /* 0x0000620009107a20 */ /* 0x000fe20000400000 */
[----:B------:R-:W-:Y:S01]  /*45060*/  FMNMX R28, R23, R28, !PT ;  /* 0x0000001c171c7209 */ /* 0x000fe20007800000 */
[----:B------:R-:W3:Y:S01]  /*45070*/  LDL R19, [R1+0xbc] ;  /* 0x0000bc0001137983 */ /* 0x000ee20000100800 */
[----:B--2---:R-:W-:-:S05]  /*45080*/  FMUL R0, R0, c[0x0][0x188] ;  /* 0x0000620000007a20 */ /* 0x004fca0000400000 */
[----:B------:R-:W-:Y:S02]  /*45090*/  FMNMX R23, R0, R5, !PT ;  /* 0x0000000500177209 */ /* 0x000fe40007800000 */
[----:B------:R-:W2:Y:S04]  /*450a0*/  LDL R5, [R1+0xb4] ;  /* 0x0000b40001057983 */ /* 0x000ea80000100800 */
[----:B------:R-:W2:Y:S01]  /*450b0*/  LDL R0, [R1+0x34] ;  /* 0x0000340001007983 */ /* 0x000ea20000100800 */
[----:B------:R0:W-:Y:S02]  /*450c0*/  STL [R1+0x3048], R9 ;  /* 0x0030480901007387 */ /* 0x0001e40000100800 */
[----:B------:R1:W-:Y:S01]  /*450d0*/  STL [R1+0x304c], R11 ;  /* 0x00304c0b01007387 */ /* 0x0003e20000100800 */
[----:B0-----:R-:W-:-:S02]  /*450e0*/  FMNMX R9, R16, R26, !PT ;  /* 0x0000001a10097209 */ /* 0x001fc40007800000 */
[----:B------:R-:W2:Y:S01]  /*450f0*/  LDL.LU R26, [R1+0x3084] ;  /* 0x00308400011a7983 */ /* 0x000ea20000300800 */
[----:B------:R-:W-:Y:S01]  /*45100*/  FMNMX R6, R6, R29, !PT ;  /* 0x0000001d06067209 */ /* 0x000fe20007800000 */
[----:B------:R-:W-:Y:S02]  /*45110*/  FMUL R29, R2, c[0x0][0x188] ;  /* 0x00006200021d7a20 */ /* 0x000fe40000400000 */
[----:B------:R-:W-:Y:S02]  /*45120*/  FMUL R10, R10, c[0x0][0x188] ;  /* 0x000062000a0a7a20 */ /* 0x000fe40000400000 */
[----:B------:R-:W-:Y:S01]  /*45130*/  FMUL R27, R11, c[0x0][0x188] ;  /* 0x000062000b1b7a20 */ /* 0x000fe20000400000 */
[----:B------:R-:W2:Y:S01]  /*45140*/  LDL.LU R16, [R1+0x3080] ;  /* 0x0030800001107983 */ /* 0x000ea20000300800 */
[----:B------:R-:W-:Y:S01]  /*45150*/  FMNMX R22, R29, R22, !PT ;  /* 0x000000161d167209 */ /* 0x000fe20007800000 */
[----:B------:R-:W-:Y:S02]  /*45160*/  FMNMX R29, R10, R3, !PT ;  /* 0x000000030a1d7209 */ /* 0x000fe40007800000 */
[----:B------:R-:W-:Y:S01]  /*45170*/  FMNMX R27, R27, R18, !PT ;  /* 0x000000121b1b7209 */ /* 0x000fe20007800000 */
[----:B---3--:R-:W-:Y:S01]  /*45180*/  FMUL R3, R7, c[0x0][0x188] ;  /* 0x0000620007037a20 */ /* 0x008fe20000400000 */
[----:B------:R-:W3:Y:S01]  /*45190*/  LDL.LU R18, [R1+0x307c] ;  /* 0x00307c0001127983 */ /* 0x000ee20000300800 */
[----:B----4-:R-:W-:-:S02]  /*451a0*/  FMUL R7, R17, c[0x0][0x188] ;  /* 0x0000620011077a20 */ /* 0x010fc40000400000 */
[----:B------:R-:W-:Y:S02]  /*451b0*/  FMUL R8, R8, c[0x0][0x188] ;  /* 0x0000620008087a20 */ /* 0x000fe40000400000 */
[----:B-1----:R-:W-:Y:S01]  /*451c0*/  FMUL R11, R24, c[0x0][0x188] ;  /* 0x00006200180b7a20 */ /* 0x002fe20000400000 */
[----:B------:R0:W-:Y:S01]  /*451d0*/  STL [R1+0x3050], R24 ;  /* 0x0030501801007387 */ /* 0x0001e20000100800 */
[----:B------:R-:W-:Y:S02]  /*451e0*/  FMNMX R3, R3, R6, !PT ;  /* 0x0000000603037209 */ /* 0x000fe40007800000 */
[----:B------:R-:W-:Y:S01]  /*451f0*/  FMNMX R28, R8, R28, !PT ;  /* 0x0000001c081c7209 */ /* 0x000fe20007800000 */
[----:B------:R-:W-:Y:S01]  /*45200*/  FMUL R8, R12, c[0x0][0x188] ;  /* 0x000062000c087a20 */ /* 0x000fe20000400000 */
[----:B0-----:R-:W4:Y:S01]  /*45210*/  LDL R24, [R1+0x3c] ;  /* 0x00003c0001187983 */ /* 0x001f220000100800 */
[----:B------:R-:W-:-:S03]  /*45220*/  FMNMX R11, R11, R23, !PT ;  /* 0x000000170b0b7209 */ /* 0x000fc60007800000 */
[----:B------:R-:W-:Y:S02]  /*45230*/  FMNMX R23, R8, R9, !PT ;  /* 0x0000000908177209 */ /* 0x000fe40007800000 */
[----:B--2---:R-:W-:Y:S01]  /*45240*/  FMUL R17, R26, c[0x0][0x188] ;  /* 0x000062001a117a20 */ /* 0x004fe20000400000 */
[----:B------:R0:W-:Y:S01]  /*45250*/  STL [R1+0x3054], R26 ;  /* 0x0030541a01007387 */ /* 0x0001e20000100800 */
[----:B------:R1:W-:Y:S02]  /*45260*/  STL [R1+0x3058], R12 ;  /* 0x0030580c01007387 */ /* 0x0003e40000100800 */
[----:B------:R-:W2:Y:S02]  /*45270*/  LDL R10, [R1+0xa8] ;  /* 0x0000a800010a7983 */ /* 0x000ea40000100800 */
[----:B------:R-:W2:Y:S01]  /*45280*/  LDL R6, [R1+0x20] ;  /* 0x0000200001067983 */ /* 0x000ea20000100800 */
[----:B------:R-:W-:Y:S01]  /*45290*/  FMNMX R22, R17, R22, !PT ;  /* 0x0000001611167209 */ /* 0x000fe20007800000 */
[----:B------:R-:W-:-:S02]  /*452a0*/  FMUL R17, R14, c[0x0][0x188] ;  /* 0x000062000e117a20 */ /* 0x000fc40000400000 */
[----:B0-----:R-:W-:Y:S01]  /*452b0*/  IMAD.MOV.U32 R26, RZ, RZ, R7 ;  /* 0x000000ffff1a7224 */ /* 0x001fe200078e0007 */
[----:B-1----:R-:W3:Y:S04]  /*452c0*/  LDL R12, [R1+0xa0] ;  /* 0x0000a000010c7983 */ /* 0x002ee80000100800 */
[----:B------:R-:W3:Y:S01]  /*452d0*/  LDL R7, [R1+0x28] ;  /* 0x0000280001077983 */ /* 0x000ee20000100800 */
[----:B------:R-:W-:-:S03]  /*452e0*/  FMNMX R26, R26, R25, !PT ;  /* 0x000000191a1a7209 */ /* 0x000fc60007800000 */
[----:B------:R-:W3:Y:S01]  /*452f0*/  LDL.LU R25, [R1+0x3078] ;  /* 0x0030780001197983 */ /* 0x000ee20000300800 */
[----:B------:R0:W-:Y:S02]  /*45300*/  STL [R1+0x305c], R14 ;  /* 0x00305c0e01007387 */ /* 0x0001e40000100800 */
[----:B------:R-:W3:Y:S02]  /*45310*/  LDL R9, [R1+0xa4] ;  /* 0x0000a40001097983 */ /* 0x000ee40000100800 */
[----:B------:R-:W3:Y:S01]  /*45320*/  LDL R8, [R1+0xac] ;  /* 0x0000ac0001087983 */ /* 0x000ee20000100800 */
[----:B------:R-:W-:Y:S01]  /*45330*/  FMNMX R17, R17, R27, !PT ;  /* 0x0000001b11117209 */ /* 0x000fe20007800000 */
[----:B0-----:R-:W-:Y:S02]  /*45340*/  FMUL R14, R5, c[0x0][0x188] ;  /* 0x00006200050e7a20 */ /* 0x001fe40000400000 */
[----:B------:R-:W3:Y:S01]  /*45350*/  LDL R5, [R1+0x24] ;  /* 0x0000240001057983 */ /* 0x000ee20000100800 */
[----:B------:R-:W3:Y:S02]  /*45360*/  LDL.LU R27, [R1+0x3074] ;  /* 0x00307400011b7983 */ /* 0x000ee40000300800 */
[----:B------:R-:W-:-:S02]  /*45370*/  FMUL R0, R0, c[0x0][0x188] ;  /* 0x0000620000007a20 */ /* 0x000fc40000400000 */
[----:B----4-:R-:W-:Y:S02]  /*45380*/  FMUL R24, R24, c[0x0][0x188] ;  /* 0x0000620018187a20 */ /* 0x010fe40000400000 */
[----:B------:R-:W-:Y:S01]  /*45390*/  FMUL R19, R19, c[0x0][0x188] ;  /* 0x0000620013137a20 */ /* 0x000fe20000400000 */
[----:B------:R-:W-:Y:S02]  /*453a0*/  FMNMX R14, R14, R29, !PT ;  /* 0x0000001d0e0e7209 */ /* 0x000fe40007800000 */
[----:B------:R-:W-:Y:S02]  /*453b0*/  FMNMX R0, R0, R3, !PT ;  /* 0x0000000300007209 */ /* 0x000fe40007800000 */
[----:B------:R-:W-:Y:S01]  /*453c0*/  FMNMX R24, R24, R26, !PT ;  /* 0x0000001a18187209 */ /* 0x000fe20007800000 */
[----:B------:R-:W-:Y:S01]  /*453d0*/  FMUL R26, R15, c[0x0][0x188] ;  /* 0x000062000f1a7a20 */ /* 0x000fe20000400000 */
[----:B------:R-:W-:Y:S01]  /*453e0*/  FMNMX R19, R19, R28, !PT ;  /* 0x0000001c13137209 */ /* 0x000fe20007800000 */
[----:B------:R-:W-:-:S05]  /*453f0*/  FMUL R28, R13, c[0x0][0x188] ;  /* 0x000062000d1c7a20 */ /* 0x000fca0000400000 */
[----:B------:R-:W-:Y:S01]  /*45400*/  FMNMX R28, R28, R23, !PT ;  /* 0x000000171c1c7209 */ /* 0x000fe20007800000 */
[----:B--2---:R-:W-:Y:S02]  /*45410*/  FMUL R6, R6, c[0x0][0x188] ;  /* 0x0000620006067a20 */ /* 0x004fe40000400000 */
[----:B---3--:R-:W-:-:S05]  /*45420*/  FMUL R3, R25, c[0x0][0x188] ;  /* 0x0000620019037a20 */ /* 0x008fca0000400000 */
[----:B------:R-:W-:Y:S01]  /*45430*/  FMNMX R11, R3, R11, !PT ;  /* 0x0000000b030b7209 */ /* 0x000fe20007800000 */
[----:B------:R-:W-:Y:S02]  /*45440*/  FMNMX R3, R26, R17, !PT ;  /* 0x000000111a037209 */ /* 0x000fe40007800000 */
[----:B------:R-:W-:Y:S02]  /*45450*/  FMUL R26, R10, c[0x0][0x188] ;  /* 0x000062000a1a7a20 */ /* 0x000fe40000400000 */
[----:B------:R-:W-:-:S05]  /*45460*/  FMUL R29, R27, c[0x0][0x188] ;  /* 0x000062001b1d7a20 */ /* 0x000fca0000400000 */
[----:B------:R-:W-:Y:S02]  /*45470*/  FMNMX R29, R29, R22, !PT ;  /* 0x000000161d1d7209 */ /* 0x000fe40007800000 */
[----:B------:R-:W2:Y:S01]  /*45480*/  LDL.LU R22, [R1+0x3070] ;  /* 0x0030700001167983 */ /* 0x000ea20000300800 */
[----:B------:R-:W3:Y:S02]  /*45490*/  LDL.LU R23, [R1+0x306c] ;  /* 0x00306c0001177983 */ /* 0x000ee40000300800 */
[----:B------:R-:W4:Y:S01]  /*454a0*/  LDL.LU R17, [R1+0x3068] ;  /* 0x0030680001117983 */ /* 0x000f220000300800 */
[----:B------:R-:W-:Y:S02]  /*454b0*/  FMNMX R26, R26, R19, !PT ;  /* 0x000000131a1a7209 */ /* 0x000fe40007800000 */
[----:B------:R-:W-:Y:S01]  /*454c0*/  FMNMX R6, R6, R0, !PT ;  /* 0x0000000006067209 */ /* 0x000fe20007800000 */
[----:B------:R-:W3:Y:S01]  /*454d0*/  LDL.LU R19, [R1+0x3064] ;  /* 0x0030640001137983 */ /* 0x000ee20000300800 */
[----:B------:R-:W3:Y:S02]  /*454e0*/  LDL.LU R0, [R1+0x3060] ;  /* 0x0030600001007983 */ /* 0x000ee40000300800 */
[----:B------:R-:W-:-:S02]  /*454f0*/  FMUL R12, R12, c[0x0][0x188] ;  /* 0x000062000c0c7a20 */ /* 0x000fc40000400000 */
[----:B------:R-:W-:-:S03]  /*45500*/  FMUL R10, R16, c[0x0][0x188] ;  /* 0x00006200100a7a20 */ /* 0x000fc60000400000 */
[----:B------:R-:W-:Y:S01]  /*45510*/  FMNMX R14, R12, R14, !PT ;  /* 0x0000000e0c0e7209 */ /* 0x000fe20007800000 */
[----:B------:R-:W-:Y:S02]  /*45520*/  FMUL R12, R7, c[0x0][0x188] ;  /* 0x00006200070c7a20 */ /* 0x000fe40000400000 */
[----:B------:R-:W-:-:S03]  /*45530*/  FMUL R7, R18, c[0x0][0x188] ;  /* 0x0000620012077a20 */ /* 0x000fc60000400000 */
[----:B------:R-:W-:Y:S01]  /*45540*/  FMNMX R24, R12, R24, !PT ;  /* 0x000000180c187209 */ /* 0x000fe20007800000 */
[----:B------:R-:W-:Y:S01]  /*45550*/  FMNMX R12, R10, R11, !PT ;  /* 0x0000000b0a0c7209 */ /* 0x000fe20007800000 */
[----:B------:R-:W-:Y:S01]  /*45560*/  FMNMX R10, R7, R29, !PT ;  /* 0x0000001d070a7209 */ /* 0x000fe20007800000 */
[----:B------:R-:W-:Y:S02]  /*45570*/  FMUL R29, R20, c[0x0][0x188] ;  /* 0x00006200141d7a20 */ /* 0x000fe40000400000 */
[----:B------:R-:W-:Y:S02]  /*45580*/  FMUL R8, R8, c[0x0][0x188] ;  /* 0x0000620008087a20 */ /* 0x000fe40000400000 */
[----:B------:R-:W-:Y:S02]  /*45590*/  FMUL R5, R5, c[0x0][0x188] ;  /* 0x0000620005057a20 */ /* 0x000fe40000400000 */
[----:B------:R-:W-:Y:S01]  /*455a0*/  FMUL R11, R9, c[0x0][0x188] ;  /* 0x00006200090b7a20 */ /* 0x000fe20000400000 */
[----:B------:R-:W-:Y:S01]  /*455b0*/  FMNMX R9, R29, R28, !PT ;  /* 0x0000001c1d097209 */ /* 0x000fe20007800000 */
[----:B------:R-:W-:-:S02]  /*455c0*/  FMNMX R29, R8, R26, !PT ;  /* 0x0000001a081d7209 */ /* 0x000fc40007800000 */
[----:B------:R-:W-:Y:S01]  /*455d0*/  FMUL R8, R21, c[0x0][0x188] ;  /* 0x0000620015087a20 */ /* 0x000fe20000400000 */
[----:B------:R-:W-:Y:S02]  /*455e0*/  FMNMX R28, R5, R6, !PT ;  /* 0x00000006051c7209 */ /* 0x000fe40007800000 */
[----:B------:R-:W-:Y:S02]  /*455f0*/  FMNMX R11, R11, R14, !PT ;  /* 0x0000000e0b0b7209 */ /* 0x000fe40007800000 */
[----:B------:R-:W4:Y:S01]  /*45600*/  LDL.LU R14, [R1+0x305c] ;  /* 0x00305c00010e7983 */ /* 0x000f220000300800 */
[----:B--2---:R-:W-:-:S05]  /*45610*/  FMUL R7, R22, c[0x0][0x188] ;  /* 0x0000620016077a20 */ /* 0x004fca0000400000 */
[----:B------:R-:W-:Y:S01]  /*45620*/  FMNMX R7, R7, R3, !PT ;  /* 0x0000000307077209 */ /* 0x000fe20007800000 */
[----:B---3--:R-:W-:Y:S02]  /*45630*/  FMUL R3, R0, c[0x0][0x188] ;  /* 0x0000620000037a20 */ /* 0x008fe40000400000 */
[----:B----4-:R-:W-:Y:S02]  /*45640*/  FMUL R0, R17, c[0x0][0x188] ;  /* 0x0000620011007a20 */ /* 0x010fe40000400000 */
[----:B------:R-:W-:-:S03]  /*45650*/  FMUL R6, R23, c[0x0][0x188] ;  /* 0x0000620017067a20 */ /* 0x000fc60000400000 */
[----:B------:R-:W-:Y:S01]  /*45660*/  FMNMX R0, R0, R12, !PT ;  /* 0x0000000c00007209 */ /* 0x000fe20007800000 */
[----:B------:R-:W-:Y:S01]  /*45670*/  FMNMX R12, R8, R9, !PT ;  /* 0x00000009080c7209 */ /* 0x000fe20007800000 */
[----:B------:R-:W-:Y:S02]  /*45680*/  FMNMX R26, R6, R7, !PT ;  /* 0x00000007061a7209 */ /* 0x000fe40007800000 */
[----:B------:R-:W-:Y:S02]  /*45690*/  FMNMX R3, R3, R24, !PT ;  /* 0x0000001803037209 */ /* 0x000fe40007800000 */
[----:B------:R-:W0:Y:S04]  /*456a0*/  SHFL.BFLY PT, R24, R11, 0x2, 0x1f ;  /* 0x0c401f000b187f89 */ /* 0x000e2800000e0000 */
[----:B------:R-:W-:Y:S02]  /*456b0*/  STL [R1+0x78], R12 ;  /* 0x0000780c01007387 */ /* 0x000fe40000100800 */
[----:B------:R-:W1:Y:S02]  /*456c0*/  SHFL.BFLY PT, R12, R12, 0x2, 0x1f ;  /* 0x0c401f000c0c7f89 */ /* 0x000e6400000e0000 */
[----:B------:R-:W-:Y:S02]  /*456d0*/  STL [R1+0x80], R26 ;  /* 0x0000801a01007387 */ /* 0x000fe40000100800 */
[----:B------:R-:W-:Y:S01]  /*456e0*/  SHFL.BFLY PT, R26, R26, 0x2, 0x1f ;  /* 0x0c401f001a1a7f89 */ /* 0x000fe200000e0000 */
[----:B------:R-:W-:-:S03]  /*456f0*/  FMUL R5, R19, c[0x0][0x188] ;  /* 0x0000620013057a20 */ /* 0x000fc60000400000 */
[----:B------:R-:W2:Y:S02]  /*45700*/  SHFL.BFLY PT, R9, R29, 0x2, 0x1f ;  /* 0x0c401f001d097f89 */ /* 0x000ea400000e0000 */
[----:B------:R-:W-:Y:S02]  /*45710*/  FMNMX R5, R5, R10, !PT ;  /* 0x0000000a05057209 */ /* 0x000fe40007800000 */
[----:B------:R-:W3:Y:S04]  /*45720*/  SHFL.BFLY PT, R10, R28, 0x2, 0x1f ;  /* 0x0c401f001c0a7f89 */ /* 0x000ee800000e0000 */
[----:B------:R-:W-:Y:S04]  /*45730*/  SHFL.BFLY PT, R6, R3, 0x2, 0x1f ;  /* 0x0c401f0003067f89 */ /* 0x000fe800000e0000 */
[----:B------:R-:W4:Y:S01]  /*45740*/  SHFL.BFLY PT, R7, R0, 0x2, 0x1f ;  /* 0x0c401f0000077f89 */ /* 0x000f2200000e0000 */
[----:B0-----:R-:W-:-:S03]  /*45750*/  FMNMX R11, R11, R24, !PT ;  /* 0x000000180b0b7209 */ /* 0x001fc60007800000 */
[----:B-1----:R0:W-:Y:S01]  /*45760*/  STL [R1+0x94], R12 ;  /* 0x0000940c01007387 */ /* 0x0021e20000100800 */
[----:B--2---:R-:W-:-:S03]  /*45770*/  FMNMX R29, R29, R9, !PT ;  /* 0x000000091d1d7209 */ /* 0x004fc60007800000 */
[----:B0-----:R-:W2:Y:S01]  /*45780*/  LDL.LU R12, [R1+0x3058] ;  /* 0x00305800010c7983 */ /* 0x001ea20000300800 */
[----:B------:R0:W-:Y:S03]  /*45790*/  STL [R1+0x98], R26 ;  /* 0x0000981a01007387 */ /* 0x0001e60000100800 */
[----:B0-----:R-:W2:Y:S01]  /*457a0*/  LDL.LU R26, [R1+0x3054] ;  /* 0x00305400011a7983 */ /* 0x001ea20000300800 */
[----:B------:R-:W2:Y:S02]  /*457b0*/  LDL.LU R24, [R1+0x3050] ;  /* 0x0030500001187983 */ /* 0x000ea40000300800 */
[----:B------:R0:W-:Y:S02]  /*457c0*/  STL [R1+0x7c], R11 ;  /* 0x00007c0b01007387 */ /* 0x0001e40000100800 */
[----:B0-----:R-:W2:Y:S01]  /*457d0*/  LDL.LU R11, [R1+0x304c] ;  /* 0x00304c00010b7983 */ /* 0x001ea20000300800 */
[----:B------:R-:W2:Y:S02]  /*457e0*/  LDL.LU R9, [R1+0x3048] ;  /* 0x0030480001097983 */ /* 0x000ea40000300800 */
[----:B------:R3:W-:Y:S02]  /*457f0*/  STL [R1+0x74], R29 ;  /* 0x0000741d01007387 */ /* 0x0007e40000100800 */
[----:B---3--:R-:W-:-:S02]  /*45800*/  FMNMX R29, R28, R10, !PT ;  /* 0x0000000a1c1d7209 */ /* 0x008fc40007800000 */
[----:B------:R-:W3:Y:S01]  /*45810*/  LDL.LU R10, [R1+0x3044] ;  /* 0x00304400010a7983 */ /* 0x000ee20000300800 */
[----:B------:R-:W3:Y:S02]  /*45820*/  LDL.LU R28, [R1+0x78] ;  /* 0x00007800011c7983 */ /* 0x000ee40000300800 */
[----:B------:R0:W-:Y:S01]  /*45830*/  STL [R1+0x6c], R29 ;  /* 0x00006c1d01007387 */ /* 0x0001e20000100800 */
[----:B----4-:R-:W-:Y:S02]  /*45840*/  FMNMX R0, R0, R7, !PT ;  /* 0x0000000700007209 */ /* 0x010fe40007800000 */
[----:B0-----:R-:W-:Y:S02]  /*45850*/  FMNMX R29, R3, R6, !PT ;  /* 0x00000006031d7209 */ /* 0x001fe40007800000 */
[----:B------:R-:W4:Y:S01]  /*45860*/  LDL.LU R6, [R1+0x3040] ;  /* 0x0030400001067983 */ /* 0x000f220000300800 */
[----:B------:R-:W3:Y:S02]  /*45870*/  LDL.LU R3, [R1+0x80] ;  /* 0x0000800001037983 */ /* 0x000ee40000300800 */
[----:B------:R-:W-:Y:S02]  /*45880*/  STL [R1+0x64], R29 ;  /* 0x0000641d01007387 */ /* 0x000fe40000100800 */
[----:B------:R-:W3:Y:S01]  /*45890*/  LDL.LU R7, [R1+0x303c] ;  /* 0x00303c0001077983 */ /* 0x000ee20000300800 */
[----:B------:R-:W0:Y:S02]  /*458a0*/  SHFL.BFLY PT, R8, R5, 0x2, 0x1f ;  /* 0x0c401f0005087f89 */ /* 0x000e2400000e0000 */
[----:B0-----:R-:W-:-:S02]  /*458b0*/  FMNMX R29, R5, R8, !PT ;  /* 0x00000008051d7209 */ /* 0x001fc40007800000 */
[----:B------:R-:W3:Y:S01]  /*458c0*/  LDL.LU R8, [R1+0x3038] ;  /* 0x0030380001087983 */ /* 0x000ee20000300800 */
[----:B------:R-:W3:Y:S03]  /*458d0*/  LDL.LU R5, [R1+0x3034] ;  /* 0x0030340001057983 */ /* 0x000ee60000300800 */
[----:B--2---:R0:W-:Y:S04]  /*458e0*/  STL [R1+0x3030], R12 ;  /* 0x0030300c01007387 */ /* 0x0041e80000100800 */
[----:B0-----:R-:W2:Y:S01]  /*458f0*/  LDL.LU R12, [R1+0x98] ;  /* 0x00009800010c7983 */ /* 0x001ea20000300800 */
[----:B------:R0:W-:Y:S03]  /*45900*/  STL [R1+0x302c], R13 ;  /* 0x00302c0d01007387 */ /* 0x0001e60000100800 */
[----:B0-----:R-:W2:Y:S01]  /*45910*/  LDL.LU R13, [R1+0x94] ;  /* 0x00009400010d7983 */ /* 0x001ea20000300800 */
[----:B------:R-:W-:Y:S02]  /*45920*/  STL [R1+0x3028], R20 ;  /* 0x0030281401007387 */ /* 0x000fe40000100800 */
[----:B------:R-:W-:Y:S01]  /*45930*/  STL [R1+0x3024], R21 ;  /* 0x0030241501007387 */ /* 0x000fe20000100800 */
[----:B----4-:R-:W-:Y:S01]  /*45940*/  STL [R1+0x3020], R6 ;  /* 0x0030200601007387 */ /* 0x010fe20000100800 */
[----:B---3--:R-:W-:Y:S03]  /*45950*/  STL [R1+0x301c], R7 ;  /* 0x00301c0701007387 */ /* 0x008fe60000100800 */
[----:B------:R0:W-:Y:S04]  /*45960*/  STL [R1+0x3018], R10 ;  /* 0x0030180a01007387 */ /* 0x0001e80000100800 */
[----:B0-----:R-:W3:Y:S01]  /*45970*/  LDL.LU R10, [R1+0x7c] ;  /* 0x00007c00010a7983 */ /* 0x001ee20000300800 */
[----:B------:R-:W-:Y:S02]  /*45980*/  STL [R1+0x3014], R11 ;  /* 0x0030140b01007387 */ /* 0x000fe40000100800 */
[----:B------:R0:W-:Y:S02]  /*45990*/  STL [R1+0x3010], R14 ;  /* 0x0030100e01007387 */ /* 0x0001e40000100800 */
[----:B0-----:R-:W4:Y:S01]  /*459a0*/  LDL.LU R14, [R1+0x74] ;  /* 0x00007400010e7983 */ /* 0x001f220000300800 */
[----:B------:R0:W-:Y:S03]  /*459b0*/  STL [R1+0x300c], R15 ;  /* 0x00300c0f01007387 */ /* 0x0001e60000100800 */
[----:B0-----:R-:W4:Y:S01]  /*459c0*/  LDL.LU R15, [R1+0x64] ;  /* 0x00006400010f7983 */ /* 0x001f220000300800 */
[----:B------:R-:W-:Y:S02]  /*459d0*/  STL [R1+0x3008], R22 ;  /* 0x0030081601007387 */ /* 0x000fe40000100800 */
[----:B------:R0:W-:Y:S02]  /*459e0*/  STL [R1+0x3004], R23 ;  /* 0x0030041701007387 */ /* 0x0001e40000100800 */
[----:B0-----:R-:W4:Y:S01]  /*459f0*/  LDL.LU R23, [R1+0x6c] ;  /* 0x00006c0001177983 */ /* 0x001f220000300800 */
[----:B------:R-:W0:Y:S02]  /*45a00*/  SHFL.BFLY PT, R20, R0, 0x1, 0x1f ;  /* 0x0c201f0000147f89 */ /* 0x000e2400000e0000 */
[----:B------:R-:W1:Y:S01]  /*45a10*/  SHFL.BFLY PT, R21, R29, 0x1, 0x1f ;  /* 0x0c201f001d157f89 */ /* 0x000e6200000e0000 */
[----:B0-----:R-:W-:-:S02]  /*45a20*/  FMNMX R0, R0, R20, !PT ;  /* 0x0000001400007209 */ /* 0x001fc40007800000 */
[----:B-1----:R-:W-:Y:S02]  /*45a30*/  FMNMX R29, R29, R21, !PT ;  /* 0x000000151d1d7209 */ /* 0x002fe40007800000 */
[----:B--2---:R-:W-:Y:S02]  /*45a40*/  FMNMX R3, R3, R12, !PT ;  /* 0x0000000c03037209 */ /* 0x004fe40007800000 */
[----:B------:R-:W-:Y:S01]  /*45a50*/  FMNMX R28, R28, R13, !PT ;  /* 0x0000000d1c1c7209 */ /* 0x000fe20007800000 */
[----:B---3--:R-:W0:Y:S04]  /*45a60*/  SHFL.BFLY PT, R11, R10, 0x1, 0x1f ;  /* 0x0c201f000a0b7f89 */ /* 0x008e2800000e0000 */
[----:B------:R-:W-:Y:S04]  /*45a70*/  SHFL.BFLY PT, R6, R28, 0x1, 0x1f ;  /* 0x0c201f001c067f89 */ /* 0x000fe800000e0000 */
[----:B----4-:R-:W1:Y:S01]  /*45a80*/  SHFL.BFLY PT, R22, R15, 0x1, 0x1f ;  /* 0x0c201f000f167f89 */ /* 0x010e6200000e0000 */
[----:B0-----:R-:W-:-:S02]  /*45a90*/  FMNMX R10, R10, R11, !PT ;  /* 0x0000000b0a0a7209 */ /* 0x001fc40007800000 */
[----:B------:R-:W0:Y:S01]  /*45aa0*/  S2R R11, SR_TID.X ;  /* 0x00000000000b7919 */ /* 0x000e220000002100 */
[----:B------:R-:W2:Y:S04]  /*45ab0*/  SHFL.BFLY PT, R12, R14, 0x1, 0x1f ;  /* 0x0c201f000e0c7f89 */ /* 0x000ea800000e0000 */
[----:B------:R-:W-:Y:S04]  /*45ac0*/  SHFL.BFLY PT, R7, R3, 0x1, 0x1f ;  /* 0x0c201f0003077f89 */ /* 0x000fe800000e0000 */
[----:B------:R-:W3:Y:S01]  /*45ad0*/  SHFL.BFLY PT, R13, R23, 0x1, 0x1f ;  /* 0x0c201f00170d7f89 */ /* 0x000ee200000e0000 */
[----:B-1----:R-:W-:-:S02]  /*45ae0*/  FMNMX R22, R15, R22, !PT ;  /* 0x000000160f167209 */ /* 0x002fc40007800000 */
[C---:B0-----:R-:W-:Y:S01]  /*45af0*/  LOP3.LUT R15, R11.reuse, 0x7f, RZ, 0xc0, !PT ;  /* 0x0000007f0b0f7812 */ /* 0x041fe200078ec0ff */
[----:B------:R-:W-:-:S03]  /*45b00*/  LOP3.LUT R11, R11, 0x1c, RZ, 0xc0, !PT ;  /* 0x0000001c0b0b7812 */ /* 0x000fc600078ec0ff */
[----:B------:R-:W-:Y:S02]  /*45b10*/  SHF.R.U32.HI R15, RZ, 0x3, R15 ;  /* 0x00000003ff0f7819 */ /* 0x000fe4000001160f */
[----:B------:R-:W-:Y:S02]  /*45b20*/  SHF.L.U32 R11, R11, 0x2, RZ ;  /* 0x000000020b0b7819 */ /* 0x000fe400000006ff */
[----:B------:R-:W-:Y:S02]  /*45b30*/  LOP3.LUT R15, R15, 0xc, RZ, 0xc0, !PT ;  /* 0x0000000c0f0f7812 */ /* 0x000fe400078ec0ff */
[----:B--2---:R-:W-:Y:S02]  /*45b40*/  FMNMX R14, R14, R12, !PT ;  /* 0x0000000c0e0e7209 */ /* 0x004fe40007800000 */
[----:B---3--:R-:W-:Y:S02]  /*45b50*/  FMNMX R23, R23, R13, !PT ;  /* 0x0000000d17177209 */ /* 0x008fe40007800000 */
[----:B------:R-:W-:-:S02]  /*45b60*/  FMNMX R28, R28, R6, !PT ;  /* 0x000000061c1c7209 */ /* 0x000fc40007800000 */
[----:B------:R-:W-:Y:S02]  /*45b70*/  IADD3 R11, R11, R15, RZ ;  /* 0x0000000f0b0b7210 */ /* 0x000fe40007ffe0ff */
[----:B------:R-:W-:Y:S01]  /*45b80*/  FMNMX R3, R3, R7, !PT ;  /* 0x0000000703037209 */ /* 0x000fe20007800000 */
[----:B------:R-:W2:Y:S04]  /*45b90*/  LDL.LU R12, [R1+0x3030] ;  /* 0x00303000010c7983 */ /* 0x000ea80000300800 */
[----:B------:R-:W-:Y:S01]  /*45ba0*/  @!P0 STS [R11], R10 ;  /* 0x0000000a0b008388 */ /* 0x000fe20000000800 */
[----:B------:R-:W-:Y:S02]  /*45bb0*/  @!P0 STS [R11+0x80], R14 ;  /* 0x0000800e0b008388 */ /* 0x000fe40000000800 */
[----:B------:R-:W-:Y:S02]  /*45bc0*/  @!P0 STS [R11+0x100], R23 ;  /* 0x000100170b008388 */ /* 0x000fe40000000800 */
[----:B------:R-:W-:Y:S01]  /*45bd0*/  @!P0 STS [R11+0x180], R22 ;  /* 0x000180160b008388 */ /* 0x000fe20000000800 */
[----:B------:R0:W-:Y:S01]  /*45be0*/  @!P0 STS [R11+0x200], R0 ;  /* 0x000200000b008388 */ /* 0x0001e20000000800 */
[----:B------:R-:W-:Y:S02]  /*45bf0*/  @!P0 STS [R11+0x280], R29 ;  /* 0x0002801d0b008388 */ /* 0x000fe40000000800 */
[----:B------:R-:W-:Y:S02]  /*45c00*/  @!P0 STS [R11+0x300], R28 ;  /* 0x0003001c0b008388 */ /* 0x000fe40000000800 */
[----:B------:R1:W-:Y:S01]  /*45c10*/  @!P0 STS [R11+0x380], R3 ;  /* 0x000380030b008388 */ /* 0x0003e20000000800 */
[----:B------:R-:W3:Y:S04]  /*45c20*/  LDL.LU R13, [R1+0x302c] ;  /* 0x00302c00010d7983 */ /* 0x000ee80000300800 */
[----:B------:R-:W-:Y:S06]  /*45c30*/  BAR.SYNC.DEFER_BLOCKING 0x0 ;  /* 0x0000000000007b1d */ /* 0x000fec0000010000 */
[----:B------:R-:W4:Y:S02]  /*45c40*/  LDL.LU R20, [R1+0x3028] ;  /* 0x0030280001147983 */ /* 0x000f240000300800 */
[----:B------:R-:W2:Y:S02]  /*45c50*/  LDL.LU R21, [R1+0x3024] ;  /* 0x0030240001157983 */ /* 0x000ea40000300800 */
[----:B------:R-:W2:Y:S01]  /*45c60*/  LDL.LU R6, [R1+0x3020] ;  /* 0x0030200001067983 */ /* 0x000ea20000300800 */
[----:B------:R-:W2:Y:S04]  /*45c70*/  LDL.LU R7, [R1+0x301c] ;  /* 0x00301c0001077983 */ /* 0x000ea80000300800 */
[----:B0-----:R-:W0:Y:S01]  /*45c80*/  S2R R0, SR_TID.X ;  /* 0x0000000000007919 */ /* 0x001e220000002100 */
[----:B------:R-:W2:Y:S02]  /*45c90*/  LDL.LU R10, [R1+0x3018] ;  /* 0x00301800010a7983 */ /* 0x000ea40000300800 */
[----:B------:R-:W2:Y:S02]  /*45ca0*/  LDL.LU R14, [R1+0xd4] ;  /* 0x0000d400010e7983 */ /* 0x000ea40000300800 */
[----:B-1----:R-:W2:Y:S01]  /*45cb0*/  LDL R11, [R1+0xe94] ;  /* 0x000e9400010b7983 */ /* 0x002ea20000100800 */
[----:B------:R-:W3:Y:S01]  /*45cc0*/  LDL.LU R23, [R1+0xb4] ;  /* 0x0000b40001177983 */ /* 0x000ee20000300800 */
[----:B0-----:R-:W-:-:S05]  /*45cd0*/  LOP3.LUT R15, R0, 0x7f, RZ, 0xc0, !PT ;  /* 0x0000007f000f7812 */ /* 0x001fca00078ec0ff */
[----:B------:R-:W0:Y:S04]  /*45ce0*/  LDS R28, [R15.X4] ;  /* 0x000000000f1c7984 */ /* 0x000e280000004800 */
[----:B------:R-:W-:Y:S04]  /*45cf0*/  LDS R3, [R15.X4+0x200] ;  /* 0x000200000f037984 */ /* 0x000fe80000004800 */
[----:B0-----:R-:W0:Y:S02]  /*45d00*/  SHFL.BFLY PT, R29, R28, 0x2, 0x1f ;  /* 0x0c401f001c1d7f89 */ /* 0x001e2400000e0000 */
[----:B0-----:R-:W-:-:S05]  /*45d10*/  FMNMX R28, R28, R29, !PT ;  /* 0x0000001d1c1c7209 */ /* 0x001fca0007800000 */
[----:B------:R-:W0:Y:S02]  /*45d20*/  SHFL.BFLY PT, R29, R28, 0x1, 0x1f ;  /* 0x0c201f001c1d7f89 */ /* 0x000e2400000e0000 */
[----:B0-----:R-:W-:Y:S02]  /*45d30*/  FMNMX R28, R28, R29, !PT ;  /* 0x0000001d1c1c7209 */ /* 0x001fe40007800000 */
[----:B------:R-:W3:Y:S04]  /*45d40*/  LDL.LU R29, [R1+0xd0] ;  /* 0x0000d000011d7983 */ /* 0x000ee80000300800 */
[----:B------:R-:W0:Y:S02]  /*45d50*/  SHFL.BFLY PT, R22, R3, 0x2, 0x1f ;  /* 0x0c401f0003167f89 */ /* 0x000e2400000e0000 */
[----:B0-----:R-:W-:-:S05]  /*45d60*/  FMNMX R3, R3, R22, !PT ;  /* 0x0000001603037209 */ /* 0x001fca0007800000 */
[----:B------:R-:W0:Y:S04]  /*45d70*/  SHFL.BFLY PT, R22, R3, 0x1, 0x1f ;  /* 0x0c201f0003167f89 */ /* 0x000e2800000e0000 */
[----:B------:R-:W-:Y:S01]  /*45d80*/  @!P0 STS [R15.X4], R28 ;  /* 0x0000001c0f008388 */ /* 0x000fe20000004800 */
[----:B0-----:R-:W-:Y:S02]  /*45d90*/  FMNMX R3, R3, R22, !PT ;  /* 0x0000001603037209 */ /* 0x001fe40007800000 */
[----:B------:R-:W-:Y:S01]  /*45da0*/  LOP3.LUT R0, R0, 0x1c, RZ, 0xc0, !PT ;  /* 0x0000001c00007812 */ /* 0x000fe200078ec0ff */
[----:B------:R-:W4:Y:S04]  /*45db0*/  LDL.LU R22, [R1+0xa4] ;  /* 0x0000a40001167983 */ /* 0x000f280000300800 */
[----:B------:R0:W-:Y:S01]  /*45dc0*/  @!P0 STS [R15.X4+0x200], R3 ;  /* 0x000200030f008388 */ /* 0x0001e20000004800 */
[----:B------:R-:W-:Y:S06]  /*45dd0*/  BAR.SYNC.DEFER_BLOCKING 0x0 ;  /* 0x0000000000007b1d */ /* 0x000fec0000010000 */
[----:B0-----:R-:W4:Y:S04]  /*45de0*/  LDL.LU R15, [R1+0xdc] ;  /* 0x0000dc00010f7983 */ /* 0x001f280000300800 */
[----:B------:R-:W2:Y:S04]  /*45df0*/  LDS R3, [R0.X4] ;  /* 0x0000000000037984 */ /* 0x000ea80000004800 */
[----:B------:R-:W0:Y:S01]  /*45e00*/  LDS R28, [R0.X4+0x80] ;  /* 0x00008000001c7984 */ /* 0x000e220000004800 */
[----:B--2---:R-:W-:-:S05]  /*45e10*/  FMNMX R11, R3, R11, !PT ;  /* 0x0000000b030b7209 */ /* 0x004fca0007800000 */
[----:B------:R-:W-:Y:S01]  /*45e20*/  STL [R1+0x87c], R11 ;  /* 0x00087c0b01007387 */ /* 0x000fe20000100800 */
[----:B---3--:R-:W-:-:S04]  /*45e30*/  FFMA R3, R29, c[0x0][0x188], -R11 ;  /* 0x000062001d037a23 */ /* 0x008fc8000000080b */
[----:B------:R-:W-:-:S06]  /*45e40*/  FMUL R29, R3, 1.4426950216293334961 ;  /* 0x3fb8aa3b031d7820 */ /* 0x000fcc0000400000 */
[----:B------:R-:W1:Y:S01]  /*45e50*/  MUFU.EX2 R29, R29 ;  /* 0x0000001d001d7308 */ /* 0x000e620000000800 */
[--C-:B------:R-:W-:Y:S02]  /*45e60*/  FFMA R3, R14, c[0x0][0x188], -R11.reuse ;  /* 0x000062000e037a23 */ /* 0x100fe4000000080b */
[----:B------:R-:W0:Y:S04]  /*45e70*/  LDL R14, [R1+0xe98] ;  /* 0x000e9800010e7983 */ /* 0x000e280000100800 */
[----:B-1----:R1:W-:Y:S02]  /*45e80*/  STL [R1+0xf0], R29 ;  /* 0x0000f01d01007387 */ /* 0x0023e40000100800 */
[----:B-1----:R-:W-:Y:S02]  /*45e90*/  FMUL R29, R3, 1.4426950216293334961 ;  /* 0x3fb8aa3b031d7820 */ /* 0x002fe40000400000 */
[----:B------:R-:W2:Y:S04]  /*45ea0*/  LDL.LU R3, [R1+0xc0] ;  /* 0x0000c00001037983 */ /* 0x000ea80000300800 */
[----:B------:R-:W1:Y:S02]  /*45eb0*/  MUFU.EX2 R29, R29 ;  /* 0x0000001d001d7308 */ /* 0x000e640000000800 */
[----:B-1----:R1:W-:Y:S01]  /*45ec0*/  STL [R1+0xec], R29 ;  /* 0x0000ec1d01007387 */ /* 0x0023e20000100800 */
[----:B--2---:R-:W-:-:S04]  /*45ed0*/  FFMA R3, R3, c[0x0][0x188], -R11 ;  /* 0x0000620003037a23 */ /* 0x004fc8000000080b */
        /* <DEDUP_REMOVED lines=10> */
[----:B-1----:R-:W-:-:S06]  /*45f80*/  FMUL R29, R3, 1.4426950216293334961 ;  /* 0x3fb8aa3b031d7820 */ /* 0x002fcc0000400000 */
[----:B------:R-:W1:Y:S01]  /*45f90*/  MUFU.EX2 R29, R29 ;  /* 0x0000001d001d7308 */ /* 0x000e620000000800 */
[--C-:B------:R-:W-:Y:S02]  /*45fa0*/  FFMA R3, R23, c[0x0][0x188], -R11.reuse ;  /* 0x0000620017037a23 */ /* 0x100fe4000000080b */
[----:B------:R-:W2:Y:S04]  /*45fb0*/  LDL.LU R23, [R1+0xac] ;  /* 0x0000ac0001177983 */ /* 0x000ea80000300800 */
[----:B-1----:R1:W-:Y:S02]  /*45fc0*/  STL [R1+0xe0], R29 ;  /* 0x0000e01d01007387 */ /* 0x0023e40000100800 */
[----:B-1----:R-:W-:Y:S02]  /*45fd0*/  FMUL R29, R3, 1.4426950216293334961 ;  /* 0x3fb8aa3b031d7820 */ /* 0x002fe40000400000 */
[----:B------:R-:W3:Y:S04]  /*45fe0*/  LDL.LU R3, [R1+0xa0] ;  /* 0x0000a00001037983 */ /* 0x000ee80000300800 */
[----:B------:R-:W1:Y:S01]  /*45ff0*/  MUFU.EX2 R29, R29 ;  /* 0x0000001d001d7308 */ /* 0x000e620000000800 */
[----:B0-----:R-:W-:Y:S01]  /*46000*/  FMNMX R14, R28, R14, !PT ;  /* 0x0000000e1c0e7209 */ /* 0x001fe20007800000 */
[----:B-1----:R0:W-:Y:S01]  /*46010*/  STL [R1+0xd4], R29 ;  /* 0x0000d41d01007387 */ /* 0x0021e20000100800 */
[----:B---3--:R-:W-:-:S04]  /*46020*/  FFMA R3, R3, c[0x0][0x188], -R11 ;  /* 0x0000620003037a23 */ /* 0x008fc8000000080b */
[----:B0-----:R-:W-:-:S04]  /*46030*/  FMUL R29, R3, 1.4426950216293334961 ;  /* 0x3fb8aa3b031d7820 */ /* 0x001fc80000400000 */
[----:B------:R0:W1:Y:S01]  /*46040*/  MUFU.EX2 R28, R29 ;  /* 0x0000001d001c7308 */ /* 0x0000620000000800 */
[----:B----4-:R-:W-:Y:S02]  /*46050*/  FFMA R3, R22, c[0x0][0x188], -R11 ;  /* 0x0000620016037a23 */ /* 0x010fe4000000080b */
[----:B------:R-:W3:Y:S01]  /*46060*/  LDL.LU R11, [R1+0x3014] ;  /* 0x00301400010b7983 */ /* 0x000ee20000300800 */
[----:B------:R-:W4:Y:S02]  /*46070*/  LDL.LU R22, [R1+0x54] ;  /* 0x0000540001167983 */ /* 0x000f240000300800 */
[----:B------:R-:W-:Y:S02]  /*46080*/  STL [R1+0x878], R14 ;  /* 0x0008780e01007387 */ /* 0x000fe40000100800 */
[----:B0-----:R-:W-:Y:S01]  /*46090*/  FMUL R29, R3, 1.4426950216293334961 ;  /* 0x3fb8aa3b031d7820 */ /* 0x001fe20000400000 */
[----:B-1----:R-:W-:Y:S01]  /*460a0*/  STL [R1+0xd0], R28 ;  /* 0x0000d01c01007387 */ /* 0x002fe20000100800 */
[----:B------:R-:W2:Y:S04]  /*460b0*/  LDL.LU R3, [R1+0xd8] ;  /* 0x0000d80001037983 */ /* 0x000ea80000300800 */
[----:B------:R-:W0:Y:S01]  /*460c0*/  MUFU.EX2 R29, R29 ;  /* 0x0000001d001d7308 */ /* 0x000e220000000800 */
[----:B------:R-:W1:Y:S01]  /*460d0*/  LDS R28, [R0.X4+0x100] ;  /* 0x00010000001c7984 */ /* 0x000e620000004800 */
[----:B0-----:R0:W-:Y:S03]  /*460e0*/  STL [R1+0xc4], R29 ;  /* 0x0000c41d01007387 */ /* 0x0011e60000100800 */
[----:B--2---:R-:W-:-:S04]  /*460f0*/  FFMA R3, R3, c[0x0][0x188], -R14 ;  /* 0x0000620003037a23 */ /* 0x004fc8000000080e */
[----:B0-----:R-:W-:-:S06]  /*46100*/  FMUL R29, R3, 1.4426950216293334961 ;  /* 0x3fb8aa3b031d7820 */ /* 0x001fcc0000400000 */
[----:B------:R-:W0:Y:S01]  /*46110*/  MUFU.EX2 R29, R29 ;  /* 0x0000001d001d7308 */ /* 0x000e220000000800 */
[--C-:B------:R-:W-:Y:S02]  /*46120*/  FFMA R3, R15, c[0x0][0x188], -R14.reuse ;  /* 0x000062000f037a23 */ /* 0x100fe4000000080e */
[----:B------:R-:W1:Y:S04]  /*46130*/  LDL R15, [R1+0xe9c] ;  /* 0x000e9c00010f7983 */ /* 0x000e680000100800 */
[----:B0-----:R0:W-:Y:S02]  /*46140*/  STL [R1+0xc0], R29 ;  /* 0x0000c01d01007387 */ /* 0x0011e40000100800 */
[----:B0-----:R-:W-:Y:S02]  /*46150*/  FMUL R29, R3, 1.4426950216293334961 ;  /* 0x3fb8aa3b031d7820 */ /* 0x001fe40000400000 */
[----:B------:R-:W2:Y:S04]  /*46160*/  LDL.LU R3, [R1+0xc8] ;  /* 0x0000c80001037983 */ /* 0x000ea80000300800 */
[----:B------:R-:W0:Y:S02]  /*46170*/  MUFU.EX2 R29, R29 ;  /* 0x0000001d001d7308 */ /* 0x000e240000000800 */
[----:B0-----:R0:W-:Y:S01]  /*46180*/  STL [R1+0xb4], R29 ;  /* 0x0000b41d01007387 */ /* 0x0011e20000100800 */
[----:B--2---:R-:W-:-:S04]  /*46190*/  FFMA R3, R3, c[0x0][0x188], -R14 ;  /* 0x0000620003037a23 */ /* 0x004fc8000000080e */
        /* <DEDUP_REMOVED lines=19> */
[----:B-1----:R-:W-:Y:S02]  /*462d0*/  FMNMX R15, R28, R15, !PT ;  /* 0x0000000f1c0f7209 */ /* 0x002fe40007800000 */
[----:B------:R-:W1:Y:S04]  /*462e0*/  LDS R28, [R0.X4+0x180] ;  /* 0x00018000001c7984 */ /* 0x000e680000004800 */
[----:B--2---:R-:W-:-:S04]  /*462f0*/  FFMA R3, R3, c[0x0][0x188], -R14 ;  /* 0x0000620003037a23 */ /* 0x004fc8000000080e */
[----:B0-----:R-:W-:-:S06]  /*46300*/  FMUL R29, R3, 1.4426950216293334961 ;  /* 0x3fb8aa3b031d7820 */ /* 0x001fcc0000400000 */
[----:B------:R-:W0:Y:S01]  /*46310*/  MUFU.EX2 R29, R29 ;  /* 0x0000001d001d7308 */ /* 0x000e220000000800 */
[----:B------:R-:W-:Y:S02]  /*46320*/  FFMA R3, R23, c[0x0][0x188], -R14 ;  /* 0x0000620017037a23 */ /* 0x000fe4000000080e */
[----:B------:R-:W2:Y:S01]  /*46330*/  LDL.LU R14, [R1+0x3010] ;  /* 0x00301000010e7983 */ /* 0x000ea20000300800 */
[----:B------:R-:W2:Y:S03]  /*46340*/  LDL.LU R23, [R1+0x5c] ;  /* 0x00005c0001177983 */ /* 0x000ea60000300800 */
[----:B0-----:R0:W-:Y:S01]  /*46350*/  STL [R1+0x98], R29 ;  /* 0x0000981d01007387 */ /* 0x0011e20000100800 */
[----:B------:R-:W-:Y:S02]  /*46360*/  STL [R1+0x874], R15 ;  /* 0x0008740f01007387 */ /* 0x000fe40000100800 */
[----:B0-----:R-:W-:-:S02]  /*46370*/  FMUL R29, R3, 1.4426950216293334961 ;  /* 0x3fb8aa3b031d7820 */ /* 0x001fc40000400000 */
[----:B------:R-:W2:Y:S04]  /*46380*/  LDL.LU R3, [R1+0x50] ;  /* 0x0000500001037983 */ /* 0x000ea80000300800 */
[----:B------:R-:W0:Y:S02]  /*46390*/  MUFU.EX2 R29, R29 ;  /* 0x0000001d001d7308 */ /* 0x000e240000000800 */
[----:B0-----:R0:W-:Y:S01]  /*463a0*/  STL [R1+0x94], R29 ;  /* 0x0000941d01007387 */ /* 0x0011e20000100800 */
[----:B--2---:R-:W-:-:S04]  /*463b0*/  FFMA R3, R3, c[0x0][0x188], -R15 ;  /* 0x0000620003037a23 */ /* 0x004fc8000000080f */
[----:B0-----:R-:W-:-:S06]  /*463c0*/  FMUL R29, R3, 1.4426950216293334961 ;  /* 0x3fb8aa3b031d7820 */ /* 0x001fcc0000400000 */
[----:B------:R-:W0:Y:S01]  /*463d0*/  MUFU.EX2 R29, R29 ;  /* 0x0000001d001d7308 */ /* 0x000e220000000800 */
[--C-:B----4-:R-:W-:Y:S02]  /*463e0*/  FFMA R3, R22, c[0x0][0x188], -R15.reuse ;  /* 0x0000620016037a23 */ /* 0x110fe4000000080f */
        /* <DEDUP_REMOVED lines=29> */
[----:B------:R-:W0:Y:S01]  /*465c0*/  MUFU.EX2 R29, R29 ;  /* 0x0000001d001d7308 */ /* 0x000e220000000800 */
[----:B-1----:R-:W-:Y:S02]  /*465d0*/  FMNMX R22, R28, R22, !PT ;  /* 0x000000161c167209 */ /* 0x002fe40007800000 */
[----:B------:R-:W1:Y:S01]  /*465e0*/  LDS R28, [R0.X4+0x200] ;  /* 0x00020000001c7984 */ /* 0x000e620000004800 */
[----:B--2---:R-:W-:-:S03]  /*465f0*/  FFMA R3, R3, c[0x0][0x188], -R15 ;  /* 0x0000620003037a23 */ /* 0x004fc6000000080f */
[----:B------:R-:W2:Y:S01]  /*46600*/  LDL.LU R15, [R1+0x300c] ;  /* 0x00300c00010f7983 */ /* 0x000ea20000300800 */
[----:B------:R-:W-:Y:S02]  /*46610*/  STL [R1+0x870], R22 ;  /* 0x0008701601007387 */ /* 0x000fe40000100800 */
[----:B0-----:R0:W-:Y:S02]  /*46620*/  STL [R1+0x78], R29 ;  /* 0x0000781d01007387 */ /* 0x0011e40000100800 */
[----:B0-----:R-:W-:Y:S02]  /*46630*/  FMUL R29, R3, 1.4426950216293334961 ;  /* 0x3fb8aa3b031d7820 */ /* 0x001fe40000400000 */
[----:B------:R-:W4:Y:S04]  /*46640*/  LDL.LU R3, [R1+0x58] ;  /* 0x0000580001037983 */ /* 0x000f280000300800 */
[----:B------:R-:W0:Y:S02]  /*46650*/  MUFU.EX2 R29, R29 ;  /* 0x0000001d001d7308 */ /* 0x000e240000000800 */
[----:B0-----:R0:W-:Y:S01]  /*46660*/  STL [R1+0x74], R29 ;  /* 0x0000741d01007387 */ /* 0x0011e20000100800 */
[----:B----4-:R-:W-:-:S04]  /*46670*/  FFMA R3, R3, c[0x0][0x188], -R22 ;  /* 0x0000620003037a23 */ /* 0x010fc80000000816 */
[----:B0-----:R-:W-:-:S06]  /*46680*/  FMUL R29, R3, 1.4426950216293334961 ;  /* 0x3fb8aa3b031d7820 */ /* 0x001fcc0000400000 */
[----:B------:R-:W0:Y:S01]  /*46690*/  MUFU.EX2 R29, R29 ;  /* 0x0000001d001d7308 */ /* 0x000e220000000800 */
[--C-:B------:R-:W-:Y:S02]  /*466a0*/  FFMA R3, R23, c[0x0][0x188], -R22.reuse ;  /* 0x0000620017037a23 */ /* 0x100fe40000000816 */
[----:B------:R-:W1:Y:S04]  /*466b0*/  LDL R23, [R1+0xec0] ;  /* 0x000ec00001177983 */ /* 0x000e680000100800 */
[----:B0-----:R0:W-:Y:S02]  /*466c0*/  STL [R1+0x70], R29 ;  /* 0x0000701d01007387 */ /* 0x0011e40000100800 */
[----:B0-----:R-:W-:Y:S02]  /*466d0*/  FMUL R29, R3, 1.4426950216293334961 ;  /* 0x3fb8aa3b031d7820 */ /* 0x001fe40000400000 */
[----:B------:R-:W4:Y:S04]  /*466e0*/  LDL.LU R3, [R1+0x48] ;  /* 0x0000480001037983 */ /* 0x000f280000300800 */
[----:B------:R-:W0:Y:S02]  /*466f0*/  MUFU.EX2 R29, R29 ;  /* 0x0000001d001d7308 */ /* 0x000e240000000800 */
[----:B0-----:R0:W-:Y:S01]  /*46700*/  STL [R1+0x6c], R29 ;  /* 0x00006c1d01007387 */ /* 0x0011e20000100800 */
[----:B----4-:R-:W-:-:S04]  /*46710*/  FFMA R3, R3, c[0x0][0x188], -R22 ;  /* 0x0000620003037a23 */ /* 0x010fc80000000816 */
        /* <DEDUP_REMOVED lines=22> */
[----:B------:R-:W0:Y:S01]  /*46880*/  MUFU.EX2 R29, R29 ;  /* 0x0000001d001d7308 */ /* 0x000e220000000800 */
[----:B----4-:R-:W-:Y:S02]  /*46890*/  FFMA R3, R3, c[0x0][0x188], -R22 ;  /* 0x0000620003037a23 */ /* 0x010fe40000000816 */
[----:B------:R-:W4:Y:S01]  /*468a0*/  LDL.LU R22, [R1+0x3008] ;  /* 0x0030080001167983 */ /* 0x000f220000300800 */
[----:B0-----:R0:W-:Y:S02]  /*468b0*/  STL [R1+0x58], R29 ;  /* 0x0000581d01007387 */ /* 0x0011e40000100800 */
[----:B0-----:R-:W-:-:S02]  /*468c0*/  FMUL R29, R3, 1.4426950216293334961 ;  /* 0x3fb8aa3b031d7820 */ /* 0x001fc40000400000 */
[----:B------:R-:W2:Y:S04]  /*468d0*/  LDL.LU R3, [R1+0x10] ;  /* 0x0000100001037983 */ /* 0x000ea80000300800 */
[----:B------:R-:W0:Y:S01]  /*468e0*/  MUFU.EX2 R29, R29 ;  /* 0x0000001d001d7308 */ /* 0x000e220000000800 */
[----:B-1----:R-:W-:Y:S02]  /*468f0*/  FMNMX R23, R28, R23, !PT ;  /* 0x000000171c177209 */ /* 0x002fe40007800000 */
[----:B------:R-:W1:Y:S04]  /*46900*/  LDS R28, [R0.X4+0x280] ;  /* 0x00028000001c7984 */ /* 0x000e680000004800 */
[----:B------:R-:W-:Y:S04]  /*46910*/  STL [R1+0x86c], R23 ;  /* 0x00086c1701007387 */ /* 0x000fe80000100800 */
        /* <DEDUP_REMOVED lines=8> */
[----:B------:R-:W2:Y:S04]  /*469a0*/  LDL.LU R3, [R1] ;  /* 0x0000000001037983 */ /* 0x000ea80000300800 */
        /* <DEDUP_REMOVED lines=9> */
[----:B------:R-:W-:Y:S02]  /*46a40*/  FFMA R3, R24, c[0x0][0x188], -R23 ;  /* 0x0000620018037a23 */ /* 0x000fe40000000817 */
[----:B------:R0:W2:Y:S02]  /*46a50*/  MUFU.EX2 R24, R29 ;  /* 0x0000001d00187308 */ /* 0x0000a40000000800 */
[----:B0-----:R-:W3:Y:S04]  /*46a60*/  LDL.LU R29, [R1+0x1c] ;  /* 0x00001c00011d7983 */ /* 0x001ee80000300800 */
[----:B--2---:R0:W-:Y:S02]  /*46a70*/  STL [R1+0x44], R24 ;  /* 0x0000441801007387 */ /* 0x0041e40000100800 */
[----:B0-----:R-:W-:-:S02]  /*46a80*/  FMUL R24, R3, 1.4426950216293334961 ;  /* 0x3fb8aa3b03187820 */ /* 0x001fc40000400000 */
[--C-:B------:R-:W-:Y:S02]  /*46a90*/  FFMA R3, R25, c[0x0][0x188], -R23.reuse ;  /* 0x0000620019037a23 */ /* 0x100fe40000000817 */
[----:B------:R-:W1:Y:S02]  /*46aa0*/  LDL R25, [R1+0xec4] ;  /* 0x000ec40001197983 */ /* 0x000e640000100800 */
[----:B------:R-:W0:Y:S02]  /*46ab0*/  MUFU.EX2 R24, R24 ;  /* 0x0000001800187308 */ /* 0x000e240000000800 */
[----:B0-----:R0:W-:Y:S02]  /*46ac0*/  STL [R1+0x40], R24 ;  /* 0x0000401801007387 */ /* 0x0011e40000100800 */
[----:B0-----:R-:W-:Y:S02]  /*46ad0*/  FMUL R24, R3, 1.4426950216293334961 ;  /* 0x3fb8aa3b03187820 */ /* 0x001fe40000400000 */
[----:B------:R-:W-:-:S02]  /*46ae0*/  FFMA R3, R16, c[0x0][0x188], -R23 ;  /* 0x0000620010037a23 */ /* 0x000fc40000000817 */
[----:B------:R-:W2:Y:S02]  /*46af0*/  LDL.LU R16, [R1+0x18] ;  /* 0x0000180001107983 */ /* 0x000ea40000300800 */
[----:B------:R-:W0:Y:S01]  /*46b00*/  MUFU.EX2 R24, R24 ;  /* 0x0000001800187308 */ /* 0x000e220000000800 */
[----:B------:R-:W-:Y:S02]  /*46b10*/  FMUL R3, R3, 1.4426950216293334961 ;  /* 0x3fb8aa3b03037820 */ /* 0x000fe40000400000 */
[----:B------:R-:W-:Y:S01]  /*46b20*/  FFMA R17, R17, c[0x0][0x188], -R23 ;  /* 0x0000620011117a23 */ /* 0x000fe20000000817 */
[----:B0-----:R0:W-:Y:S03]  /*46b30*/  STL [R1+0x3c], R24 ;  /* 0x00003c1801007387 */ /* 0x0011e60000100800 */
[----:B------:R-:W-:Y:S02]  /*46b40*/  FMUL R17, R17, 1.4426950216293334961 ;  /* 0x3fb8aa3b11117820 */ /* 0x000fe40000400000 */
[----:B------:R-:W4:Y:S01]  /*46b50*/  LDL.LU R23, [R1+0x3004] ;  /* 0x0030040001177983 */ /* 0x000f220000300800 */
[----:B0-----:R0:W1:Y:S02]  /*46b60*/  MUFU.EX2 R24, R3 ;  /* 0x0000000300187308 */ /* 0x0010640000000800 */
[----:B0-----:R-:W0:Y:S01]  /*46b70*/  LDS R3, [R0.X4+0x300] ;  /* 0x0003000000037984 */ /* 0x001e220000004800 */
[----:B-1----:R-:W-:-:S05]  /*46b80*/  FMNMX R25, R28, R25, !PT ;  /* 0x000000191c197209 */ /* 0x002fca0007800000 */
[----:B------:R-:W-:Y:S01]  /*46b90*/  STL [R1+0x868], R25 ;  /* 0x0008681901007387 */ /* 0x000fe20000100800 */
[----:B------:R1:W-:Y:S02]  /*46ba0*/  STL [R1+0x38], R24 ;  /* 0x0000381801007387 */ /* 0x0003e40000100800 */
[----:B-1----:R-:W1:Y:S01]  /*46bb0*/  MUFU.EX2 R24, R17 ;  /* 0x0000001100187308 */ /* 0x002e620000000800 */
[----:B--2---:R-:W-:Y:S01]  /*46bc0*/  FFMA R16, R16, c[0x0][0x188], -R25 ;  /* 0x0000620010107a23 */ /* 0x004fe20000000819 */
[----:B-1----:R1:W-:Y:S03]  /*46bd0*/  STL [R1+0x34], R24 ;  /* 0x0000341801007387 */ /* 0x0023e60000100800 */
[----:B------:R-:W-:-:S04]  /*46be0*/  FMUL R16, R16, 1.4426950216293334961 ;  /* 0x3fb8aa3b10107820 */ /* 0x000fc80000400000 */
[----:B-1----:R-:W1:Y:S01]  /*46bf0*/  MUFU.EX2 R24, R16 ;  /* 0x0000001000187308 */ /* 0x002e620000000800 */
[----:B---3--:R-:W-:-:S04]  /*46c00*/  FFMA R17, R29, c[0x0][0x188], -R25 ;  /* 0x000062001d117a23 */ /* 0x008fc80000000819 */
[----:B------:R-:W-:Y:S01]  /*46c10*/  FMUL R17, R17, 1.4426950216293334961 ;  /* 0x3fb8aa3b11117820 */ /* 0x000fe20000400000 */
[----:B-1----:R1:W-:Y:S01]  /*46c20*/  STL [R1+0x30], R24 ;  /* 0x0000301801007387 */ /* 0x0023e20000100800 */
[--C-:B------:R-:W-:Y:S02]  /*46c30*/  FFMA R16, R4, c[0x0][0x188], -R25.reuse ;  /* 0x0000620004107a23 */ /* 0x100fe40000000819 */
[----:B------:R-:W2:Y:S01]  /*46c40*/  LDL.LU R4, [R1+0x3000] ;  /* 0x0030000001047983 */ /* 0x000ea20000300800 */
[----:B-1----:R1:W3:Y:S01]  /*46c50*/  MUFU.EX2 R24, R17 ;  /* 0x0000001100187308 */ /* 0x0022e20000000800 */
[----:B------:R-:W-:Y:S02]  /*46c60*/  FMUL R16, R16, 1.4426950216293334961 ;  /* 0x3fb8aa3b10107820 */ /* 0x000fe40000400000 */
[--C-:B-1----:R-:W-:Y:S01]  /*46c70*/  FFMA R17, R2, c[0x0][0x188], -R25.reuse ;  /* 0x0000620002117a23 */ /* 0x102fe20000000819 */
[----:B---3--:R1:W-:Y:S01]  /*46c80*/  STL [R1+0x2c], R24 ;  /* 0x00002c1801007387 */ /* 0x0083e20000100800 */
[----:B------:R-:W0:Y:S03]  /*46c90*/  LDL R2, [R1+0xec8] ;  /* 0x000ec80001027983 */ /* 0x000e260000100800 */
[----:B-1----:R-:W1:Y:S01]  /*46ca0*/  MUFU.EX2 R24, R16 ;  /* 0x0000001000187308 */ /* 0x002e620000000800 */
[----:B------:R-:W-:Y:S01]  /*46cb0*/  FMUL R17, R17, 1.4426950216293334961 ;  /* 0x3fb8aa3b11117820 */ /* 0x000fe20000400000 */
[----:B-1----:R1:W-:Y:S01]  /*46cc0*/  STL [R1+0x28], R24 ;  /* 0x0000281801007387 */ /* 0x0023e20000100800 */
[----:B------:R-:W-:-:S05]  /*46cd0*/  FFMA R16, R26, c[0x0][0x188], -R25 ;  /* 0x000062001a107a23 */ /* 0x000fca0000000819 */
[----:B-1----:R1:W3:Y:S01]  /*46ce0*/  MUFU.EX2 R24, R17 ;  /* 0x0000001100187308 */ /* 0x0022e20000000800 */
[----:B------:R-:W-:Y:S02]  /*46cf0*/  FMUL R16, R16, 1.4426950216293334961 ;  /* 0x3fb8aa3b10107820 */ /* 0x000fe40000400000 */
[----:B-1----:R-:W-:-:S04]  /*46d00*/  FFMA R17, R27, c[0x0][0x188], -R25 ;  /* 0x000062001b117a23 */ /* 0x002fc80000000819 */
[----:B------:R-:W-:Y:S01]  /*46d10*/  FMUL R17, R17, 1.4426950216293334961 ;  /* 0x3fb8aa3b11117820 */ /* 0x000fe20000400000 */
[----:B---3--:R1:W-:Y:S02]  /*46d20*/  STL [R1+0x24], R24 ;  /* 0x0000241801007387 */ /* 0x0083e40000100800 */
[----:B-1----:R-:W1:Y:S08]  /*46d30*/  MUFU.EX2 R24, R16 ;  /* 0x0000001000187308 */ /* 0x002e700000000800 */
[----:B------:R-:W3:Y:S01]  /*46d40*/  MUFU.EX2 R16, R17 ;  /* 0x0000001100107308 */ /* 0x000ee20000000800 */
[----:B-1----:R-:W-:Y:S01]  /*46d50*/  STL [R1+0x20], R24 ;  /* 0x0000201801007387 */ /* 0x002fe20000100800 */
[----:B------:R1:W-:Y:S02]  /*46d60*/  STL [R1+0x2fe0], R24 ;  /* 0x002fe01801007387 */ /* 0x0003e40000100800 */
[----:B---3--:R-:W-:Y:S02]  /*46d70*/  STL [R1+0x1c], R16 ;  /* 0x00001c1001007387 */ /* 0x008fe40000100800 */
[----:B------:R-:W-:Y:S01]  /*46d80*/  STL [R1+0x2f40], R0 ;  /* 0x002f400001007387 */ /* 0x000fe20000100800 */
[----:B------:R-:W3:Y:S01]  /*46d90*/  LDL R29, [R1+0xecc] ;  /* 0x000ecc00011d7983 */ /* 0x000ee20000100800 */
[----:B------:R-:W-:-:S03]  /*46da0*/  FFMA R19, R19, c[0x0][0x188], -R25 ;  /* 0x0000620013137a23 */ /* 0x000fc60000000819 */
[----:B------:R0:W3:Y:S01]  /*46db0*/  LDS R16, [R0.X4+0x380] ;  /* 0x0003800000107984 */ /* 0x0000e20000004800 */
[----:B------:R-:W-:Y:S02]  /*46dc0*/  FFMA R18, R18, c[0x0][0x188], -R25 ;  /* 0x0000620012127a23 */ /* 0x000fe40000000819 */
[----:B------:R-:W-:Y:S02]  /*46dd0*/  BAR.SYNC.DEFER_BLOCKING 0x0 ;  /* 0x0000000000007b1d */ /* 0x000fe40000010000 */
[----:B------:R-:W-:-:S04]  /*46de0*/  FMUL R18, R18, 1.4426950216293334961 ;  /* 0x3fb8aa3b12127820 */ /* 0x000fc80000400000 */
[----:B------:R-:W0:Y:S02]  /*46df0*/  MUFU.EX2 R26, R18 ;  /* 0x00000012001a7308 */ /* 0x000e240000000800 */
[----:B0-----:R-:W-:Y:S01]  /*46e00*/  FMNMX R17, R3, R2, !PT ;  /* 0x0000000203117209 */ /* 0x001fe20007800000 */
[----:B------:R-:W-:-:S04]  /*46e10*/  FMUL R3, R19, 1.4426950216293334961 ;  /* 0x3fb8aa3b13037820 */ /* 0x000fc80000400000 */
[--C-:B--2---:R-:W-:Y:S01]  /*46e20*/  FFMA R4, R4, c[0x0][0x188], -R17.reuse ;  /* 0x0000620004047a23 */ /* 0x104fe20000000811 */
[----:B------:R0:W2:Y:S01]  /*46e30*/  MUFU.EX2 R27, R3 ;  /* 0x00000003001b7308 */ /* 0x0000a20000000800 */
[--C-:B------:R-:W-:Y:S02]  /*46e40*/  FFMA R5, R5, c[0x0][0x188], -R17.reuse ;  /* 0x0000620005057a23 */ /* 0x100fe40000000811 */
[----:B0-----:R-:W-:Y:S02]  /*46e50*/  FMUL R3, R4, 1.4426950216293334961 ;  /* 0x3fb8aa3b04037820 */ /* 0x001fe40000400000 */
[----:B------:R-:W-:-:S03]  /*46e60*/  FFMA R4, R8, c[0x0][0x188], -R17 ;  /* 0x0000620008047a23 */ /* 0x000fc60000000811 */
[----:B-1----:R0:W1:Y:S02]  /*46e70*/  MUFU.EX2 R24, R3 ;  /* 0x0000000300187308 */ /* 0x0020640000000800 */
[----:B0-----:R-:W-:-:S06]  /*46e80*/  FMUL R3, R5, 1.4426950216293334961 ;  /* 0x3fb8aa3b05037820 */ /* 0x001fcc0000400000 */
[----:B------:R0:W1:Y:S02]  /*46e90*/  MUFU.EX2 R25, R3 ;  /* 0x0000000300197308 */ /* 0x0000640000000800 */
[----:B0-----:R-:W-:Y:S02]  /*46ea0*/  FMUL R3, R4, 1.4426950216293334961 ;  /* 0x3fb8aa3b04037820 */ /* 0x001fe40000400000 */
[----:B------:R-:W-:-:S04]  /*46eb0*/  FFMA R4, R9, c[0x0][0x188], -R17 ;  /* 0x0000620009047a23 */ /* 0x000fc80000000811 */
[----:B------:R0:W1:Y:S02]  /*46ec0*/  MUFU.EX2 R0, R3 ;  /* 0x0000000300007308 */ /* 0x0000640000000800 */
[----:B0-----:R-:W-:Y:S02]  /*46ed0*/  FMUL R3, R4, 1.4426950216293334961 ;  /* 0x3fb8aa3b04037820 */ /* 0x001fe40000400000 */
[----:B------:R-:W-:-:S04]  /*46ee0*/  FFMA R4, R12, c[0x0][0x188], -R17 ;  /* 0x000062000c047a23 */ /* 0x000fc80000000811 */
[----:B------:R0:W-:Y:S02]  /*46ef0*/  MUFU.EX2 R28, R3 ;  /* 0x00000003001c7308 */ /* 0x0001e40000000800 */
[----:B0-----:R-:W-:Y:S02]  /*46f00*/  FMUL R3, R4, 1.4426950216293334961 ;  /* 0x3fb8aa3b04037820 */ /* 0x001fe40000400000 */
[----:B------:R-:W-:-:S04]  /*46f10*/  FFMA R4, R13, c[0x0][0x188], -R17 ;  /* 0x000062000d047a23 */ /* 0x000fc80000000811 */
[----:B------:R0:W1:Y:S02]  /*46f20*/  MUFU.EX2 R2, R3 ;  /* 0x0000000300027308 */ /* 0x0000640000000800 */
[----:B0-----:R-:W-:Y:S01]  /*46f30*/  FMUL R3, R4, 1.4426950216293334961 ;  /* 0x3fb8aa3b04037820 */ /* 0x001fe20000400000 */
[----:B------:R-:W-:Y:S05]  /*46f40*/  STL [R1+0x864], R17 ;  /* 0x0008641101007387 */ /* 0x000fea0000100800 */
[----:B------:R-:W0:Y:S01]  /*46f50*/  MUFU.EX2 R3, R3 ;  /* 0x0000000300037308 */ /* 0x000e220000000800 */
[----:B------:R-:W-:Y:S01]  /*46f60*/  STL [R1+0x18], R26 ;  /* 0x0000181a01007387 */ /* 0x000fe20000100800 */
[----:B------:R0:W-:Y:S02]  /*46f70*/  STL [R1+0x2fdc], R26 ;  /* 0x002fdc1a01007387 */ /* 0x0001e40000100800 */
[----:B--2---:R-:W-:Y:S02]  /*46f80*/  STL [R1+0x14], R27 ;  /* 0x0000141b01007387 */ /* 0x004fe40000100800 */
[----:B------:R-:W-:Y:S01]  /*46f90*/  STL [R1+0x2fe4], R27 ;  /* 0x002fe41b01007387 */ /* 0x000fe20000100800 */
[----:B-1----:R-:W-:Y:S01]  /*46fa0*/  STL [R1+0x10], R24 ;  /* 0x0000101801007387 */ /* 0x002fe20000100800 */
[----:B------:R-:W-:Y:S02]  /*46fb0*/  STL [R1+0xc], R25 ;  /* 0x00000c1901007387 */ /* 0x000fe40000100800 */
[----:B------:R-:W-:Y:S02]  /*46fc0*/  STL [R1+0x2ff0], R0 ;  /* 0x002ff00001007387 */ /* 0x000fe40000100800 */
[----:B------:R-:W-:Y:S01]  /*46fd0*/  STL [R1+0x2fe8], R2 ;  /* 0x002fe80201007387 */ /* 0x000fe20000100800 */
[----:B---3--:R-:W-:Y:S01]  /*46fe0*/  FMNMX R13, R16, R29, !PT ;  /* 0x0000001d100d7209 */ /* 0x008fe20007800000 */
[----:B------:R-:W-:Y:S01]  /*46ff0*/  STL [R1+0x4], R28 ;  /* 0x0000041c01007387 */ /* 0x000fe20000100800 */
[----:B------:R1:W-:Y:S02]  /*47000*/  STL [R1+0x2fec], R28 ;  /* 0x002fec1c01007387 */ /* 0x0003e40000100800 */
[--C-:B------:R-:W-:Y:S01]  /*47010*/  FFMA R5, R21, c[0x0][0x188], -R17.reuse ;  /* 0x0000620015057a23 */ /* 0x100fe20000000811 */
[----:B0-----:R0:W-:Y:S01]  /*47020*/  STL [R1+0x2ff4], R3 ;  /* 0x002ff40301007387 */ /* 0x0011e20000100800 */
[----:B------:R-:W2:Y:S02]  /*47030*/  LDL R21, [R1+0xec] ;  /* 0x0000ec0001157983 */ /* 0x000ea40000100800 */
[----:B------:R-:W-:Y:S02]  /*47040*/  STL [R1+0x860], R13 ;  /* 0x0008600d01007387 */ /* 0x000fe40000100800 */
[----:B------:R-:W-:Y:S01]  /*47050*/  FFMA R4, R20, c[0x0][0x188], -R17 ;  /* 0x0000620014047a23 */ /* 0x000fe20000000811 */
[----:B------:R-:W3:Y:S04]  /*47060*/  LDL R26, [R1+0xc0] ;  /* 0x0000c000011a7983 */ /* 0x000ee80000100800 */
[----:B------:R-:W2:Y:S04]  /*47070*/  LDL R20, [R1+0xf0] ;  /* 0x0000f00001147983 */ /* 0x000ea80000100800 */
[----:B-1----:R-:W3:Y:S04]  /*47080*/  LDL R28, [R1+0xb4] ;  /* 0x0000b400011c7983 */ /* 0x002ee80000100800 */
[----:B------:R-:W2:Y:S04]  /*47090*/  LDL R2, [R1+0x8c] ;  /* 0x00008c0001027983 */ /* 0x000ea80000100800 */
[----:B0-----:R-:W2:Y:S04]  /*470a0*/  LDL R3, [R1+0x68] ;  /* 0x0000680001037983 */ /* 0x001ea80000100800 */
[----:B------:R-:W3:Y:S04]  /*470b0*/  LDL R19, [R1+0x90] ;  /* 0x0000900001137983 */ /* 0x000ee80000100800 */
[----:B------:R-:W3:Y:S04]  /*470c0*/  LDL R18, [R1+0x70] ;  /* 0x0000700001127983 */ /* 0x000ee80000100800 */
[----:B------:R-:W3:Y:S04]  /*470d0*/  LDL R17, [R1+0x50] ;  /* 0x0000500001117983 */ /* 0x000ee80000100800 */
[----:B------:R-:W3:Y:S04]  /*470e0*/  LDL R16, [R1+0x2c] ;  /* 0x00002c0001107983 */ /* 0x000ee80000100800 */
[----:B------:R-:W3:Y:S04]  /*470f0*/  LDL R27, [R1+0x30] ;  /* 0x00003000011b7983 */ /* 0x000ee80000100800 */
[----:B------:R-:W3:Y:S01]  /*47100*/  LDL R29, [R1+0xe8] ;  /* 0x0000e800011d7983 */ /* 0x000ee20000100800 */
[----:B------:R-:W-:-:S02]  /*47110*/  FFMA R10, R10, c[0x0][0x188], -R13 ;  /* 0x000062000a0a7a23 */ /* 0x000fc4000000080d */
[--C-:B----4-:R-:W-:Y:S01]  /*47120*/  FFMA R12, R22, c[0x0][0x188], -R13.reuse ;  /* 0x00006200160c7a23 */ /* 0x110fe2000000080d */
[----:B--2---:R0:W-:Y:S04]  /*47130*/  STL [R1+0x2ff8], R3 ;  /* 0x002ff80301007387 */ /* 0x0041e80000100800 */
[----:B0-----:R-:W2:Y:S01]  /*47140*/  LDL R3, [R1+0x88] ;  /* 0x0000880001037983 */ /* 0x001ea20000100800 */
[----:B------:R-:W-:Y:S02]  /*47150*/  FMUL R8, R10, 1.4426950216293334961 ;  /* 0x3fb8aa3b0a087820 */ /* 0x000fe40000400000 */
[--C-:B------:R-:W-:Y:S02]  /*47160*/  FFMA R11, R11, c[0x0][0x188], -R13.reuse ;  /* 0x000062000b0b7a23 */ /* 0x100fe4000000080d */
[----:B------:R-:W-:-:S02]  /*47170*/  FFMA R10, R14, c[0x0][0x188], -R13 ;  /* 0x000062000e0a7a23 */ /* 0x000fc4000000080d */
[----:B------:R-:W-:Y:S02]  /*47180*/  FMUL R12, R12, 1.4426950216293334961 ;  /* 0x3fb8aa3b0c0c7820 */ /* 0x000fe40000400000 */
[--C-:B------:R-:W-:Y:S02]  /*47190*/  FFMA R14, R23, c[0x0][0x188], -R13.reuse ;  /* 0x00006200170e7a23 */ /* 0x100fe4000000080d */
[----:B------:R-:W-:Y:S02]  /*471a0*/  FMUL R9, R11, 1.4426950216293334961 ;  /* 0x3fb8aa3b0b097820 */ /* 0x000fe40000400000 */
[--C-:B------:R-:W-:Y:S02]  /*471b0*/  FFMA R6, R6, c[0x0][0x188], -R13.reuse ;  /* 0x0000620006067a23 */ /* 0x100fe4000000080d */
[--C-:B------:R-:W-:Y:S02]  /*471c0*/  FFMA R7, R7, c[0x0][0x188], -R13.reuse ;  /* 0x0000620007077a23 */ /* 0x100fe4000000080d */
[----:B------:R-:W-:-:S02]  /*471d0*/  FFMA R11, R15, c[0x0][0x188], -R13 ;  /* 0x000062000f0b7a23 */ /* 0x000fc4000000080d */
[----:B------:R0:W-:Y:S02]  /*471e0*/  MUFU.EX2 R13, R12 ;  /* 0x0000000c000d7308 */ /* 0x0001e40000000800 */
[----:B0-----:R-:W-:Y:S01]  /*471f0*/  FMUL R12, R14, 1.4426950216293334961 ;  /* 0x3fb8aa3b0e0c7820 */ /* 0x001fe20000400000 */
[----:B--2---:R0:W-:Y:S01]  /*47200*/  STL [R1+0x2ffc], R3 ;  /* 0x002ffc0301007387 */ /* 0x0041e20000100800 */
[----:B------:R-:W2:Y:S02]  /*47210*/  LDL R14, [R1+0x6c] ;  /* 0x00006c00010e7983 */ /* 0x000ea40000100800 */
[----:B------:R-:W4:Y:S02]  /*47220*/  LDL R15, [R1+0x4c] ;  /* 0x00004c00010f7983 */ /* 0x000f240000100800 */
[----:B------:R-:W-:Y:S02]  /*47230*/  FMUL R6, R6, 1.4426950216293334961 ;  /* 0x3fb8aa3b06067820 */ /* 0x000fe40000400000 */
[----:B------:R-:W-:-:S02]  /*47240*/  FMUL R7, R7, 1.4426950216293334961 ;  /* 0x3fb8aa3b07077820 */ /* 0x000fc40000400000 */
[----:B------:R-:W-:Y:S02]  /*47250*/  FADD R21, R20, R21 ;  /* 0x0000001514157221 */ /* 0x000fe40000000000 */
[----:B---3--:R-:W-:Y:S01]  /*47260*/  FADD R19, R19, R2 ;  /* 0x0000000213137221 */ /* 0x008fe20000000000 */
[----:B------:R-:W3:Y:S04]  /*47270*/  LDL R0, [R1+0x48] ;  /* 0x0000480001007983 */ /* 0x000ee80000100800 */
[----:B0-----:R-:W3:Y:S01]  /*47280*/  LDL R3, [R1+0xb0] ;  /* 0x0000b00001037983 */ /* 0x001ee20000100800 */
[----:B------:R-:W0:Y:S08]  /*47290*/  MUFU.EX2 R6, R6 ;  /* 0x0000000600067308 */ /* 0x000e300000000800 */
[----:B------:R-:W1:Y:S01]  /*472a0*/  MUFU.EX2 R7, R7 ;  /* 0x0000000700077308 */ /* 0x000e620000000800 */
[----:B------:R-:W-:Y:S01]  /*472b0*/  FADD R20, R26, R28 ;  /* 0x0000001c1a147221 */ /* 0x000fe20000000000 */
[----:B------:R-:W3:Y:S04]  /*472c0*/  LDL R2, [R1+0x84] ;  /* 0x0000840001027983 */ /* 0x000ee80000100800 */
[----:B------:R-:W3:Y:S04]  /*472d0*/  LDL R26, [R1+0xe4] ;  /* 0x0000e400011a7983 */ /* 0x000ee80000100800 */
[----:B------:R-:W3:Y:S04]  /*472e0*/  LDL R28, [R1+0xa4] ;  /* 0x0000a400011c7983 */ /* 0x000ee80000100800 */
[----:B------:R-:W3:Y:S04]  /*472f0*/  LDL R23, [R1+0x44] ;  /* 0x0000440001177983 */ /* 0x000ee80000100800 */
[----:B------:R-:W3:Y:S01]  /*47300*/  LDL R22, [R1+0x24] ;  /* 0x0000240001167983 */ /* 0x000ee20000100800 */
[----:B------:R-:W-:-:S02]  /*47310*/  FADD R16, R27, R16 ;  /* 0x000000101b107221 */ /* 0x000fc40000000000 */
[----:B------:R-:W-:Y:S01]  /*47320*/  FADD R21, R29, R21 ;  /* 0x000000151d157221 */ /* 0x000fe20000000000 */
[----:B0-----:R0:W-:Y:S01]  /*47330*/  STL [R1+0x2f48], R6 ;  /* 0x002f480601007387 */ /* 0x0011e20000100800 */
[----:B--2---:R-:W-:Y:S02]  /*47340*/  FADD R18, R18, R14 ;  /* 0x0000000e12127221 */ /* 0x004fe40000000000 */
[----:B-1----:R-:W-:Y:S02]  /*47350*/  FADD R14, R6, R7 ;  /* 0x00000007060e7221 */ /* 0x002fe40000000000 */
[----:B----4-:R-:W-:Y:S01]  /*47360*/  FADD R17, R17, R15 ;  /* 0x0000000f11117221 */ /* 0x010fe20000000000 */
[----:B0-----:R-:W2:Y:S01]  /*47370*/  LDL R6, [R1+0x64] ;  /* 0x0000640001067983 */ /* 0x001ea20000100800 */
[----:B------:R-:W-:Y:S02]  /*47380*/  FADD R15, R24, R25 ;  /* 0x00000019180f7221 */ /* 0x000fe40000000000 */
[----:B------:R0:W-:Y:S02]  /*47390*/  STL [R1+0x2f44], R7 ;  /* 0x002f440701007387 */ /* 0x0001e40000100800 */
[----:B------:R-:W4:Y:S01]  /*473a0*/  LDL R27, [R1+0xe0] ;  /* 0x0000e000011b7983 */ /* 0x000f220000100800 */
[----:B------:R-:W2:Y:S04]  /*473b0*/  LDL R24, [R1+0xa0] ;  /* 0x0000a00001187983 */ /* 0x000ea80000100800 */
[----:B------:R-:W2:Y:S04]  /*473c0*/  LDL R25, [R1+0x80] ;  /* 0x0000800001197983 */ /* 0x000ea80000100800 */
[----:B------:R-:W2:Y:S01]  /*473d0*/  LDL R29, [R1+0x60] ;  /* 0x00006000011d7983 */ /* 0x000ea20000100800 */
[----:B---3--:R-:W-:-:S03]  /*473e0*/  FADD R20, R3, R20 ;  /* 0x0000001403147221 */ /* 0x008fc60000000000 */
[----:B0-----:R-:W3:Y:S01]  /*473f0*/  LDL R7, [R1+0x28] ;  /* 0x0000280001077983 */ /* 0x001ee20000100800 */
[----:B------:R-:W2:Y:S02]  /*47400*/  LDL.LU R3, [R1+0x2ffc] ;  /* 0x002ffc0001037983 */ /* 0x000ea40000300800 */
[----:B--2---:R-:W-:Y:S02]  /*47410*/  FADD R19, R3, R19 ;  /* 0x0000001303137221 */ /* 0x004fe40000000000 */
[----:B------:R-:W2:Y:S01]  /*47420*/  LDL.LU R3, [R1+0x2ff8] ;  /* 0x002ff80001037983 */ /* 0x000ea20000300800 */
[----:B------:R-:W-:Y:S01]  /*47430*/  FADD R17, R0, R17 ;  /* 0x0000001100117221 */ /* 0x000fe20000000000 */
[----:B------:R-:W0:Y:S01]  /*47440*/  MUFU.EX2 R8, R8 ;  /* 0x0000000800087308 */ /* 0x000e220000000800 */
[----:B--2---:R-:W-:Y:S02]  /*47450*/  FADD R18, R3, R18 ;  /* 0x0000001203127221 */ /* 0x004fe40000000000 */
[----:B------:R-:W2:Y:S01]  /*47460*/  LDL.LU R3, [R1+0x2ff4] ;  /* 0x002ff40001037983 */ /* 0x000ea20000300800 */
[----:B------:R-:W2:Y:S02]  /*47470*/  LDL.LU R0, [R1+0x2ff0] ;  /* 0x002ff00001007983 */ /* 0x000ea40000300800 */
[----:B---3--:R-:W-:-:S02]  /*47480*/  FADD R16, R7, R16 ;  /* 0x0000001007107221 */ /* 0x008fc40000000000 */
[----:B------:R-:W3:Y:S01]  /*47490*/  LDL.LU R7, [R1+0x38] ;  /* 0x0000380001077983 */ /* 0x000ee20000300800 */
[----:B0-----:R-:W-:Y:S02]  /*474a0*/  FADD R14, R8, R14 ;  /* 0x0000000e080e7221 */ /* 0x001fe40000000000 */
[----:B------:R-:W-:Y:S02]  /*474b0*/  FADD R21, R26, R21 ;  /* 0x000000151a157221 */ /* 0x000fe40000000000 */
[----:B------:R-:W-:Y:S01]  /*474c0*/  FADD R20, R28, R20 ;  /* 0x000000141c147221 */ /* 0x000fe20000000000 */
[----:B------:R-:W0:Y:S01]  /*474d0*/  MUFU.EX2 R9, R9 ;  /* 0x0000000900097308 */ /* 0x000e220000000800 */
[----:B--2---:R-:W-:Y:S01]  /*474e0*/  FADD R15, R0, R15 ;  /* 0x0000000f000f7221 */ /* 0x004fe20000000000 */
[----:B------:R1:W-:Y:S04]  /*474f0*/  STL [R1+0x2f4c], R0 ;  /* 0x002f4c0001007387 */ /* 0x0003e80000100800 */
[----:B-1----:R-:W2:Y:S01]  /*47500*/  LDL.LU R0, [R1+0x40] ;  /* 0x0000400001007983 */ /* 0x002ea20000300800 */
[----:B------:R1:W-:Y:S03]  /*47510*/  STL [R1+0x2f50], R8 ;  /* 0x002f500801007387 */ /* 0x0003e60000100800 */
[----:B-1----:R-:W2:Y:S01]  /*47520*/  LDL.LU R8, [R1+0x3c] ;  /* 0x00003c0001087983 */ /* 0x002ea20000300800 */
[----:B------:R-:W2:Y:S02]  /*47530*/  LDL R26, [R1+0xd4] ;  /* 0x0000d400011a7983 */ /* 0x000ea40000100800 */
[----:B------:R-:W2:Y:S02]  /*47540*/  LDL.LU R28, [R1+0x2fec] ;  /* 0x002fec00011c7983 */ /* 0x000ea40000300800 */
[----:B------:R-:W-:-:S02]  /*47550*/  FADD R19, R2, R19 ;  /* 0x0000001302137221 */ /* 0x000fc40000000000 */
[----:B------:R-:W-:Y:S01]  /*47560*/  FADD R18, R6, R18 ;  /* 0x0000001206127221 */ /* 0x000fe20000000000 */
[----:B------:R-:W3:Y:S01]  /*47570*/  LDL.LU R2, [R1+0x2fe8] ;  /* 0x002fe80001027983 */ /* 0x000ee20000300800 */
[----:B------:R-:W-:Y:S02]  /*47580*/  FADD R17, R23, R17 ;  /* 0x0000001117117221 */ /* 0x000fe40000000000 */
[----:B------:R-:W-:Y:S02]  /*47590*/  FADD R16, R22, R16 ;  /* 0x0000001016107221 */ /* 0x000fe40000000000 */
[----:B------:R-:W3:Y:S01]  /*475a0*/  LDL.LU R6, [R1+0x34] ;  /* 0x0000340001067983 */ /* 0x000ee20000300800 */
[----:B------:R-:W3:Y:S04]  /*475b0*/  LDL R23, [R1+0xd0] ;  /* 0x0000d00001177983 */ /* 0x000ee80000100800 */
[----:B------:R-:W3:Y:S01]  /*475c0*/  LDL R22, [R1+0x98] ;  /* 0x0000980001167983 */ /* 0x000ee20000100800 */
[----:B0-----:R-:W-:-:S02]  /*475d0*/  FADD R14, R9, R14 ;  /* 0x0000000e090e7221 */ /* 0x001fc40000000000 */
[----:B----4-:R-:W-:Y:S02]  /*475e0*/  FADD R21, R27, R21 ;  /* 0x000000151b157221 */ /* 0x010fe40000000000 */
[----:B------:R-:W-:Y:S02]  /*475f0*/  FADD R20, R24, R20 ;  /* 0x0000001418147221 */ /* 0x000fe40000000000 */
[----:B------:R-:W-:Y:S02]  /*47600*/  FMUL R10, R10, 1.4426950216293334961 ;  /* 0x3fb8aa3b0a0a7820 */ /* 0x000fe40000400000 */
[----:B--2---:R-:W-:Y:S02]  /*47610*/  FADD R15, R28, R15 ;  /* 0x0000000f1c0f7221 */ /* 0x004fe40000000000 */
[----:B------:R-:W2:Y:S01]  /*47620*/  LDL R28, [R1+0x78] ;  /* 0x00007800011c7983 */ /* 0x000ea20000100800 */
[----:B------:R0:W-:Y:S03]  /*47630*/  STL [R1+0x2f54], R9 ;  /* 0x002f540901007387 */ /* 0x0001e60000100800 */
[----:B0-----:R-:W4:Y:S01]  /*47640*/  LDL R9, [R1+0x1c] ;  /* 0x00001c0001097983 */ /* 0x001f220000100800 */
[----:B------:R-:W2:Y:S02]  /*47650*/  LDL.LU R27, [R1+0x2fe4] ;  /* 0x002fe400011b7983 */ /* 0x000ea40000300800 */
[----:B------:R-:W2:Y:S01]  /*47660*/  LDL.LU R24, [R1+0x2fe0] ;  /* 0x002fe00001187983 */ /* 0x000ea20000300800 */
[----:B------:R-:W0:Y:S01]  /*47670*/  MUFU.EX2 R10, R10 ;  /* 0x0000000a000a7308 */ /* 0x000e220000000800 */
[----:B------:R-:W-:-:S02]  /*47680*/  FADD R19, R25, R19 ;  /* 0x0000001319137221 */ /* 0x000fc40000000000 */
[----:B------:R-:W-:Y:S02]  /*47690*/  FADD R18, R29, R18 ;  /* 0x000000121d127221 */ /* 0x000fe40000000000 */
[----:B------:R-:W-:Y:S01]  /*476a0*/  FADD R17, R0, R17 ;  /* 0x0000001100117221 */ /* 0x000fe20000000000 */
[----:B------:R1:W-:Y:S01]  /*476b0*/  STL [R1+0x2f58], R0 ;  /* 0x002f580001007387 */ /* 0x0003e20000100800 */
[----:B------:R-:W4:Y:S02]  /*476c0*/  LDL R25, [R1+0x94] ;  /* 0x0000940001197983 */ /* 0x000f240000100800 */
[----:B------:R-:W4:Y:S02]  /*476d0*/  LDL R29, [R1+0x74] ;  /* 0x00007400011d7983 */ /* 0x000f240000100800 */
[----:B---3--:R-:W-:Y:S02]  /*476e0*/  FADD R15, R2, R15 ;  /* 0x0000000f020f7221 */ /* 0x008fe40000000000 */
[----:B------:R-:W-:Y:S01]  /*476f0*/  FADD R21, R26, R21 ;  /* 0x000000151a157221 */ /* 0x000fe20000000000 */
[----:B-1----:R-:W3:Y:S01]  /*47700*/  LDL R0, [R1+0x5c] ;  /* 0x00005c0001007983 */ /* 0x002ee20000100800 */
[----:B0-----:R-:W-:-:S02]  /*47710*/  FADD R14, R10, R14 ;  /* 0x0000000e0a0e7221 */ /* 0x001fc40000000000 */
[----:B------:R-:W-:Y:S02]  /*47720*/  FADD R17, R8, R17 ;  /* 0x0000001108117221 */ /* 0x000fe40000000000 */
[----:B------:R-:W-:Y:S02]  /*47730*/  FADD R15, R3, R15 ;  /* 0x0000000f030f7221 */ /* 0x000fe40000000000 */
[----:B--2---:R-:W-:Y:S02]  /*47740*/  FADD R16, R24, R16 ;  /* 0x0000001018107221 */ /* 0x004fe40000000000 */
[----:B------:R-:W2:Y:S01]  /*47750*/  LDL R24, [R1+0xc4] ;  /* 0x0000c40001187983 */ /* 0x000ea20000100800 */
[----:B------:R0:W-:Y:S03]  /*47760*/  STL [R1+0x2f5c], R2 ;  /* 0x002f5c0201007387 */ /* 0x0001e60000100800 */
[----:B0-----:R-:W2:Y:S01]  /*47770*/  LDL R2, [R1+0x7c] ;  /* 0x00007c0001027983 */ /* 0x001ea20000100800 */
[----:B------:R0:W-:Y:S03]  /*47780*/  STL [R1+0x2f60], R10 ;  /* 0x002f600a01007387 */ /* 0x0001e60000100800 */
[----:B0-----:R-:W2:Y:S01]  /*47790*/  LDL R10, [R1+0x9c] ;  /* 0x00009c00010a7983 */ /* 0x001ea20000100800 */
[----:B------:R-:W3:Y:S02]  /*477a0*/  LDL.LU R26, [R1+0x2fdc] ;  /* 0x002fdc00011a7983 */ /* 0x000ee40000300800 */
[----:B------:R0:W-:Y:S02]  /*477b0*/  STL [R1+0x2f64], R8 ;  /* 0x002f640801007387 */ /* 0x0001e40000100800 */
[----:B0-----:R-:W3:Y:S01]  /*477c0*/  LDL.LU R8, [R1+0x58] ;  /* 0x0000580001087983 */ /* 0x001ee20000300800 */
[----:B------:R0:W-:Y:S03]  /*477d0*/  STL [R1+0x2f68], R3 ;  /* 0x002f680301007387 */ /* 0x0001e60000100800 */
[----:B0-----:R-:W3:Y:S01]  /*477e0*/  LDL.LU R3, [R1+0x54] ;  /* 0x0000540001037983 */ /* 0x001ee20000300800 */
[----:B------:R-:W-:-:S02]  /*477f0*/  FMUL R11, R11, 1.4426950216293334961 ;  /* 0x3fb8aa3b0b0b7820 */ /* 0x000fc40000400000 */
[----:B------:R-:W-:Y:S02]  /*47800*/  FMUL R4, R4, 1.4426950216293334961 ;  /* 0x3fb8aa3b04047820 */ /* 0x000fe40000400000 */
[----:B------:R-:W-:Y:S02]  /*47810*/  FMUL R5, R5, 1.4426950216293334961 ;  /* 0x3fb8aa3b05057820 */ /* 0x000fe40000400000 */
[----:B------:R-:W0:Y:S08]  /*47820*/  MUFU.EX2 R11, R11 ;  /* 0x0000000b000b7308 */ /* 0x000e300000000800 */
[----:B------:R-:W1:Y:S08]  /*47830*/  MUFU.EX2 R4, R4 ;  /* 0x0000000400047308 */ /* 0x000e700000000800 */
[----:B------:R-:W-:Y:S08]  /*47840*/  MUFU.EX2 R5, R5 ;  /* 0x0000000500057308 */ /* 0x000ff00000000800 */
[----:B------:R-:W1:Y:S01]  /*47850*/  MUFU.EX2 R12, R12 ;  /* 0x0000000c000c7308 */ /* 0x000e620000000800 */
[----:B----4-:R-:W-:Y:S01]  /*47860*/  FADD R16, R9, R16 ;  /* 0x0000001009107221 */ /* 0x010fe20000000000 */
[----:B0-----:R-:W-:Y:S01]  /*47870*/  STL [R1+0x2f6c], R11 ;  /* 0x002f6c0b01007387 */ /* 0x001fe20000100800 */
[----:B------:R-:W-:-:S04]  /*47880*/  FADD R14, R11, R14 ;  /* 0x0000000e0b0e7221 */ /* 0x000fc80000000000 */
[----:B------:R-:W-:Y:S02]  /*47890*/  FADD R14, R13, R14 ;  /* 0x0000000e0d0e7221 */ /* 0x000fe40000000000 */
[----:B--2---:R-:W-:Y:S02]  /*478a0*/  FADD R20, R10, R20 ;  /* 0x000000140a147221 */ /* 0x004fe40000000000 */
[----:B---3--:R-:W-:Y:S02]  /*478b0*/  FADD R16, R26, R16 ;  /* 0x000000101a107221 */ /* 0x008fe40000000000 */
[----:B------:R-:W-:Y:S01]  /*478c0*/  FADD R20, R22, R20 ;  /* 0x0000001416147221 */ /* 0x000fe20000000000 */
[----:B------:R-:W-:Y:S01]  /*478d0*/  STL [R1+0x2f70], R8 ;  /* 0x002f700801007387 */ /* 0x000fe20000100800 */
[----:B------:R-:W-:Y:S02]  /*478e0*/  STL [R1+0x2f74], R7 ;  /* 0x002f740701007387 */ /* 0x000fe40000100800 */
[----:B-1----:R-:W-:Y:S02]  /*478f0*/  STL [R1+0x2f78], R4 ;  /* 0x002f780401007387 */ /* 0x002fe40000100800 */
[----:B------:R-:W-:Y:S02]  /*47900*/  STL [R1+0x2f7c], R13 ;  /* 0x002f7c0d01007387 */ /* 0x000fe40000100800 */
[----:B------:R-:W-:-:S02]  /*47910*/  FADD R26, R25, R20 ;  /* 0x00000014191a7221 */ /* 0x000fc40000000000 */
[----:B------:R-:W-:Y:S01]  /*47920*/  FADD R20, R12, R14 ;  /* 0x0000000e0c147221 */ /* 0x000fe20000000000 */
[----:B------:R-:W-:Y:S01]  /*47930*/  STL [R1+0x2f80], R3 ;  /* 0x002f800301007387 */ /* 0x000fe20000100800 */
[----:B------:R-:W-:Y:S02]  /*47940*/  STL [R1+0x2f84], R6 ;  /* 0x002f840601007387 */ /* 0x000fe40000100800 */
[----:B------:R-:W2:Y:S02]  /*47950*/  LDL R9, [R1+0x880] ;  /* 0x0008800001097983 */ /* 0x000ea40000100800 */
[----:B------:R-:W-:Y:S01]  /*47960*/  STL [R1+0x2f88], R5 ;  /* 0x002f880501007387 */ /* 0x000fe20000100800 */
[----:B------:R0:W-:Y:S04]  /*47970*/  STL [R1+0x2f8c], R12 ;  /* 0x002f8c0c01007387 */ /* 0x0001e80000100800 */
[----:B0-----:R-:W3:Y:S04]  /*47980*/  LDL.LU R12, [R1+0x80] ;  /* 0x00008000010c7983 */ /* 0x001ee80000300800 */
[----:B---3--:R0:W-:Y:S04]  /*47990*/  STL [R1+0x2f94], R12 ;  /* 0x002f940c01007387 */ /* 0x0081e80000100800 */
        /* <DEDUP_REMOVED lines=12> */
[----:B0-----:R-:W3:Y:S01]  /*47a60*/  LDL.LU R12, [R1+0xe0] ;  /* 0x0000e000010c7983 */ /* 0x001ee20000300800 */
[----:B------:R-:W-:-:S02]  /*47a70*/  FADD R19, R2, R19 ;  /* 0x0000001302137221 */ /* 0x000fc40000000000 */
[----:B------:R-:W-:Y:S01]  /*47a80*/  FADD R21, R23, R21 ;  /* 0x0000001517157221 */ /* 0x000fe20000000000 */
[----:B---3--:R0:W-:Y:S04]  /*47a90*/  STL [R1+0x2fcc], R12 ;  /* 0x002fcc0c01007387 */ /* 0x0081e80000100800 */
[----:B0-----:R-:W3:Y:S01]  /*47aa0*/  LDL.LU R12, [R1+0xe8] ;  /* 0x0000e800010c7983 */ /* 0x001ee20000300800 */
[----:B------:R-:W-:Y:S02]  /*47ab0*/  FADD R15, R4, R15 ;  /* 0x0000000f040f7221 */ /* 0x000fe40000000000 */
[----:B------:R-:W-:Y:S02]  /*47ac0*/  FADD R19, R28, R19 ;  /* 0x000000131c137221 */ /* 0x000fe40000000000 */
[----:B------:R-:W-:-:S02]  /*47ad0*/  FADD R28, R24, R21 ;  /* 0x00000015181c7221 */ /* 0x000fc40000000000 */
[----:B------:R-:W-:Y:S01]  /*47ae0*/  FADD R21, R5, R15 ;  /* 0x0000000f05157221 */ /* 0x000fe20000000000 */
[----:B---3--:R0:W-:Y:S04]  /*47af0*/  STL [R1+0x2fd4], R12 ;  /* 0x002fd40c01007387 */ /* 0x0081e80000100800 */
[----:B0-----:R-:W3:Y:S01]  /*47b00*/  LDL.LU R12, [R1+0xf0] ;  /* 0x0000f000010c7983 */ /* 0x001ee20000300800 */
[----:B------:R-:W4:Y:S03]  /*47b10*/  LDL.LU R5, [R1+0x74] ;  /* 0x0000740001057983 */ /* 0x000f260000300800 */
[----:B----4-:R0:W-:Y:S04]  /*47b20*/  STL [R1+0x2f90], R5 ;  /* 0x002f900501007387 */ /* 0x0101e80000100800 */
[----:B0-----:R-:W4:Y:S04]  /*47b30*/  LDL.LU R5, [R1+0x7c] ;  /* 0x00007c0001057983 */ /* 0x001f280000300800 */
        /* <DEDUP_REMOVED lines=15> */
[----:B0-----:R-:W4:Y:S01]  /*47c30*/  LDL.LU R5, [R1+0xe4] ;  /* 0x0000e40001057983 */ /* 0x001f220000300800 */
[----:B------:R-:W-:-:S02]  /*47c40*/  FADD R18, R0, R18 ;  /* 0x0000001200127221 */ /* 0x000fc40000000000 */
[----:B------:R-:W-:Y:S02]  /*47c50*/  FADD R17, R7, R17 ;  /* 0x0000001107117221 */ /* 0x000fe40000000000 */
[----:B------:R-:W-:Y:S02]  /*47c60*/  FADD R18, R8, R18 ;  /* 0x0000001208127221 */ /* 0x000fe40000000000 */
[----:B------:R-:W-:Y:S02]  /*47c70*/  FADD R25, R29, R19 ;  /* 0x000000131d197221 */ /* 0x000fe40000000000 */
[----:B------:R-:W-:Y:S02]  /*47c80*/  FADD R23, R6, R17 ;  /* 0x0000001106177221 */ /* 0x000fe40000000000 */
[----:B------:R-:W-:Y:S02]  /*47c90*/  FADD R24, R3, R18 ;  /* 0x0000001203187221 */ /* 0x000fe40000000000 */
[----:B------:R-:W-:Y:S01]  /*47ca0*/  FADD R22, R27, R16 ;  /* 0x000000101b167221 */ /* 0x000fe20000000000 */
[----:B------:R-:W0:Y:S04]  /*47cb0*/  SHFL.BFLY PT, R29, R28, 0x2, 0x1f ;  /* 0x0c401f001c1d7f89 */ /* 0x000e2800000e0000 */
[----:B------:R-:W1:Y:S04]  /*47cc0*/  SHFL.BFLY PT, R27, R26, 0x2, 0x1f ;  /* 0x0c401f001a1b7f89 */ /* 0x000e6800000e0000 */
[----:B------:R-:W2:Y:S04]  /*47cd0*/  SHFL.BFLY PT, R16, R25, 0x2, 0x1f ;  /* 0x0c401f0019107f89 */ /* 0x000ea800000e0000 */
[----:B------:R-:W3:Y:S04]  /*47ce0*/  SHFL.BFLY PT, R17, R24, 0x2, 0x1f ;  /* 0x0c401f0018117f89 */ /* 0x000ee800000e0000 */
[----:B------:R-:W3:Y:S04]  /*47cf0*/  SHFL.BFLY PT, R18, R23, 0x2, 0x1f ;  /* 0x0c401f0017127f89 */ /* 0x000ee800000e0000 */
[----:B------:R-:W3:Y:S04]  /*47d00*/  SHFL.BFLY PT, R15, R20, 0x2, 0x1f ;  /* 0x0c401f00140f7f89 */ /* 0x000ee800000e0000 */
[----:B------:R-:W3:Y:S04]  /*47d10*/  SHFL.BFLY PT, R19, R22, 0x2, 0x1f ;  /* 0x0c401f0016137f89 */ /* 0x000ee800000e0000 */
[----:B------:R-:W3:Y:S04]  /*47d20*/  SHFL.BFLY PT, R14, R21, 0x2, 0x1f ;  /* 0x0c401f00150e7f89 */ /* 0x000ee800000e0000 */
[----:B------:R-:W4:Y:S01]  /*47d30*/  S2R R0, SR_TID.X ;  /* 0x0000000000007919 */ /* 0x000f220000002100 */
[----:B0-----:R-:W-:-:S02]  /*47d40*/  FADD R29, R28, R29 ;  /* 0x0000001d1c1d7221 */ /* 0x001fc40000000000 */
[----:B-1----:R-:W-:Y:S02]  /*47d50*/  FADD R27, R26, R27 ;  /* 0x0000001b1a1b7221 */ /* 0x002fe40000000000 */
[----:B--2---:R-:W-:Y:S02]  /*47d60*/  FADD R16, R25, R16 ;  /* 0x0000001019107221 */ /* 0x004fe40000000000 */
[----:B---3--:R-:W-:Y:S02]  /*47d70*/  FADD R17, R24, R17 ;  /* 0x0000001118117221 */ /* 0x008fe40000000000 */
[----:B------:R-:W-:Y:S02]  /*47d80*/  FADD R18, R23, R18 ;  /* 0x0000001217127221 */ /* 0x000fe40000000000 */
[----:B------:R-:W-:Y:S02]  /*47d90*/  FADD R15, R20, R15 ;  /* 0x0000000f140f7221 */ /* 0x000fe40000000000 */
[----:B------:R-:W-:-:S02]  /*47da0*/  FADD R19, R22, R19 ;  /* 0x0000001316137221 */ /* 0x000fc40000000000 */
[----:B------:R-:W-:Y:S01]  /*47db0*/  FADD R14, R21, R14 ;  /* 0x0000000e150e7221 */ /* 0x000fe20000000000 */
[----:B------:R-:W0:Y:S04]  /*47dc0*/  SHFL.BFLY PT, R20, R29, 0x1, 0x1f ;  /* 0x0c201f001d147f89 */ /* 0x000e2800000e0000 */
[----:B----4-:R1:W-:Y:S04]  /*47dd0*/  STL [R1+0x2fd8], R5 ;  /* 0x002fd80501007387 */ /* 0x0103e80000100800 */
[----:B-1----:R-:W2:Y:S04]  /*47de0*/  LDL.LU R5, [R1+0xec] ;  /* 0x0000ec0001057983 */ /* 0x002ea80000300800 */
[----:B------:R-:W1:Y:S04]  /*47df0*/  SHFL.BFLY PT, R21, R27, 0x1, 0x1f ;  /* 0x0c201f001b157f89 */ /* 0x000e6800000e0000 */
[----:B------:R-:W3:Y:S04]  /*47e00*/  SHFL.BFLY PT, R22, R16, 0x1, 0x1f ;  /* 0x0c201f0010167f89 */ /* 0x000ee800000e0000 */
[----:B------:R-:W4:Y:S04]  /*47e10*/  SHFL.BFLY PT, R23, R17, 0x1, 0x1f ;  /* 0x0c201f0011177f89 */ /* 0x000f2800000e0000 */
[----:B------:R-:W4:Y:S04]  /*47e20*/  SHFL.BFLY PT, R24, R18, 0x1, 0x1f ;  /* 0x0c201f0012187f89 */ /* 0x000f2800000e0000 */
[----:B------:R-:W4:Y:S04]  /*47e30*/  SHFL.BFLY PT, R25, R19, 0x1, 0x1f ;  /* 0x0c201f0013197f89 */ /* 0x000f2800000e0000 */
[----:B------:R-:W4:Y:S04]  /*47e40*/  SHFL.BFLY PT, R26, R14, 0x1, 0x1f ;  /* 0x0c201f000e1a7f89 */ /* 0x000f2800000e0000 */
[----:B------:R-:W4:Y:S01]  /*47e50*/  SHFL.BFLY PT, R28, R15, 0x1, 0x1f ;  /* 0x0c201f000f1c7f89 */ /* 0x000f2200000e0000 */
[----:B0-----:R-:W-:-:S02]  /*47e60*/  FADD R20, R29, R20 ;  /* 0x000000141d147221 */ /* 0x001fc40000000000 */
[----:B------:R-:W2:Y:S02]  /*47e70*/  LDL.LU R6, [R1+0x78] ;  /* 0x0000780001067983 */ /* 0x000ea40000300800 */
[----:B------:R-:W2:Y:S01]  /*47e80*/  LDL.LU R3, [R1+0x6c] ;  /* 0x00006c0001037983 */ /* 0x000ea20000300800 */
[----:B------:R-:W2:Y:S04]  /*47e90*/  LDL.LU R13, [R1+0x70] ;  /* 0x00007000010d7983 */ /* 0x000ea80000300800 */
[----:B------:R-:W-:Y:S01]  /*47ea0*/  @!P0 STS [R9], R20 ;  /* 0x0000001409008388 */ /* 0x000fe20000000800 */
[----:B------:R-:W2:Y:S02]  /*47eb0*/  LDL.LU R4, [R1+0x64] ;  /* 0x0000640001047983 */ /* 0x000ea40000300800 */
[----:B------:R-:W2:Y:S02]  /*47ec0*/  LDL.LU R7, [R1+0x68] ;  /* 0x0000680001077983 */ /* 0x000ea40000300800 */
[----:B------:R-:W2:Y:S01]  /*47ed0*/  LDL.LU R8, [R1+0x5c] ;  /* 0x00005c0001087983 */ /* 0x000ea20000300800 */
[----:B------:R-:W2:Y:S01]  /*47ee0*/  LDL.LU R11, [R1+0x60] ;  /* 0x00006000010b7983 */ /* 0x000ea20000300800 */
[----:B------:R-:W2:Y:S02]  /*47ef0*/  LDL.LU R10, [R1+0x4c] ;  /* 0x00004c00010a7983 */ /* 0x000ea40000300800 */
[----:B------:R-:W2:Y:S02]  /*47f00*/  LDL.LU R2, [R1+0x50] ;  /* 0x0000500001027983 */ /* 0x000ea40000300800 */
[----:B-1----:R-:W-:-:S02]  /*47f10*/  FADD R21, R27, R21 ;  /* 0x000000151b157221 */ /* 0x002fc40000000000 */
[----:B---3--:R-:W-:Y:S02]  /*47f20*/  FADD R16, R16, R22 ;  /* 0x0000001610107221 */ /* 0x008fe40000000000 */
[----:B----4-:R-:W-:Y:S02]  /*47f30*/  FADD R17, R17, R23 ;  /* 0x0000001711117221 */ /* 0x010fe40000000000 */
[----:B------:R-:W-:Y:S02]  /*47f40*/  FADD R18, R18, R24 ;  /* 0x0000001812127221 */ /* 0x000fe40000000000 */
[----:B------:R-:W-:Y:S02]  /*47f50*/  FADD R19, R19, R25 ;  /* 0x0000001913137221 */ /* 0x000fe40000000000 */
[----:B------:R-:W-:Y:S01]  /*47f60*/  FADD R14, R14, R26 ;  /* 0x0000001a0e0e7221 */ /* 0x000fe20000000000 */
[----:B------:R-:W-:Y:S01]  /*47f70*/  @!P0 STS [R9+0x80], R21 ;  /* 0x0000801509008388 */ /* 0x000fe20000000800 */
[----:B------:R-:W-:-:S02]  /*47f80*/  FADD R15, R15, R28 ;  /* 0x0000001c0f0f7221 */ /* 0x000fc40000000000 */
[----:B------:R-:W-:Y:S02]  /*47f90*/  @!P0 STS [R9+0x100], R16 ;  /* 0x0001001009008388 */ /* 0x000fe40000000800 */
[----:B------:R-:W-:Y:S01]  /*47fa0*/  @!P0 STS [R9+0x180], R17 ;  /* 0x0001801109008388 */ /* 0x000fe20000000800 */
[----:B------:R0:W-:Y:S01]  /*47fb0*/  @!P0 STS [R9+0x200], R18 ;  /* 0x0002001209008388 */ /* 0x0001e20000000800 */
[----:B------:R-:W-:Y:S02]  /*47fc0*/  @!P0 STS [R9+0x280], R19 ;  /* 0x0002801309008388 */ /* 0x000fe40000000800 */
[----:B------:R-:W-:Y:S02]  /*47fd0*/  @!P0 STS [R9+0x300], R14 ;  /* 0x0003000e09008388 */ /* 0x000fe40000000800 */
[----:B------:R1:W-:Y:S01]  /*47fe0*/  @!P0 STS [R9+0x380], R15 ;  /* 0x0003800f09008388 */ /* 0x0003e20000000800 */
[----:B0-----:R-:W-:Y:S01]  /*47ff0*/  LOP3.LUT R18, R0, 0x7f, RZ, 0xc0, !PT ;  /* 0x0000007f00127812 */ /* 0x001fe200078ec0ff */
[----:B------:R-:W-:Y:S06]  /*48000*/  BAR.SYNC.DEFER_BLOCKING 0x0 ;  /* 0x0000000000007b1d */ /* 0x000fec0000010000 */
[----:B------:R-:W3:Y:S01]  /*48010*/  LDL.LU R0, [R1+0x44] ;  /* 0x0000440001007983 */ /* 0x000ee20000300800 */
[----:B-1----:R-:W3:Y:S02]  /*48020*/  LDL.LU R9, [R1+0x48] ;  /* 0x0000480001097983 */ /* 0x002ee40000300800 */
[----:B------:R-:W4:Y:S02]  /*48030*/  LDL.LU R19, [R1+0x2c] ;  /* 0x00002c0001137983 */ /* 0x000f240000300800 */
[----:B------:R-:W4:Y:S01]  /*48040*/  LDL.LU R21, [R1+0x30] ;  /* 0x0000300001157983 */ /* 0x000f220000300800 */
[----:B------:R-:W3:Y:S01]  /*48050*/  LDL.LU R20, [R1+0x24] ;  /* 0x0000240001147983 */ /* 0x000ee20000300800 */
[----:B------:R-:W3:Y:S02]  /*48060*/  LDL.LU R28, [R1+0x28] ;  /* 0x00002800011c7983 */ /* 0x000ee40000300800 */
[----:B------:R-:W3:Y:S02]  /*48070*/  LDL.LU R26, [R1+0x1c] ;  /* 0x00001c00011a7983 */ /* 0x000ee40000300800 */
[----:B------:R-:W3:Y:S01]  /*48080*/  LDL.LU R25, [R1+0x20] ;  /* 0x0000200001197983 */ /* 0x000ee20000300800 */
[----:B------:R-:W3:Y:S01]  /*48090*/  LDL.LU R24, [R1+0x14] ;  /* 0x0000140001187983 */ /* 0x000ee20000300800 */
[----:B------:R-:W3:Y:S02]  /*480a0*/  LDL.LU R23, [R1+0x18] ;  /* 0x0000180001177983 */ /* 0x000ee40000300800 */
[----:B------:R-:W3:Y:S02]  /*480b0*/  LDL.LU R22, [R1+0xc] ;  /* 0x00000c0001167983 */ /* 0x000ee40000300800 */
[----:B------:R-:W3:Y:S01]  /*480c0*/  LDL.LU R27, [R1+0x10] ;  /* 0x00001000011b7983 */ /* 0x000ee20000300800 */
[----:B------:R-:W3:Y:S04]  /*480d0*/  LDL.LU R29, [R1+0x4] ;  /* 0x00000400011d7983 */ /* 0x000ee80000300800 */
[----:B------:R-:W0:Y:S04]  /*480e0*/  LDS R16, [R18.X4] ;  /* 0x0000000012107984 */ /* 0x000e280000004800 */
[----:B------:R-:W1:Y:S01]  /*480f0*/  LDS R14, [R18.X4+0x200] ;  /* 0x00020000120e7984 */ /* 0x000e620000004800 */
[----:B--2---:R-:W-:-:S03]  /*48100*/  F2FP.BF16.PACK_AB R12, R5, R12 ;  /* 0x0000000c050c723e */ /* 0x004fc600000010ff */
[----:B------:R-:W2:Y:S02]  /*48110*/  LDL.LU R5, [R1+0x2fd8] ;  /* 0x002fd80001057983 */ /* 0x000ea40000300800 */
[----:B------:R0:W-:Y:S02]  /*48120*/  STL [R1+0x69c], R12 ;  /* 0x00069c0c01007387 */ /* 0x0001e40000100800 */
[----:B0-----:R-:W2:Y:S02]  /*48130*/  LDL.LU R12, [R1+0x2fd4] ;  /* 0x002fd400010c7983 */ /* 0x001ea40000300800 */
[----:B--2---:R-:W-:Y:S02]  /*48140*/  F2FP.BF16.PACK_AB R12, R5, R12 ;  /* 0x0000000c050c723e */ /* 0x004fe400000010ff */
[----:B------:R-:W2:Y:S03]  /*48150*/  LDL.LU R5, [R1+0x2fd0] ;  /* 0x002fd00001057983 */ /* 0x000ea60000300800 */
[----:B------:R0:W-:Y:S02]  /*48160*/  STL [R1+0x698], R12 ;  /* 0x0006980c01007387 */ /* 0x0001e40000100800 */
[----:B0-----:R-:W2:Y:S02]  /*48170*/  LDL.LU R12, [R1+0x2fcc] ;  /* 0x002fcc00010c7983 */ /* 0x001ea40000300800 */
[----:B--2---:R-:W-:-:S02]  /*48180*/  F2FP.BF16.PACK_AB R12, R5, R12 ;  /* 0x0000000c050c723e */ /* 0x004fc400000010ff */
[----:B------:R-:W2:Y:S03]  /*48190*/  LDL.LU R5, [R1+0x2fc8] ;  /* 0x002fc80001057983 */ /* 0x000ea60000300800 */
        /* <DEDUP_REMOVED lines=9> */
[----:B0-----:R-:W2:Y:S04]  /*48230*/  LDL.LU R12, [R1+0x2fb4] ;  /* 0x002fb400010c7983 */ /* 0x001ea80000300800 */
[----:B------:R-:W0:Y:S04]  /*48240*/  SHFL.BFLY PT, R17, R16, 0x2, 0x1f ;  /* 0x0c401f0010117f89 */ /* 0x000e2800000e0000 */
[----:B-1----:R-:W1:Y:S01]  /*48250*/  SHFL.BFLY PT, R15, R14, 0x2, 0x1f ;  /* 0x0c401f000e0f7f89 */ /* 0x002e6200000e0000 */
[----:B--2---:R-:W-:-:S03]  /*48260*/  F2FP.BF16.PACK_AB R12, R5, R12 ;  /* 0x0000000c050c723e */ /* 0x004fc600000010ff */
[----:B------:R-:W2:Y:S02]  /*48270*/  LDL.LU R5, [R1+0x2fb0] ;  /* 0x002fb00001057983 */ /* 0x000ea40000300800 */
[----:B------:R0:W-:Y:S02]  /*48280*/  STL [R1+0x680], R12 ;  /* 0x0006800c01007387 */ /* 0x0001e40000100800 */
[----:B0-----:R-:W2:Y:S01]  /*48290*/  LDL.LU R12, [R1+0x2fac] ;  /* 0x002fac00010c7983 */ /* 0x001ea20000300800 */
[----:B------:R-:W-:Y:S02]  /*482a0*/  FADD R17, R16, R17 ;  /* 0x0000001110117221 */ /* 0x000fe40000000000 */
[----:B------:R-:W3:Y:S02]  /*482b0*/  LDL.LU R16, [R1+0x90] ;  /* 0x0000900001107983 */ /* 0x000ee40000300800 */
[----:B-1----:R-:W-:Y:S02]  /*482c0*/  FADD R15, R14, R15 ;  /* 0x0000000f0e0f7221 */ /* 0x002fe40000000000 */
[----:B------:R-:W3:Y:S01]  /*482d0*/  LDL.LU R14, [R1+0x8c] ;  /* 0x00008c00010e7983 */ /* 0x000ee20000300800 */
[----:B--2---:R-:W-:-:S03]  /*482e0*/  F2FP.BF16.PACK_AB R12, R5, R12 ;  /* 0x0000000c050c723e */ /* 0x004fc600000010ff */
[----:B------:R-:W2:Y:S02]  /*482f0*/  LDL.LU R5, [R1+0x2fa8] ;  /* 0x002fa80001057983 */ /* 0x000ea40000300800 */
[----:B------:R0:W-:Y:S02]  /*48300*/  STL [R1+0x674], R12 ;  /* 0x0006740c01007387 */ /* 0x0001e40000100800 */
[----:B0-----:R-:W2:Y:S02]  /*48310*/  LDL.LU R12, [R1+0x2fa4] ;  /* 0x002fa400010c7983 */ /* 0x001ea40000300800 */
[----:B--2---:R-:W-:Y:S02]  /*48320*/  F2FP.BF16.PACK_AB R12, R5, R12 ;  /* 0x0000000c050c723e */ /* 0x004fe400000010ff */
[----:B------:R-:W2:Y:S03]  /*48330*/  LDL.LU R5, [R1+0x2fa0] ;  /* 0x002fa00001057983 */ /* 0x000ea60000300800 */
[----:B------:R0:W-:Y:S02]  /*48340*/  STL [R1+0x670], R12 ;  /* 0x0006700c01007387 */ /* 0x0001e40000100800 */
[----:B0-----:R-:W2:Y:S01]  /*48350*/  LDL.LU R12, [R1+0x2f9c] ;  /* 0x002f9c00010c7983 */ /* 0x001ea20000300800 */
[----:B---3--:R-:W-:-:S05]  /*48360*/  F2FP.BF16.PACK_AB R16, R14, R16 ;  /* 0x000000100e10723e */ /* 0x008fca00000010ff */
[----:B------:R-:W-:Y:S01]  /*48370*/  STL [R1+0x66c], R16 ;  /* 0x00066c1001007387 */ /* 0x000fe20000100800 */
[----:B--2---:R-:W-:-:S03]  /*48380*/  F2FP.BF16.PACK_AB R12, R5, R12 ;  /* 0x0000000c050c723e */ /* 0x004fc600000010ff */
[----:B------:R-:W2:Y:S02]  /*48390*/  LDL.LU R5, [R1+0x2f98] ;  /* 0x002f980001057983 */ /* 0x000ea40000300800 */
[----:B------:R0:W-:Y:S02]  /*483a0*/  STL [R1+0x664], R12 ;  /* 0x0006640c01007387 */ /* 0x0001e40000100800 */
[----:B0-----:R-:W2:Y:S02]  /*483b0*/  LDL.LU R12, [R1+0x2f94] ;  /* 0x002f9400010c7983 */ /* 0x001ea40000300800 */
[----:B--2---:R-:W-:Y:S02]  /*483c0*/  F2FP.BF16.PACK_AB R12, R5, R12 ;  /* 0x0000000c050c723e */ /* 0x004fe400000010ff */
[----:B------:R-:W2:Y:S03]  /*483d0*/  LDL.LU R5, [R1+0x2f90] ;  /* 0x002f900001057983 */ /* 0x000ea60000300800 */
[----:B------:R0:W-:Y:S01]  /*483e0*/  STL [R1+0x660], R12 ;  /* 0x0006600c01007387 */ /* 0x0001e20000100800 */
[----:B------:R-:W-:-:S02]  /*483f0*/  F2FP.BF16.PACK_AB R13, R3, R13 ;  /* 0x0000000d030d723e */ /* 0x000fc400000010ff */
[----:B------:R-:W-:Y:S01]  /*48400*/  F2FP.BF16.PACK_AB R7, R4, R7 ;  /* 0x000000070407723e */ /* 0x000fe200000010ff */
[----:B0-----:R-:W3:Y:S01]  /*48410*/  LDL.LU R12, [R1+0x2f8c] ;  /* 0x002f8c00010c7983 */ /* 0x001ee20000300800 */
[----:B------:R-:W-:Y:S02]  /*48420*/  F2FP.BF16.PACK_AB R11, R8, R11 ;  /* 0x0000000b080b723e */ /* 0x000fe400000010ff */
[----:B--2---:R-:W-:Y:S02]  /*48430*/  F2FP.BF16.PACK_AB R6, R5, R6 ;  /* 0x000000060506723e */ /* 0x004fe400000010ff */
[----:B------:R-:W2:Y:S03]  /*48440*/  LDL.LU R5, [R1+0x2f88] ;  /* 0x002f880001057983 */ /* 0x000ea60000300800 */
[----:B------:R0:W-:Y:S02]  /*48450*/  STL [R1+0x658], R6 ;  /* 0x0006580601007387 */ /* 0x0001e40000100800 */
[----:B0-----:R-:W2:Y:S01]  /*48460*/  LDL.LU R6, [R1+0x2f84] ;  /* 0x002f840001067983 */ /* 0x001ea20000300800 */
[----:B------:R-:W2:Y:S02]  /*48470*/  LDL.LU R3, [R1+0x2f80] ;  /* 0x002f800001037983 */ /* 0x000ea40000300800 */
[----:B------:R0:W-:Y:S02]  /*48480*/  STL [R1+0x654], R13 ;  /* 0x0006540d01007387 */ /* 0x0001e40000100800 */
[----:B0-----:R-:W3:Y:S01]  /*48490*/  LDL.LU R13, [R1+0x2f7c] ;  /* 0x002f7c00010d7983 */ /* 0x001ee20000300800 */
[----:B------:R-:W2:Y:S02]  /*484a0*/  LDL.LU R4, [R1+0x2f78] ;  /* 0x002f780001047983 */ /* 0x000ea40000300800 */
[----:B------:R0:W-:Y:S02]  /*484b0*/  STL [R1+0x64c], R7 ;  /* 0x00064c0701007387 */ /* 0x0001e40000100800 */
[----:B0-----:R-:W2:Y:S01]  /*484c0*/  LDL.LU R7, [R1+0x2f74] ;  /* 0x002f740001077983 */ /* 0x001ea20000300800 */
[----:B------:R-:W2:Y:S02]  /*484d0*/  LDL.LU R8, [R1+0x2f70] ;  /* 0x002f700001087983 */ /* 0x000ea40000300800 */
[----:B------:R0:W-:Y:S01]  /*484e0*/  STL [R1+0x648], R11 ;  /* 0x0006480b01007387 */ /* 0x0001e20000100800 */
[----:B------:R-:W-:-:S02]  /*484f0*/  F2FP.BF16.PACK_AB R2, R10, R2 ;  /* 0x000000020a02723e */ /* 0x000fc400000010ff */
[----:B------:R-:W-:Y:S01]  /*48500*/  F2FP.BF16.PACK_AB R9, R0, R9 ;  /* 0x000000090009723e */ /* 0x000fe200000010ff */
[----:B0-----:R-:W3:Y:S01]  /*48510*/  LDL.LU R11, [R1+0x2f6c] ;  /* 0x002f6c00010b7983 */ /* 0x001ee20000300800 */
[----:B--2---:R-:W-:-:S03]  /*48520*/  F2FP.BF16.PACK_AB R8, R3, R8 ;  /* 0x000000080308723e */ /* 0x004fc600000010ff */
[----:B------:R-:W2:Y:S02]  /*48530*/  LDL.LU R3, [R1+0x2f68] ;  /* 0x002f680001037983 */ /* 0x000ea40000300800 */
[----:B------:R0:W-:Y:S02]  /*48540*/  STL [R1+0x644], R8 ;  /* 0x0006440801007387 */ /* 0x0001e40000100800 */
[----:B0-----:R-:W2:Y:S01]  /*48550*/  LDL.LU R8, [R1+0x2f64] ;  /* 0x002f640001087983 */ /* 0x001ea20000300800 */
[----:B------:R-:W3:Y:S02]  /*48560*/  LDL.LU R10, [R1+0x2f60] ;  /* 0x002f6000010a7983 */ /* 0x000ee40000300800 */
[----:B------:R0:W-:Y:S02]  /*48570*/  STL [R1+0x63c], R2 ;  /* 0x00063c0201007387 */ /* 0x0001e40000100800 */
[----:B0-----:R-:W2:Y:S01]  /*48580*/  LDL.LU R2, [R1+0x2f5c] ;  /* 0x002f5c0001027983 */ /* 0x001ea20000300800 */
[----:B------:R-:W2:Y:S02]  /*48590*/  LDL.LU R0, [R1+0x2f58] ;  /* 0x002f580001007983 */ /* 0x000ea40000300800 */
[----:B------:R0:W-:Y:S01]  /*485a0*/  STL [R1+0x638], R9 ;  /* 0x0006380901007387 */ /* 0x0001e20000100800 */
[----:B------:R-:W-:Y:S01]  /*485b0*/  F2FP.BF16.PACK_AB R7, R6, R7 ;  /* 0x000000070607723e */ /* 0x000fe200000010ff */
[----:B0-----:R-:W3:Y:S01]  /*485c0*/  LDL.LU R9, [R1+0x2f54] ;  /* 0x002f540001097983 */ /* 0x001ee20000300800 */
[----:B--2---:R-:W-:-:S03]  /*485d0*/  F2FP.BF16.PACK_AB R0, R8, R0 ;  /* 0x000000000800723e */ /* 0x004fc600000010ff */
[----:B------:R-:W3:Y:S02]  /*485e0*/  LDL.LU R8, [R1+0x2f50] ;  /* 0x002f500001087983 */ /* 0x000ee40000300800 */
[----:B------:R0:W-:Y:S02]  /*485f0*/  STL [R1+0x630], R0 ;  /* 0x0006300001007387 */ /* 0x0001e40000100800 */
[----:B0-----:R-:W2:Y:S01]  /*48600*/  LDL.LU R0, [R1+0x2f4c] ;  /* 0x002f4c0001007983 */ /* 0x001ea20000300800 */
[----:B------:R-:W3:Y:S02]  /*48610*/  LDL.LU R6, [R1+0x2f48] ;  /* 0x002f480001067983 */ /* 0x000ee40000300800 */
[----:B------:R0:W-:Y:S02]  /*48620*/  STL [R1+0x62c], R7 ;  /* 0x00062c0701007387 */ /* 0x0001e40000100800 */
[----:B0-----:R-:W3:Y:S01]  /*48630*/  LDL.LU R7, [R1+0x2f44] ;  /* 0x002f440001077983 */ /* 0x001ee20000300800 */
[----:B----4-:R-:W-:Y:S01]  /*48640*/  F2FP.BF16.PACK_AB R21, R19, R21 ;  /* 0x000000151315723e */ /* 0x010fe200000010ff */
[----:B------:R-:W-:Y:S01]  /*48650*/  F2FP.BF16.PACK_AB R19, R20, R28 ;  /* 0x0000001c1413723e */ /* 0x000fe200000010ff */
[----:B------:R-:W-:-:S03]  /*48660*/  F2FP.BF16.PACK_AB R20, R26, R25 ;  /* 0x000000191a14723e */ /* 0x000fc600000010ff */
[----:B------:R0:W-:Y:S01]  /*48670*/  STL [R1+0x624], R21 ;  /* 0x0006241501007387 */ /* 0x0001e20000100800 */
[----:B------:R1:W-:Y:S02]  /*48680*/  STL [R1+0x620], R19 ;  /* 0x0006201301007387 */ /* 0x0003e40000100800 */
[----:B------:R2:W-:Y:S01]  /*48690*/  STL [R1+0x61c], R20 ;  /* 0x00061c1401007387 */ /* 0x0005e20000100800 */
[----:B0-----:R-:W-:Y:S02]  /*486a0*/  F2FP.BF16.PACK_AB R21, R24, R23 ;  /* 0x000000171815723e */ /* 0x001fe400000010ff */
[----:B-1----:R-:W-:-:S03]  /*486b0*/  F2FP.BF16.PACK_AB R19, R22, R27 ;  /* 0x0000001b1613723e */ /* 0x002fc600000010ff */
[----:B------:R-:W-:Y:S04]  /*486c0*/  STL [R1+0x614], R21 ;  /* 0x0006141501007387 */ /* 0x000fe80000100800 */
[----:B------:R-:W-:Y:S04]  /*486d0*/  SHFL.BFLY PT, R14, R17, 0x1, 0x1f ;  /* 0x0c201f00110e7f89 */ /* 0x000fe800000e0000 */
[----:B------:R-:W0:Y:S01]  /*486e0*/  SHFL.BFLY PT, R16, R15, 0x1, 0x1f ;  /* 0x0c201f000f107f89 */ /* 0x000e2200000e0000 */
[----:B--2---:R-:W-:-:S03]  /*486f0*/  F2FP.BF16.PACK_AB R20, R29, R0 ;  /* 0x000000001d14723e */ /* 0x004fc600000010ff */
[----:B------:R-:W2:Y:S01]  /*48700*/  LDL.LU R0, [R1+0x2f40] ;  /* 0x002f400001007983 */ /* 0x000ea20000300800 */
[----:B------:R1:W-:Y:S02]  /*48710*/  STL [R1+0x610], R19 ;  /* 0x0006101301007387 */ /* 0x0003e40000100800 */
[----:B-1----:R-:W-:Y:S01]  /*48720*/  F2FP.BF16.PACK_AB R19, R3, R2 ;  /* 0x000000020313723e */ /* 0x002fe200000010ff */
[----:B------:R-:W-:Y:S01]  /*48730*/  F2FP.BF16.PACK_AB R3, R5, R4 ;  /* 0x000000040503723e */ /* 0x000fe200000010ff */
[----:B------:R-:W4:Y:S01]  /*48740*/  LDL.LU R2, [R1+0x2f3c] ;  /* 0x002f3c0001027983 */ /* 0x000f220000300800 */
[----:B------:R1:W-:Y:S02]  /*48750*/  STL [R1+0x608], R20 ;  /* 0x0006081401007387 */ /* 0x0003e40000100800 */
[----:B------:R-:W4:Y:S02]  /*48760*/  LDL.64 R4, [R1+0x7f8] ;  /* 0x0007f80001047983 */ /* 0x000f240000100a00 */
[----:B------:R-:W-:Y:S01]  /*48770*/  STL [R1+0x604], R19 ;  /* 0x0006041301007387 */ /* 0x000fe20000100800 */
[----:B------:R-:W2:Y:S01]  /*48780*/  LDL.64 R26, [R1+0x1ee8] ;  /* 0x001ee800011a7983 */ /* 0x000ea20000100a00 */
[----:B---3--:R-:W-:Y:S01]  /*48790*/  F2FP.BF16.PACK_AB R6, R7, R6 ;  /* 0x000000060706723e */ /* 0x008fe200000010ff */
[----:B------:R3:W-:Y:S02]  /*487a0*/  STL [R1+0x5fc], R3 ;  /* 0x0005fc0301007387 */ /* 0x0007e40000100800 */
[----:B------:R-:W2:Y:S02]  /*487b0*/  LDL.64 R24, [R1+0x1ee0] ;  /* 0x001ee00001187983 */ /* 0x000ea40000100a00 */
[----:B------:R0:W-:Y:S01]  /*487c0*/  STL [R1+0x5f8], R6 ;  /* 0x0005f80601007387 */ /* 0x0001e20000100800 */
[----:B-1----:R-:W2:Y:S01]  /*487d0*/  LDL.64 R20, [R1+0x1ed8] ;  /* 0x001ed80001147983 */ /* 0x002ea20000100a00 */
[----:B---3--:R-:W-:-:S05]  /*487e0*/  F2FP.BF16.PACK_AB R3, R9, R8 ;  /* 0x000000080903723e */ /* 0x008fca00000010ff */
[----:B------:R1:W-:Y:S01]  /*487f0*/  STL [R1+0x5f4], R3 ;  /* 0x0005f40301007387 */ /* 0x0003e20000100800 */
[----:B------:R-:W3:Y:S02]  /*48800*/  LDL.64 R22, [R1+0x1ec8] ;  /* 0x001ec80001167983 */ /* 0x000ee40000100a00 */
[----:B------:R-:W3:Y:S02]  /*48810*/  LDL.64 R28, [R1+0x1ed0] ;  /* 0x001ed000011c7983 */ /* 0x000ee40000100a00 */
[----:B0-----:R-:W-:Y:S01]  /*48820*/  FADD R6, R15, R16 ;  /* 0x000000100f067221 */ /* 0x001fe20000000000 */
[----:B-1----:R-:W-:-:S05]  /*48830*/  F2FP.BF16.PACK_AB R3, R11, R10 ;  /* 0x0000000a0b03723e */ /* 0x002fca00000010ff */
[----:B------:R0:W-:Y:S02]  /*48840*/  STL [R1+0x5ec], R3 ;  /* 0x0005ec0301007387 */ /* 0x0001e40000100800 */
[----:B0-----:R-:W-:-:S05]  /*48850*/  FADD R3, R17, R14 ;  /* 0x0000000e11037221 */ /* 0x001fca0000000000 */
[----:B------:R-:W-:Y:S01]  /*48860*/  @!P0 STS [R18.X4], R3 ;  /* 0x0000000312008388 */ /* 0x000fe20000004800 */
[----:B------:R0:W-:Y:S02]  /*48870*/  @!P0 STS [R18.X4+0x200], R6 ;  /* 0x0002000612008388 */ /* 0x0001e40000004800 */
[----:B------:R-:W-:Y:S01]  /*48880*/  BAR.SYNC.DEFER_BLOCKING 0x0 ;  /* 0x0000000000007b1d */ /* 0x000fe20000010000 */
[----:B------:R-:W-:-:S05]  /*48890*/  F2FP.BF16.PACK_AB R7, R12, R13 ;  /* 0x0000000d0c07723e */ /* 0x000fca00000010ff */
[----:B------:R2:W-:Y:S01]  /*488a0*/  STL [R1+0x5e4], R7 ;  /* 0x0005e40701007387 */ /* 0x0005e20000100800 */
[----:B0-----:R-:W3:Y:S02]  /*488b0*/  LDL.64 R18, [R1+0x1ec0] ;  /* 0x001ec00001127983 */ /* 0x001ee40000100a00 */
[----:B------:R-:W3:Y:S02]  /*488c0*/  LDL.64 R16, [R1+0x1eb0] ;  /* 0x001eb00001107983 */ /* 0x000ee40000100a00 */
[----:B----4-:R-:W-:-:S05]  /*488d0*/  IMAD.WIDE R4, R2, 0x2, R4 ;  /* 0x0000000202047825 */ /* 0x010fca00078e0204 */
[----:B------:R0:W4:Y:S01]  /*488e0*/  LDG.E.U16 R15, [R4.64] ;  /* 0x00000004040f7981 */ /* 0x000122000c1e1500 */
[----:B--2---:R-:W-:-:S04]  /*488f0*/  IMAD.WIDE R6, R2, 0x2, R24 ;  /* 0x0000000202067825 */ /* 0x004fc800078e0218 */
[----:B------:R-:W2:Y:S02]  /*48900*/  LDL.64 R24, [R1+0x1ea8] ;  /* 0x001ea80001187983 */ /* 0x000ea40000100a00 */
[----:B------:R-:W2:Y:S01]  /*48910*/  LDG.E.U16 R7, [R6.64] ;  /* 0x0000000406077981 */ /* 0x000ea2000c1e1500 */
[----:B0-----:R-:W-:-:S03]  /*48920*/  IMAD.WIDE R4, R2, 0x2, R26 ;  /* 0x0000000202047825 */ /* 0x001fc600078e021a */
[----:B------:R-:W2:Y:S01]  /*48930*/  LDL.64 R26, [R1+0x1eb8] ;  /* 0x001eb800011a7983 */ /* 0x000ea20000100a00 */
[----:B---3--:R-:W-:-:S03]  /*48940*/  IMAD.WIDE R12, R2, 0x2, R22 ;  /* 0x00000002020c7825 */ /* 0x008fc600078e0216 */
[----:B------:R0:W3:Y:S01]  /*48950*/  LDG.E.U16 R23, [R4.64] ;  /* 0x0000000404177981 */ /* 0x0000e2000c1e1500 */
[----:B------:R-:W-:-:S04]  /*48960*/  IMAD.WIDE R8, R2, 0x2, R20 ;  /* 0x0000000202087825 */ /* 0x000fc800078e0214 */
[----:B------:R-:W3:Y:S02]  /*48970*/  LDL.64 R20, [R1+0x1ea0] ;  /* 0x001ea00001147983 */ /* 0x000ee40000100a00 */
[C---:B------:R-:W-:Y:S02]  /*48980*/  IMAD.WIDE R10, R2.reuse, 0x2, R28 ;  /* 0x00000002020a7825 */ /* 0x040fe400078e021c */
[----:B------:R1:W3:Y:S04]  /*48990*/  LDG.E.U16 R29, [R12.64] ;  /* 0x000000040c1d7981 */ /* 0x0002e8000c1e1500 */
[----:B------:R0:W3:Y:S04]  /*489a0*/  LDG.E.U16 R3, [R8.64] ;  /* 0x0000000408037981 */ /* 0x0000e8000c1e1500 */
[----:B------:R2:W3:Y:S01]  /*489b0*/  LDG.E.U16 R28, [R10.64] ;  /* 0x000000040a1c7981 */ /* 0x0004e2000c1e1500 */
[----:B0-----:R-:W-:-:S03]  /*489c0*/  IMAD.WIDE R4, R2, 0x2, R18 ;  /* 0x0000000202047825 */ /* 0x001fc600078e0212 */
[----:B----4-:R0:W-:Y:S01]  /*489d0*/  STL [R1+0xe90], R15 ;  /* 0x000e900f01007387 */ /* 0x0101e20000100800 */
[----:B--2---:R-:W-:-:S03]  /*489e0*/  IMAD.WIDE R10, R2, 0x2, R24 ;  /* 0x00000002020a7825 */ /* 0x004fc600078e0218 */
[----:B------:R-:W2:Y:S04]  /*489f0*/  LDG.E.U16 R25, [R4.64] ;  /* 0x0000000404197981 */ /* 0x000ea8000c1e1500 */
[----:B0-----:R-:W4:Y:S04]  /*48a00*/  LDL.64 R14, [R1+0x1e98] ;  /* 0x001e9800010e7983 */ /* 0x001f280000100a00 */
[----:B---3--:R0:W-:Y:S01]  /*48a10*/  STL [R1+0xe8c], R23 ;  /* 0x000e8c1701007387 */ /* 0x0081e20000100800 */
[----:B------:R-:W3:Y:S03]  /*48a20*/  LDL.64 R18, [R1+0x1e88] ;  /* 0x001e880001127983 */ /* 0x000ee60000100a00 */
[----:B0-----:R-:W3:Y:S01]  /*48a30*/  LDL.64 R22, [R1+0x1e90] ;  /* 0x001e900001167983 */ /* 0x001ee20000100a00 */
[----:B------:R0:W-:Y:S02]  /*48a40*/  STL [R1+0xe88], R7 ;  /* 0x000e880701007387 */ /* 0x0001e40000100800 */
[----:B0-----:R-:W-:-:S02]  /*48a50*/  IMAD.WIDE R6, R2, 0x2, R26 ;  /* 0x0000000202067825 */ /* 0x001fc400078e021a */
[----:B------:R-:W3:Y:S04]  /*48a60*/  LDL.64 R26, [R1+0x1e80] ;  /* 0x001e8000011a7983 */ /* 0x000ee80000100a00 */
[----:B------:R-:W3:Y:S01]  /*48a70*/  LDG.E.U16 R7, [R6.64] ;  /* 0x0000000406077981 */ /* 0x000ee2000c1e1500 */
[----:B------:R-:W-:-:S04]  /*48a80*/  IMAD.WIDE R8, R2, 0x2, R16 ;  /* 0x0000000202087825 */ /* 0x000fc800078e0210 */
[----:B------:R-:W3:Y:S02]  /*48a90*/  LDL.64 R16, [R1+0x1e78] ;  /* 0x001e780001107983 */ /* 0x000ee40000100a00 */
[----:B------:R0:W-:Y:S02]  /*48aa0*/  STL [R1+0xe84], R3 ;  /* 0x000e840301007387 */ /* 0x0001e40000100800 */
[C---:B-1----:R-:W-:Y:S01]  /*48ab0*/  IMAD.WIDE R12, R2.reuse, 0x2, R20 ;  /* 0x00000002020c7825 */ /* 0x042fe200078e0214 */
[----:B------:R1:W-:Y:S03]  /*48ac0*/  STL [R1+0xe80], R28 ;  /* 0x000e801c01007387 */ /* 0x0003e60000100800 */
[----:B------:R-:W3:Y:S02]  /*48ad0*/  LDL.64 R20, [R1+0x1e70] ;  /* 0x001e700001147983 */ /* 0x000ee40000100a00 */
[----:B------:R1:W-:Y:S01]  /*48ae0*/  STL [R1+0xe7c], R29 ;  /* 0x000e7c1d01007387 */ /* 0x0003e20000100800 */
[----:B0-----:R0:W3:Y:S04]  /*48af0*/  LDG.E.U16 R3, [R8.64] ;  /* 0x0000000408037981 */ /* 0x0010e8000c1e1500 */
[----:B-1----:R3:W3:Y:S04]  /*48b00*/  LDG.E.U16 R28, [R10.64] ;  /* 0x000000040a1c7981 */ /* 0x0026e8000c1e1500 */
[----:B------:R1:W3:Y:S04]  /*48b10*/  LDG.E.U16 R29, [R12.64] ;  /* 0x000000040c1d7981 */ /* 0x0002e8000c1e1500 */
[----:B--2---:R2:W-:Y:S01]  /*48b20*/  STL [R1+0xe78], R25 ;  /* 0x000e781901007387 */ /* 0x0045e20000100800 */
[----:B----4-:R-:W-:-:S03]  /*48b30*/  IMAD.WIDE R4, R2, 0x2, R14 ;  /* 0x0000000202047825 */ /* 0x010fc600078e020e */
[----:B------:R-:W4:Y:S04]  /*48b40*/  LDL.64 R14, [R1+0x1e60] ;  /* 0x001e6000010e7983 */ /* 0x000f280000100a00 */
[----:B--2---:R-:W2:Y:S01]  /*48b50*/  LDL.64 R24, [R1+0x1e68] ;  /* 0x001e680001187983 */ /* 0x004ea20000100a00 */
[----:B---3--:R-:W-:-:S03]  /*48b60*/  IMAD.WIDE R10, R2, 0x2, R26 ;  /* 0x00000002020a7825 */ /* 0x008fc600078e021a */
[----:B------:R3:W2:Y:S04]  /*48b70*/  LDG.E.U16 R27, [R4.64] ;  /* 0x00000004041b7981 */ /* 0x0006a8000c1e1500 */
[----:B------:R0:W-:Y:S02]  /*48b80*/  STL [R1+0xe74], R7 ;  /* 0x000e740701007387 */ /* 0x0001e40000100800 */
[C---:B0-----:R-:W-:Y:S02]  /*48b90*/  IMAD.WIDE R6, R2.reuse, 0x2, R22 ;  /* 0x0000000202067825 */ /* 0x041fe400078e0216 */
[----:B------:R-:W4:Y:S04]  /*48ba0*/  LDL.64 R22, [R1+0x1e58] ;  /* 0x001e580001167983 */ /* 0x000f280000100a00 */
[----:B------:R-:W4:Y:S01]  /*48bb0*/  LDG.E.U16 R7, [R6.64] ;  /* 0x0000000406077981 */ /* 0x000f22000c1e1500 */
[----:B------:R-:W-:-:S04]  /*48bc0*/  IMAD.WIDE R8, R2, 0x2, R18 ;  /* 0x0000000202087825 */ /* 0x000fc800078e0212 */
[----:B------:R-:W4:Y:S02]  /*48bd0*/  LDL.64 R18, [R1+0x1e50] ;  /* 0x001e500001127983 */ /* 0x000f240000100a00 */
[----:B------:R0:W-:Y:S02]  /*48be0*/  STL [R1+0xe70], R3 ;  /* 0x000e700301007387 */ /* 0x0001e40000100800 */
[C---:B-1----:R-:W-:Y:S01]  /*48bf0*/  IMAD.WIDE R12, R2.reuse, 0x2, R16 ;  /* 0x00000002020c7825 */ /* 0x042fe200078e0210 */
[----:B------:R1:W-:Y:S03]  /*48c00*/  STL [R1+0xe6c], R28 ;  /* 0x000e6c1c01007387 */ /* 0x0003e60000100800 */
[----:B------:R-:W4:Y:S02]  /*48c10*/  LDL.64 R16, [R1+0x1e48] ;  /* 0x001e480001107983 */ /* 0x000f240000100a00 */
[----:B------:R1:W-:Y:S02]  /*48c20*/  STL [R1+0xe68], R29 ;  /* 0x000e681d01007387 */ /* 0x0003e40000100800 */
[C---:B---3--:R-:W-:Y:S01]  /*48c30*/  IMAD.WIDE R4, R2.reuse, 0x2, R20 ;  /* 0x0000000202047825 */ /* 0x048fe200078e0214 */
[----:B0-----:R0:W4:Y:S04]  /*48c40*/  LDG.E.U16 R3, [R8.64] ;  /* 0x0000000408037981 */ /* 0x001128000c1e1500 */
[----:B-1----:R4:W4:Y:S04]  /*48c50*/  LDG.E.U16 R28, [R10.64] ;  /* 0x000000040a1c7981 */ /* 0x002928000c1e1500 */
[----:B------:R1:W4:Y:S04]  /*48c60*/  LDG.E.U16 R29, [R12.64] ;  /* 0x000000040c1d7981 */ /* 0x000328000c1e1500 */
[----:B--2---:R2:W-:Y:S01]  /*48c70*/  STL [R1+0xe64], R27 ;  /* 0x000e641b01007387 */ /* 0x0045e20000100800 */
[----:B------:R-:W3:Y:S03]  /*48c80*/  LDL.64 R20, [R1+0x1e38] ;  /* 0x001e380001147983 */ /* 0x000ee60000100a00 */
[----:B--2---:R-:W2:Y:S01]  /*48c90*/  LDL.64 R26, [R1+0x1e40] ;  /* 0x001e4000011a7983 */ /* 0x004ea20000100a00 */
[----:B----4-:R-:W-:-:S03]  /*48ca0*/  IMAD.WIDE R10, R2, 0x2, R22 ;  /* 0x00000002020a7825 */ /* 0x010fc600078e0216 */
[----:B------:R4:W2:Y:S04]  /*48cb0*/  LDG.E.U16 R23, [R4.64] ;  /* 0x0000000404177981 */ /* 0x0008a8000c1e1500 */
[----:B------:R0:W-:Y:S02]  /*48cc0*/  STL [R1+0xe60], R7 ;  /* 0x000e600701007387 */ /* 0x0001e40000100800 */
[C---:B0-----:R-:W-:Y:S02]  /*48cd0*/  IMAD.WIDE R6, R2.reuse, 0x2, R24 ;  /* 0x0000000202067825 */ /* 0x041fe400078e0218 */
        /* <DEDUP_REMOVED lines=8> */
[----:B------:R1:W-:Y:S02]  /*48d60*/  STL [R1+0xe54], R29 ;  /* 0x000e541d01007387 */ /* 0x0003e40000100800 */
[C---:B----4-:R-:W-:Y:S01]  /*48d70*/  IMAD.WIDE R4, R2.reuse, 0x2, R16 ;  /* 0x0000000202047825 */ /* 0x050fe200078e0210 */
[----:B0-----:R0:W3:Y:S04]  /*48d80*/  LDG.E.U16 R3, [R8.64] ;  /* 0x0000000408037981 */ /* 0x0010e8000c1e1500 */
[----:B-1----:R3:W3:Y:S04]  /*48d90*/  LDG.E.U16 R28, [R10.64] ;  /* 0x000000040a1c7981 */ /* 0x0026e8000c1e1500 */
[----:B------:R1:W3:Y:S04]  /*48da0*/  LDG.E.U16 R29, [R12.64] ;  /* 0x000000040c1d7981 */ /* 0x0002e8000c1e1500 */
[----:B--2---:R2:W-:Y:S01]  /*48db0*/  STL [R1+0xe50], R23 ;  /* 0x000e501701007387 */ /* 0x0045e20000100800 */
[----:B------:R-:W4:Y:S03]  /*48dc0*/  LDL.64 R16, [R1+0x1e10] ;  /* 0x001e100001107983 */ /* 0x000f260000100a00 */
        /* <DEDUP_REMOVED lines=852> */
[----:B------:R-:W4:Y:S01]  /*4c310*/  LDL.64 R16, [R1+0x1768] ;  /* 0x0017680001107983 */ /* 0x000f220000100a00 */
[----:B0-----:R0:W4:Y:S01]  /*4c320*/  LDG.E.U16 R3, [R8.64] ;  /* 0x0000000408037981 */ /* 0x001122000c1e1500 */
[----:B------:R0:W-:Y:S02]  /*4c330*/  STL [R1+0x67c], R29 ;  /* 0x00067c1d01007387 */ /* 0x0001e40000100800 */
[C---:B---3--:R-:W-:Y:S01]  /*4c340*/  IMAD.WIDE R4, R2.reuse, 0x2, R20 ;  /* 0x0000000202047825 */ /* 0x048fe200078e0214 */
[----:B-1----:R4:W3:Y:S04]  /*4c350*/  LDG.E.U16 R28, [R10.64] ;  /* 0x000000040a1c7981 */ /* 0x0028e8000c1e1500 */
[----:B0-----:R0:W3:Y:S04]  /*4c360*/  LDG.E.U16 R29, [R12.64] ;  /* 0x000000040c1d7981 */ /* 0x0010e8000c1e1500 */
[----:B--2---:R1:W-:Y:S01]  /*4c370*/  STL [R1+0x678], R25 ;  /* 0x0006781901007387 */ /* 0x0043e20000100800 */
[----:B------:R-:W2:Y:S03]  /*4c380*/  LDL.64 R20, [R1+0x1758] ;  /* 0x0017580001147983 */ /* 0x000ea60000100a00 */
[----:B-1----:R-:W2:Y:S01]  /*4c390*/  LDL.64 R24, [R1+0x1760] ;  /* 0x0017600001187983 */ /* 0x002ea20000100a00 */
[----:B----4-:R-:W-:-:S03]  /*4c3a0*/  IMAD.WIDE R10, R2, 0x2, R26 ;  /* 0x00000002020a7825 */ /* 0x010fc600078e021a */
[----:B------:R1:W4:Y:S04]  /*4c3b0*/  LDG.E.U16 R27, [R4.64] ;  /* 0x00000004041b7981 */ /* 0x000328000c1e1500 */
[----:B------:R0:W-:Y:S02]  /*4c3c0*/  STL [R1+0x668], R7 ;  /* 0x0006680701007387 */ /* 0x0001e40000100800 */
[C---:B0-----:R-:W-:Y:S02]  /*4c3d0*/  IMAD.WIDE R6, R2.reuse, 0x2, R22 ;  /* 0x0000000202067825 */ /* 0x041fe400078e0216 */
[----:B------:R-:W2:Y:S04]  /*4c3e0*/  LDL.64 R22, [R1+0x1750] ;  /* 0x0017500001167983 */ /* 0x000ea80000100a00 */
[----:B------:R-:W2:Y:S01]  /*4c3f0*/  LDG.E.U16 R7, [R6.64] ;  /* 0x0000000406077981 */ /* 0x000ea2000c1e1500 */
[----:B------:R-:W-:-:S04]  /*4c400*/  IMAD.WIDE R8, R2, 0x2, R14 ;  /* 0x0000000202087825 */ /* 0x000fc800078e020e */
[----:B------:R-:W2:Y:S02]  /*4c410*/  LDL.64 R14, [R1+0x1748] ;  /* 0x00174800010e7983 */ /* 0x000ea40000100a00 */
[----:B------:R0:W-:Y:S02]  /*4c420*/  STL [R1+0x65c], R3 ;  /* 0x00065c0301007387 */ /* 0x0001e40000100800 */
[----:B0-----:R0:W2:Y:S01]  /*4c430*/  LDG.E.U16 R3, [R8.64] ;  /* 0x0000000408037981 */ /* 0x0010a2000c1e1500 */
[----:B------:R-:W-:-:S03]  /*4c440*/  IMAD.WIDE R12, R2, 0x2, R18 ;  /* 0x00000002020c7825 */ /* 0x000fc600078e0212 */
[----:B---3--:R3:W-:Y:S01]  /*4c450*/  STL [R1+0x650], R28 ;  /* 0x0006501c01007387 */ /* 0x0087e20000100800 */
[----:B------:R-:W2:Y:S02]  /*4c460*/  LDL.64 R18, [R1+0x1740] ;  /* 0x0017400001127983 */ /* 0x000ea40000100a00 */
[----:B------:R0:W-:Y:S02]  /*4c470*/  STL [R1+0x640], R29 ;  /* 0x0006401d01007387 */ /* 0x0001e40000100800 */
[C---:B-1----:R-:W-:Y:S01]  /*4c480*/  IMAD.WIDE R4, R2.reuse, 0x2, R16 ;  /* 0x0000000202047825 */ /* 0x042fe200078e0210 */
[----:B---3--:R2:W3:Y:S04]  /*4c490*/  LDG.E.U16 R28, [R10.64] ;  /* 0x000000040a1c7981 */ /* 0x0084e8000c1e1500 */
[----:B0-----:R0:W3:Y:S04]  /*4c4a0*/  LDG.E.U16 R29, [R12.64] ;  /* 0x000000040c1d7981 */ /* 0x0010e8000c1e1500 */
[----:B----4-:R1:W-:Y:S01]  /*4c4b0*/  STL [R1+0x634], R27 ;  /* 0x0006341b01007387 */ /* 0x0103e20000100800 */
[----:B------:R-:W4:Y:S03]  /*4c4c0*/  LDL.64 R16, [R1+0x1730] ;  /* 0x0017300001107983 */ /* 0x000f260000100a00 */
[----:B-1----:R-:W4:Y:S01]  /*4c4d0*/  LDL.64 R26, [R1+0x1738] ;  /* 0x00173800011a7983 */ /* 0x002f220000100a00 */
[----:B--2---:R-:W-:-:S03]  /*4c4e0*/  IMAD.WIDE R10, R2, 0x2, R22 ;  /* 0x00000002020a7825 */ /* 0x004fc600078e0216 */
        /* <DEDUP_REMOVED lines=8> */
[----:B0-----:R0:W4:Y:S01]  /*4c570*/  LDG.E.U16 R3, [R8.64] ;  /* 0x0000000408037981 */ /* 0x001122000c1e1500 */
[----:B------:R-:W-:-:S03]  /*4c580*/  IMAD.WIDE R12, R2, 0x2, R14 ;  /* 0x00000002020c7825 */ /* 0x000fc600078e020e */
[----:B---3--:R3:W-:Y:S01]  /*4c590*/  STL [R1+0x60c], R28 ;  /* 0x00060c1c01007387 */ /* 0x0087e20000100800 */
[----:B------:R-:W4:Y:S02]  /*4c5a0*/  LDL.64 R14, [R1+0x1718] ;  /* 0x00171800010e7983 */ /* 0x000f240000100a00 */
[----:B------:R0:W-:Y:S02]  /*4c5b0*/  STL [R1+0x600], R29 ;  /* 0x0006001d01007387 */ /* 0x0001e40000100800 */
[C---:B-1----:R-:W-:Y:S01]  /*4c5c0*/  IMAD.WIDE R4, R2.reuse, 0x2, R18 ;  /* 0x0000000202047825 */ /* 0x042fe200078e0212 */
[----:B---3--:R4:W3:Y:S04]  /*4c5d0*/  LDG.E.U16 R28, [R10.64] ;  /* 0x000000040a1c7981 */ /* 0x0088e8000c1e1500 */
        /* <DEDUP_REMOVED lines=794> */
[----:B------:R-:W-:-:S04]  /*4f780*/  IMAD.WIDE R12, R2, 0x2, R14 ;  /* 0x00000002020c7825 */ /* 0x000fc800078e020e */
[----:B------:R-:W4:Y:S02]  /*4f790*/  LDL.64 R14, [R1+0x10e0] ;  /* 0x0010e000010e7983 */ /* 0x000f240000100a00 */
[----:B---3--:R3:W-:Y:S01]  /*4f7a0*/  STL [R1+0x2d0], R28 ;  /* 0x0002d01c01007387 */ /* 0x0087e20000100800 */
[----:B------:R0:W-:Y:S01]  /*4f7b0*/  STL [R1+0x2cc], R29 ;  /* 0x0002cc1d01007387 */ /* 0x0001e20000100800 */
[----:B-1----:R-:W-:-:S03]  /*4f7c0*/  IMAD.WIDE R4, R2, 0x2, R18 ;  /* 0x0000000202047825 */ /* 0x002fc600078e0212 */
[----:B---3--:R4:W3:Y:S04]  /*4f7d0*/  LDG.E.U16 R28, [R10.64] ;  /* 0x000000040a1c7981 */ /* 0x0088e8000c1e1500 */
[----:B0-----:R0:W3:Y:S04]  /*4f7e0*/  LDG.E.U16 R29, [R12.64] ;  /* 0x000000040c1d7981 */ /* 0x0010e8000c1e1500 */
[----:B--2---:R1:W-:Y:S01]  /*4f7f0*/  STL [R1+0x2c8], R25 ;  /* 0x0002c81901007387 */ /* 0x0043e20000100800 */
[----:B------:R-:W2:Y:S03]  /*4f800*/  LDL.64 R18, [R1+0x10d0] ;  /* 0x0010d00001127983 */ /* 0x000ea60000100a00 */
[----:B-1----:R-:W2:Y:S01]  /*4f810*/  LDL.64 R24, [R1+0x10d8] ;  /* 0x0010d80001187983 */ /* 0x002ea20000100a00 */
[----:B----4-:R-:W-:-:S03]  /*4f820*/  IMAD.WIDE R10, R2, 0x2, R26 ;  /* 0x00000002020a7825 */ /* 0x010fc600078e021a */
[----:B------:R1:W4:Y:S04]  /*4f830*/  LDG.E.U16 R27, [R4.64] ;  /* 0x00000004041b7981 */ /* 0x000328000c1e1500 */
[----:B------:R1:W-:Y:S01]  /*4f840*/  STL [R1+0x2c4], R7 ;  /* 0x0002c40701007387 */ /* 0x0003e20000100800 */
[----:B------:R-:W-:-:S04]  /*4f850*/  IMAD.WIDE R8, R2, 0x2, R16 ;  /* 0x0000000202087825 */ /* 0x000fc800078e0210 */
[----:B0-----:R-:W-:-:S04]  /*4f860*/  IMAD.WIDE R12, R2, 0x2, R20 ;  /* 0x00000002020c7825 */ /* 0x001fc800078e0214 */
[----:B------:R-:W4:Y:S01]  /*4f870*/  LDL.64 R16, [R1+0x10c0] ;  /* 0x0010c00001107983 */ /* 0x000f220000100a00 */
[----:B-1----:R0:W4:Y:S01]  /*4f880*/  LDG.E.U16 R5, [R10.64] ;  /* 0x000000040a057981 */ /* 0x002122000c1e1500 */
[----:B------:R-:W-:-:S04]  /*4f890*/  IMAD.WIDE R6, R2, 0x2, R22 ;  /* 0x0000000202067825 */ /* 0x000fc800078e0216 */
[----:B------:R-:W4:Y:S01]  /*4f8a0*/  LDL.64 R22, [R1+0x10c8] ;  /* 0x0010c80001167983 */ /* 0x000f220000100a00 */
[----:B------:R2:W4:Y:S04]  /*4f8b0*/  LDG.E.U16 R4, [R8.64] ;  /* 0x0000000408047981 */ /* 0x000528000c1e1500 */
[----:B------:R-:W4:Y:S04]  /*4f8c0*/  LDG.E.U16 R7, [R6.64] ;  /* 0x0000000406077981 */ /* 0x000f28000c1e1500 */
[----:B------:R1:W-:Y:S04]  /*4f8d0*/  STL [R1+0x2c0], R3 ;  /* 0x0002c00301007387 */ /* 0x0003e80000100800 */
[----:B-1----:R1:W4:Y:S04]  /*4f8e0*/  LDG.E.U16 R3, [R12.64] ;  /* 0x000000040c037981 */ /* 0x002328000c1e1500 */
[----:B---3--:R-:W-:Y:S01]  /*4f8f0*/  STL [R1+0x1c8], R29 ;  /* 0x0001c81d01007387 */ /* 0x008fe20000100800 */
[----:B------:R3:W-:Y:S02]  /*4f900*/  STL [R1+0x1cc], R28 ;  /* 0x0001cc1c01007387 */ /* 0x0007e40000100800 */
[----:B------:R-:W4:Y:S02]  /*4f910*/  LDL.64 R20, [R1+0x10b0] ;  /* 0x0010b00001147983 */ /* 0x000f240000100a00 */
[C---:B-1----:R-:W-:Y:S01]  /*4f920*/  IMAD.WIDE R12, R2.reuse, 0x2, R14 ;  /* 0x00000002020c7825 */ /* 0x042fe200078e020e */
[----:B---3--:R-:W3:Y:S04]  /*4f930*/  LDL.64 R28, [R1+0x10b8] ;  /* 0x0010b800011c7983 */ /* 0x008ee80000100a00 */
[----:B------:R-:W3:Y:S04]  /*4f940*/  LDL.64 R14, [R1+0x10a8] ;  /* 0x0010a800010e7983 */ /* 0x000ee80000100a00 */
[----:B------:R-:W3:Y:S01]  /*4f950*/  LDG.E.U16 R13, [R12.64] ;  /* 0x000000040c0d7981 */ /* 0x000ee2000c1e1500 */
[----:B--2---:R-:W-:-:S06]  /*4f960*/  IMAD.WIDE R8, R2, 0x2, R18 ;  /* 0x0000000202087825 */ /* 0x004fcc00078e0212 */
[----:B------:R-:W2:Y:S01]  /*4f970*/  LDG.E.U16 R9, [R8.64] ;  /* 0x0000000408097981 */ /* 0x000ea2000c1e1500 */
[----:B0-----:R-:W-:-:S03]  /*4f980*/  IMAD.WIDE R10, R2, 0x2, R24 ;  /* 0x00000002020a7825 */ /* 0x001fc600078e0218 */
[----:B----4-:R0:W-:Y:S01]  /*4f990*/  STL [R1+0x1c4], R27 ;  /* 0x0001c41b01007387 */ /* 0x0101e20000100800 */
[----:B------:R-:W4:Y:S03]  /*4f9a0*/  LDL.64 R18, [R1+0x1098] ;  /* 0x0010980001127983 */ /* 0x000f260000100a00 */
[----:B------:R-:W2:Y:S04]  /*4f9b0*/  LDG.E.U16 R11, [R10.64] ;  /* 0x000000040a0b7981 */ /* 0x000ea8000c1e1500 */
[----:B0-----:R-:W4:Y:S04]  /*4f9c0*/  LDL.64 R26, [R1+0x10a0] ;  /* 0x0010a000011a7983 */ /* 0x001f280000100a00 */
[----:B------:R0:W-:Y:S02]  /*4f9d0*/  STL [R1+0x1c0], R7 ;  /* 0x0001c00701007387 */ /* 0x0001e40000100800 */
[----:B0-----:R-:W-:-:S06]  /*4f9e0*/  IMAD.WIDE R6, R2, 0x2, R22 ;  /* 0x0000000202067825 */ /* 0x001fcc00078e0216 */
[----:B------:R-:W4:Y:S04]  /*4f9f0*/  LDG.E.U16 R7, [R6.64] ;  /* 0x0000000406077981 */ /* 0x000f28000c1e1500 */
[----:B------:R-:W-:Y:S01]  /*4fa00*/  STL [R1+0x1a8], R5 ;  /* 0x0001a80501007387 */ /* 0x000fe20000100800 */
[----:B------:R0:W-:Y:S02]  /*4fa10*/  STL [R1+0x1ac], R4 ;  /* 0x0001ac0401007387 */ /* 0x0001e40000100800 */
[C---:B0-----:R-:W-:Y:S02]  /*4fa20*/  IMAD.WIDE R4, R2.reuse, 0x2, R16 ;  /* 0x0000000202047825 */ /* 0x041fe400078e0210 */
[----:B------:R-:W4:Y:S02]  /*4fa30*/  LDL.64 R16, [R1+0x1090] ;  /* 0x0010900001107983 */ /* 0x000f240000100a00 */
[----:B------:R0:W-:Y:S02]  /*4fa40*/  STL [R1+0x1a4], R3 ;  /* 0x0001a40301007387 */ /* 0x0001e40000100800 */
[----:B------:R-:W4:Y:S02]  /*4fa50*/  LDL.64 R24, [R1+0x1088] ;  /* 0x0010880001187983 */ /* 0x000f240000100a00 */
[----:B------:R-:W4:Y:S01]  /*4fa60*/  LDL.64 R22, [R1+0x1080] ;  /* 0x0010800001167983 */ /* 0x000f220000100a00 */
[----:B0-----:R0:W4:Y:S04]  /*4fa70*/  LDG.E.U16 R3, [R4.64] ;  /* 0x0000000404037981 */ /* 0x001128000c1e1500 */
[----:B---3--:R1:W-:Y:S02]  /*4fa80*/  STL [R1+0x1a0], R13 ;  /* 0x0001a00d01007387 */ /* 0x0083e40000100800 */
[----:B-1----:R-:W-:-:S05]  /*4fa90*/  IMAD.WIDE R12, R2, 0x2, R28 ;  /* 0x00000002020c7825 */ /* 0x002fca00078e021c */
[----:B------:R1:W3:Y:S04]  /*4faa0*/  LDG.E.U16 R29, [R12.64] ;  /* 0x000000040c1d7981 */ /* 0x0002e8000c1e1500 */
[----:B--2---:R2:W-:Y:S01]  /*4fab0*/  STL [R1+0x19c], R11 ;  /* 0x00019c0b01007387 */ /* 0x0045e20000100800 */
[----:B------:R0:W-:Y:S02]  /*4fac0*/  STL [R1+0x198], R9 ;  /* 0x0001980901007387 */ /* 0x0001e40000100800 */
[----:B--2---:R-:W-:-:S04]  /*4fad0*/  IMAD.WIDE R10, R2, 0x2, R20 ;  /* 0x00000002020a7825 */ /* 0x004fc800078e0214 */
[C---:B0-----:R-:W-:Y:S01]  /*4fae0*/  IMAD.WIDE R8, R2.reuse, 0x2, R14 ;  /* 0x0000000202087825 */ /* 0x041fe200078e020e */
[----:B------:R-:W2:Y:S04]  /*4faf0*/  LDL.64 R20, [R1+0x1078] ;  /* 0x0010780001147983 */ /* 0x000ea80000100a00 */
[----:B------:R-:W2:Y:S04]  /*4fb00*/  LDL.64 R14, [R1+0x1070] ;  /* 0x00107000010e7983 */ /* 0x000ea80000100a00 */
[----:B----4-:R0:W-:Y:S02]  /*4fb10*/  STL [R1+0x194], R7 ;  /* 0x0001940701007387 */ /* 0x0101e40000100800 */
[----:B0-----:R-:W-:-:S02]  /*4fb20*/  IMAD.WIDE R6, R2, 0x2, R26 ;  /* 0x0000000202067825 */ /* 0x001fc400078e021a */
[----:B------:R0:W4:Y:S04]  /*4fb30*/  LDG.E.U16 R27, [R8.64] ;  /* 0x00000004081b7981 */ /* 0x000128000c1e1500 */
[----:B------:R0:W4:Y:S04]  /*4fb40*/  LDG.E.U16 R26, [R10.64] ;  /* 0x000000040a1a7981 */ /* 0x000128000c1e1500 */
[----:B------:R-:W4:Y:S01]  /*4fb50*/  LDG.E.U16 R7, [R6.64] ;  /* 0x0000000406077981 */ /* 0x000f22000c1e1500 */
[----:B------:R-:W-:-:S03]  /*4fb60*/  IMAD.WIDE R4, R2, 0x2, R18 ;  /* 0x0000000202047825 */ /* 0x000fc600078e0212 */
[----:B------:R0:W-:Y:S01]  /*4fb70*/  STL [R1+0x190], R3 ;  /* 0x0001900301007387 */ /* 0x0001e20000100800 */
[----:B-1----:R-:W-:-:S04]  /*4fb80*/  IMAD.WIDE R12, R2, 0x2, R16 ;  /* 0x00000002020c7825 */ /* 0x002fc800078e0210 */
[----:B------:R-:W4:Y:S02]  /*4fb90*/  LDL.64 R18, [R1+0x1068] ;  /* 0x0010680001127983 */ /* 0x000f240000100a00 */
[----:B------:R-:W4:Y:S02]  /*4fba0*/  LDL.64 R16, [R1+0x1060] ;  /* 0x0010600001107983 */ /* 0x000f240000100a00 */
[----:B0-----:R-:W-:-:S04]  /*4fbb0*/  IMAD.WIDE R10, R2, 0x2, R24 ;  /* 0x00000002020a7825 */ /* 0x001fc800078e0218 */
[C---:B------:R-:W-:Y:S01]  /*4fbc0*/  IMAD.WIDE R8, R2.reuse, 0x2, R22 ;  /* 0x0000000202087825 */ /* 0x040fe200078e0216 */
[----:B------:R-:W4:Y:S04]  /*4fbd0*/  LDG.E.U16 R13, [R12.64] ;  /* 0x000000040c0d7981 */ /* 0x000f28000c1e1500 */
[----:B------:R2:W4:Y:S04]  /*4fbe0*/  LDG.E.U16 R3, [R4.64] ;  /* 0x0000000404037981 */ /* 0x000528000c1e1500 */
[----:B------:R-:W4:Y:S04]  /*4fbf0*/  LDG.E.U16 R11, [R10.64] ;  /* 0x000000040a0b7981 */ /* 0x000f28000c1e1500 */
[----:B------:R-:W4:Y:S04]  /*4fc00*/  LDG.E.U16 R9, [R8.64] ;  /* 0x0000000408097981 */ /* 0x000f28000c1e1500 */
[----:B---3--:R0:W-:Y:S04]  /*4fc10*/  STL [R1+0x18c], R29 ;  /* 0x00018c1d01007387 */ /* 0x0081e80000100800 */
[----:B0-----:R-:W3:Y:S01]  /*4fc20*/  LDL.64 R28, [R1+0x1058] ;  /* 0x00105800011c7983 */ /* 0x001ee20000100a00 */
[----:B--2---:R-:W-:-:S03]  /*4fc30*/  IMAD.WIDE R4, R2, 0x2, R14 ;  /* 0x0000000202047825 */ /* 0x004fc600078e020e */
[----:B----4-:R-:W-:Y:S01]  /*4fc40*/  STL [R1+0x184], R27 ;  /* 0x0001841b01007387 */ /* 0x010fe20000100800 */
[----:B------:R0:W-:Y:S02]  /*4fc50*/  STL [R1+0x188], R26 ;  /* 0x0001881a01007387 */ /* 0x0001e40000100800 */
[----:B------:R-:W2:Y:S01]  /*4fc60*/  LDL.64 R24, [R1+0x1048] ;  /* 0x0010480001187983 */ /* 0x000ea20000100a00 */
[----:B0-----:R-:W4:Y:S01]  /*4fc70*/  LDL.64 R26, [R1+0x1050] ;  /* 0x00105000011a7983 */ /* 0x001f220000100a00 */
[----:B------:R0:W-:Y:S02]  /*4fc80*/  STL [R1+0x180], R7 ;  /* 0x0001800701007387 */ /* 0x0001e40000100800 */
[----:B------:R-:W4:Y:S02]  /*4fc90*/  LDL.64 R22, [R1+0xef8] ;  /* 0x000ef80001167983 */ /* 0x000f240000100a00 */
[----:B------:R-:W4:Y:S02]  /*4fca0*/  LDL.64 R14, [R1+0x1040] ;  /* 0x00104000010e7983 */ /* 0x000f240000100a00 */
[----:B0-----:R-:W-:-:S02]  /*4fcb0*/  IMAD.WIDE R6, R2, 0x2, R20 ;  /* 0x0000000202067825 */ /* 0x001fc400078e0214 */
[----:B------:R-:W4:Y:S04]  /*4fcc0*/  LDL.64 R20, [R1+0x1038] ;  /* 0x0010380001147983 */ /* 0x000f280000100a00 */
[----:B------:R-:W4:Y:S01]  /*4fcd0*/  LDG.E.U16 R7, [R6.64] ;  /* 0x0000000406077981 */ /* 0x000f22000c1e1500 */
[----:B------:R0:W-:Y:S03]  /*4fce0*/  STL [R1+0x17c], R3 ;  /* 0x00017c0301007387 */ /* 0x0001e60000100800 */
[----:B0-----:R2:W4:Y:S01]  /*4fcf0*/  LDG.E.U16 R3, [R4.64] ;  /* 0x0000000404037981 */ /* 0x001522000c1e1500 */
[----:B------:R0:W-:Y:S02]  /*4fd00*/  STL [R1+0x178], R13 ;  /* 0x0001780d01007387 */ /* 0x0001e40000100800 */
[----:B------:R1:W-:Y:S02]  /*4fd10*/  STL [R1+0x174], R11 ;  /* 0x0001740b01007387 */ /* 0x0003e40000100800 */
[----:B0-----:R-:W-:-:S04]  /*4fd20*/  IMAD.WIDE R12, R2, 0x2, R18 ;  /* 0x00000002020c7825 */ /* 0x001fc800078e0212 */
[C---:B-1----:R-:W-:Y:S01]  /*4fd30*/  IMAD.WIDE R10, R2.reuse, 0x2, R16 ;  /* 0x00000002020a7825 */ /* 0x042fe200078e0210 */
[----:B------:R-:W4:Y:S04]  /*4fd40*/  LDL.64 R18, [R1+0x1030] ;  /* 0x0010300001127983 */ /* 0x000f280000100a00 */
[----:B------:R-:W4:Y:S01]  /*4fd50*/  LDL.64 R16, [R1+0x1028] ;  /* 0x0010280001107983 */ /* 0x000f220000100a00 */
[----:B------:R3:W-:Y:S02]  /*4fd60*/  STL [R1+0x170], R9 ;  /* 0x0001700901007387 */ /* 0x0007e40000100800 */
[----:B---3--:R-:W-:-:S04]  /*4fd70*/  IMAD.WIDE R8, R2, 0x2, R28 ;  /* 0x0000000202087825 */ /* 0x008fc800078e021c */
[C---:B--2---:R-:W-:Y:S02]  /*4fd80*/  IMAD.WIDE R4, R2.reuse, 0x2, R24 ;  /* 0x0000000202047825 */ /* 0x044fe400078e0218 */
[----:B------:R0:W2:Y:S04]  /*4fd90*/  LDG.E.U16 R25, [R8.64] ;  /* 0x0000000408197981 */ /* 0x0000a8000c1e1500 */
[----:B------:R1:W3:Y:S04]  /*4fda0*/  LDG.E.U16 R24, [R10.64] ;  /* 0x000000040a187981 */ /* 0x0002e8000c1e1500 */
[----:B----4-:R4:W-:Y:S02]  /*4fdb0*/  STL [R1+0x16c], R7 ;  /* 0x00016c0701007387 */ /* 0x0109e40000100800 */
[----:B----4-:R-:W-:-:S02]  /*4fdc0*/  IMAD.WIDE R6, R2, 0x2, R26 ;  /* 0x0000000202067825 */ /* 0x010fc400078e021a */
[----:B------:R4:W2:Y:S04]  /*4fdd0*/  LDG.E.U16 R27, [R12.64] ;  /* 0x000000040c1b7981 */ /* 0x0008a8000c1e1500 */
[----:B------:R-:W3:Y:S04]  /*4fde0*/  LDG.E.U16 R7, [R6.64] ;  /* 0x0000000406077981 */ /* 0x000ee8000c1e1500 */
[----:B------:R4:W-:Y:S01]  /*4fdf0*/  STL [R1+0x168], R3 ;  /* 0x0001680301007387 */ /* 0x0009e20000100800 */
[----:B-1----:R-:W-:-:S04]  /*4fe00*/  IMAD.WIDE R10, R2, 0x2, R14 ;  /* 0x00000002020a7825 */ /* 0x002fc800078e020e */
[----:B------:R-:W3:Y:S02]  /*4fe10*/  LDL.64 R14, [R1+0x1018] ;  /* 0x00101800010e7983 */ /* 0x000ee40000100a00 */
[----:B------:R-:W3:Y:S02]  /*4fe20*/  LDL.64 R28, [R1+0x1010] ;  /* 0x00101000011c7983 */ /* 0x000ee40000100a00 */
[----:B----4-:R-:W-:-:S04]  /*4fe30*/  IMAD.WIDE R12, R2, 0x2, R22 ;  /* 0x00000002020c7825 */ /* 0x010fc800078e0216 */
[C---:B0-----:R-:W-:Y:S01]  /*4fe40*/  IMAD.WIDE R8, R2.reuse, 0x2, R20 ;  /* 0x0000000202087825 */ /* 0x041fe200078e0214 */
[----:B------:R-:W4:Y:S04]  /*4fe50*/  LDG.E.U16 R11, [R10.64] ;  /* 0x000000040a0b7981 */ /* 0x000f28000c1e1500 */
[----:B------:R0:W4:Y:S04]  /*4fe60*/  LDG.E.U16 R3, [R4.64] ;  /* 0x0000000404037981 */ /* 0x000128000c1e1500 */
[----:B------:R1:W4:Y:S04]  /*4fe70*/  LDG.E.U16 R21, [R12.64] ;  /* 0x000000040c157981 */ /* 0x000328000c1e1500 */
[----:B------:R-:W4:Y:S01]  /*4fe80*/  LDG.E.U16 R9, [R8.64] ;  /* 0x0000000408097981 */ /* 0x000f22000c1e1500 */
[----:B0-----:R-:W-:-:S03]  /*4fe90*/  IMAD.WIDE R4, R2, 0x2, R16 ;  /* 0x0000000202047825 */ /* 0x001fc600078e0210 */
[----:B--2---:R0:W-:Y:S04]  /*4fea0*/  STL [R1+0x164], R27 ;  /* 0x0001641b01007387 */ /* 0x0041e80000100800 */
[----:B0-----:R-:W2:Y:S01]  /*4feb0*/  LDL.64 R26, [R1+0x1008] ;  /* 0x00100800011a7983 */ /* 0x001ea20000100a00 */
[----:B------:R-:W-:Y:S02]  /*4fec0*/  STL [R1+0x15c], R25 ;  /* 0x00015c1901007387 */ /* 0x000fe40000100800 */
[----:B---3--:R0:W-:Y:S02]  /*4fed0*/  STL [R1+0x160], R24 ;  /* 0x0001601801007387 */ /* 0x0081e40000100800 */
[----:B0-----:R-:W3:Y:S01]  /*4fee0*/  LDL.64 R24, [R1+0x1000] ;  /* 0x0010000001187983 */ /* 0x001ee20000100a00 */
[----:B------:R0:W-:Y:S02]  /*4fef0*/  STL [R1+0x158], R7 ;  /* 0x0001580701007387 */ /* 0x0001e40000100800 */
[----:B-1----:R-:W2:Y:S02]  /*4ff00*/  LDL.64 R12, [R1+0x1020] ;  /* 0x00102000010c7983 */ /* 0x002ea40000100a00 */
[----:B------:R-:W3:Y:S02]  /*4ff10*/  LDL.64 R16, [R1+0xff0] ;  /* 0x000ff00001107983 */ /* 0x000ee40000100a00 */
[----:B0-----:R-:W-:-:S02]  /*4ff20*/  IMAD.WIDE R6, R2, 0x2, R18 ;  /* 0x0000000202067825 */ /* 0x001fc400078e0212 */
[----:B------:R-:W3:Y:S02]  /*4ff30*/  LDL.64 R18, [R1+0xff8] ;  /* 0x000ff80001127983 */ /* 0x000ee40000100a00 */
[----:B----4-:R0:W-:Y:S02]  /*4ff40*/  STL [R1+0x154], R3 ;  /* 0x0001540301007387 */ /* 0x0101e40000100800 */
[----:B------:R-:W4:Y:S01]  /*4ff50*/  LDL.64 R22, [R1+0xfc0] ;  /* 0x000fc00001167983 */ /* 0x000f220000100a00 */
[----:B------:R-:W4:Y:S04]  /*4ff60*/  LDG.E.U16 R7, [R6.64] ;  /* 0x0000000406077981 */ /* 0x000f28000c1e1500 */
[----:B0-----:R3:W4:Y:S01]  /*4ff70*/  LDG.E.U16 R3, [R4.64] ;  /* 0x0000000404037981 */ /* 0x001722000c1e1500 */
[----:B------:R0:W-:Y:S03]  /*4ff80*/  STL [R1+0x150], R21 ;  /* 0x0001501501007387 */ /* 0x0001e60000100800 */
[----:B0-----:R-:W4:Y:S01]  /*4ff90*/  LDL.64 R20, [R1+0xf80] ;  /* 0x000f800001147983 */ /* 0x001f220000100a00 */
[----:B------:R0:W-:Y:S02]  /*4ffa0*/  STL [R1+0x14c], R11 ;  /* 0x00014c0b01007387 */ /* 0x0001e40000100800 */
[----:B0-----:R-:W-:-:S02]  /*4ffb0*/  IMAD.WIDE R10, R2, 0x2, R14 ;  /* 0x00000002020a7825 */ /* 0x001fc400078e020e */
[----:B------:R-:W4:Y:S02]  /*4ffc0*/  LDL.64 R14, [R1+0xf40] ;  /* 0x000f4000010e7983 */ /* 0x000f240000100a00 */
[----:B------:R0:W-:Y:S02]  /*4ffd0*/  STL [R1+0x148], R9 ;  /* 0x0001480901007387 */ /* 0x0001e40000100800 */
[----:B0-----:R-:W-:-:S04]  /*4ffe0*/  IMAD.WIDE R8, R2, 0x2, R28 ;  /* 0x0000000202087825 */ /* 0x001fc800078e021c */
[----:B--2---:R-:W-:-:S04]  /*4fff0*/  IMAD.WIDE R12, R2, 0x2, R12 ;  /* 0x00000002020c7825 */ /* 0x004fc800078e020c */
[C---:B---3--:R-:W-:Y:S02]  /*50000*/  IMAD.WIDE R4, R2.reuse, 0x2, R24 ;  /* 0x0000000202047825 */ /* 0x048fe400078e0218 */
[----:B------:R0:W2:Y:S04]  /*50010*/  LDG.E.U16 R25, [R10.64] ;  /* 0x000000040a197981 */ /* 0x0000a8000c1e1500 */
[----:B------:R1:W3:Y:S04]  /*50020*/  LDG.E.U16 R24, [R12.64] ;  /* 0x000000040c187981 */ /* 0x0002e8000c1e1500 */
[----:B------:R0:W3:Y:S04]  /*50030*/  LDG.E.U16 R29, [R4.64] ;  /* 0x00000004041d7981 */ /* 0x0000e8000c1e1500 */
[----:B----4-:R4:W-:Y:S04]  /*50040*/  STL [R1+0x144], R7 ;  /* 0x0001440701007387 */ /* 0x0109e80000100800 */
[----:B------:R4:W-:Y:S02]  /*50050*/  STL [R1+0x140], R3 ;  /* 0x0001400301007387 */ /* 0x0009e40000100800 */
[----:B----4-:R-:W-:-:S04]  /*50060*/  IMAD.WIDE R6, R2, 0x2, R26 ;  /* 0x0000000202067825 */ /* 0x010fc800078e021a */
[----:B-1----:R-:W-:-:S04]  /*50070*/  IMAD.WIDE R12, R2, 0x2, R18 ;  /* 0x00000002020c7825 */ /* 0x002fc800078e0212 */
[C---:B0-----:R-:W-:Y:S01]  /*50080*/  IMAD.WIDE R10, R2.reuse, 0x2, R16 ;  /* 0x00000002020a7825 */ /* 0x041fe200078e0210 */
[----:B------:R-:W4:Y:S04]  /*50090*/  LDL.64 R18, [R1+0xfe8] ;  /* 0x000fe80001127983 */ /* 0x000f280000100a00 */
[----:B------:R0:W4:Y:S04]  /*500a0*/  LDG.E.U16 R28, [R6.64] ;  /* 0x00000004061c7981 */ /* 0x000128000c1e1500 */
[----:B------:R1:W4:Y:S04]  /*500b0*/  LDG.E.U16 R3, [R8.64] ;  /* 0x0000000408037981 */ /* 0x000328000c1e1500 */
[----:B------:R-:W4:Y:S04]  /*500c0*/  LDL.64 R16, [R1+0xfe0] ;  /* 0x000fe00001107983 */ /* 0x000f280000100a00 */
[----:B------:R-:W4:Y:S04]  /*500d0*/  LDL.64 R26, [R1+0xfd0] ;  /* 0x000fd000011a7983 */ /* 0x000f280000100a00 */
[----:B------:R-:W4:Y:S01]  /*500e0*/  LDG.E.U16 R11, [R10.64] ;  /* 0x000000040a0b7981 */ /* 0x000f22000c1e1500 */
[----:B-1----:R-:W-:-:S04]  /*500f0*/  IMAD.WIDE R8, R2, 0x2, R22 ;  /* 0x0000000202087825 */ /* 0x002fc800078e0216 */
[C---:B0-----:R-:W-:Y:S02]  /*50100*/  IMAD.WIDE R6, R2.reuse, 0x2, R20 ;  /* 0x0000000202067825 */ /* 0x041fe400078e0214 */
[----:B------:R0:W4:Y:S02]  /*50110*/  LDG.E.U16 R21, [R12.64] ;  /* 0x000000040c157981 */ /* 0x000124000c1e1500 */
[C---:B------:R-:W-:Y:S02]  /*50120*/  IMAD.WIDE R4, R2.reuse, 0x2, R14 ;  /* 0x0000000202047825 */ /* 0x040fe400078e020e */
[----:B--2---:R-:W-:Y:S02]  /*50130*/  STL [R1+0x138], R25 ;  /* 0x0001381901007387 */ /* 0x004fe40000100800 */
[----:B---3--:R1:W-:Y:S02]  /*50140*/  STL [R1+0x13c], R24 ;  /* 0x00013c1801007387 */ /* 0x0083e40000100800 */
[----:B-1----:R-:W2:Y:S04]  /*50150*/  LDL.64 R24, [R1+0xfc8] ;  /* 0x000fc80001187983 */ /* 0x002ea80000100a00 */
[----:B----4-:R1:W-:Y:S04]  /*50160*/  STL [R1+0x134], R3 ;  /* 0x0001340301007387 */ /* 0x0103e80000100800 */
[----:B-1----:R1:W3:Y:S04]  /*50170*/  LDG.E.U16 R3, [R8.64] ;  /* 0x0000000408037981 */ /* 0x0022e8000c1e1500 */
[----:B-1----:R-:W4:Y:S01]  /*50180*/  LDL.64 R8, [R1+0xfd8] ;  /* 0x000fd80001087983 */ /* 0x002f220000100a00 */
[----:B------:R1:W-:Y:S02]  /*50190*/  STL [R1+0x130], R28 ;  /* 0x0001301c01007387 */ /* 0x0003e40000100800 */
[----:B------:R-:W3:Y:S02]  /*501a0*/  LDL.64 R22, [R1+0xfb8] ;  /* 0x000fb80001167983 */ /* 0x000ee40000100a00 */
[----:B------:R-:W3:Y:S01]  /*501b0*/  LDL.64 R14, [R1+0xfb0] ;  /* 0x000fb000010e7983 */ /* 0x000ee20000100a00 */
[----:B------:R1:W-:Y:S01]  /*501c0*/  STL [R1+0x12c], R29 ;  /* 0x00012c1d01007387 */ /* 0x0003e20000100800 */
[----:B0-----:R-:W-:-:S03]  /*501d0*/  IMAD.WIDE R12, R2, 0x2, R18 ;  /* 0x00000002020c7825 */ /* 0x001fc600078e0212 */
[----:B-1----:R0:W3:Y:S04]  /*501e0*/  LDG.E.U16 R28, [R6.64] ;  /* 0x00000004061c7981 */ /* 0x0020e8000c1e1500 */
[----:B------:R2:W3:Y:S02]  /*501f0*/  LDG.E.U16 R29, [R4.64] ;  /* 0x00000004041d7981 */ /* 0x0004e4000c1e1500 */
[----:B--2---:R-:W-:-:S04]  /*50200*/  IMAD.WIDE R4, R2, 0x2, R24 ;  /* 0x0000000202047825 */ /* 0x004fc800078e0218 */
[C---:B----4-:R-:W-:Y:S01]  /*50210*/  IMAD.WIDE R8, R2.reuse, 0x2, R8 ;  /* 0x0000000202087825 */ /* 0x050fe200078e0208 */
[----:B---3--:R1:W-:Y:S03]  /*50220*/  STL [R1+0x2f04], R29 ;  /* 0x002f041d01007387 */ /* 0x0083e60000100800 */
[----:B------:R2:W-:Y:S01]  /*50230*/  STL [R1+0x128], R21 ;  /* 0x0001281501007387 */ /* 0x0005e20000100800 */
[----:B-1----:R1:W3:Y:S04]  /*50240*/  LDG.E.U16 R29, [R12.64] ;  /* 0x000000040c1d7981 */ /* 0x0022e8000c1e1500 */
[----:B--2---:R-:W2:Y:S01]  /*50250*/  LDL.64 R20, [R1+0xfa8] ;  /* 0x000fa80001147983 */ /* 0x004ea20000100a00 */
[----:B------:R4:W-:Y:S02]  /*50260*/  STL [R1+0x124], R11 ;  /* 0x0001240b01007387 */ /* 0x0009e40000100800 */
[----:B------:R-:W3:Y:S02]  /*50270*/  LDL.64 R18, [R1+0xfa0] ;  /* 0x000fa00001127983 */ /* 0x000ee40000100a00 */
[----:B----4-:R-:W-:-:S02]  /*50280*/  IMAD.WIDE R10, R2, 0x2, R16 ;  /* 0x00000002020a7825 */ /* 0x010fc400078e0210 */
[----:B------:R-:W4:Y:S04]  /*50290*/  LDL.64 R16, [R1+0xf98] ;  /* 0x000f980001107983 */ /* 0x000f280000100a00 */
[----:B------:R0:W4:Y:S01]  /*502a0*/  LDG.E.U16 R24, [R10.64] ;  /* 0x000000040a187981 */ /* 0x000122000c1e1500 */
[----:B------:R0:W-:Y:S03]  /*502b0*/  STL [R1+0xdc], R3 ;  /* 0x0000dc0301007387 */ /* 0x0001e60000100800 */
[----:B0-----:R2:W4:Y:S01]  /*502c0*/  LDG.E.U16 R3, [R8.64] ;  /* 0x0000000408037981 */ /* 0x001522000c1e1500 */
[----:B------:R-:W-:-:S04]  /*502d0*/  IMAD.WIDE R6, R2, 0x2, R26 ;  /* 0x0000000202067825 */ /* 0x000fc800078e021a */
[----:B-1----:R-:W-:-:S04]  /*502e0*/  IMAD.WIDE R12, R2, 0x2, R22 ;  /* 0x00000002020c7825 */ /* 0x002fc800078e0216 */
[C---:B------:R-:W-:Y:S01]  /*502f0*/  IMAD.WIDE R10, R2.reuse, 0x2, R14 ;  /* 0x00000002020a7825 */ /* 0x040fe200078e020e */
[----:B------:R4:W4:Y:S04]  /*50300*/  LDG.E.U16 R27, [R4.64] ;  /* 0x00000004041b7981 */ /* 0x000928000c1e1500 */
[----:B------:R3:W4:Y:S04]  /*50310*/  LDG.E.U16 R25, [R6.64] ;  /* 0x0000000406197981 */ /* 0x000728000c1e1500 */
[----:B------:R-:W4:Y:S01]  /*50320*/  LDL.64 R14, [R1+0xf90] ;  /* 0x000f9000010e7983 */ /* 0x000f220000100a00 */
[----:B------:R-:W4:Y:S02]  /*50330*/  LDL.LU R26, [R1+0xe94] ;  /* 0x000e9400011a7983 */ /* 0x000f240000300800 */
[----:B------:R-:W4:Y:S01]  /*50340*/  LDL R23, [R1+0x87c] ;  /* 0x00087c0001177983 */ /* 0x000f220000100800 */
[----:B------:R-:W4:Y:S01]  /*50350*/  LDG.E.U16 R13, [R12.64] ;  /* 0x000000040c0d7981 */ /* 0x000f22000c1e1500 */
[----:B--2---:R-:W-:-:S04]  /*50360*/  IMAD.WIDE R8, R2, 0x2, R20 ;  /* 0x0000000202087825 */ /* 0x004fc800078e0214 */
[C---:B---3--:R-:W-:Y:S01]  /*50370*/  IMAD.WIDE R6, R2.reuse, 0x2, R18 ;  /* 0x0000000202067825 */ /* 0x048fe200078e0212 */
[----:B------:R-:W2:Y:S04]  /*50380*/  LDL.64 R20, [R1+0xf88] ;  /* 0x000f880001147983 */ /* 0x000ea80000100a00 */
[----:B------:R-:W3:Y:S01]  /*50390*/  LDL.64 R18, [R1+0xf70] ;  /* 0x000f700001127983 */ /* 0x000ee20000100a00 */
[----:B----4-:R-:W-:-:S03]  /*503a0*/  IMAD.WIDE R4, R2, 0x2, R16 ;  /* 0x0000000202047825 */ /* 0x010fc600078e0210 */
[----:B------:R-:W4:Y:S01]  /*503b0*/  LDL.64 R16, [R1+0xf68] ;  /* 0x000f680001107983 */ /* 0x000f220000100a00 */
[----:B------:R0:W-:Y:S02]  /*503c0*/  STL [R1+0xbc], R28 ;  /* 0x0000bc1c01007387 */ /* 0x0001e40000100800 */
[----:B------:R1:W-:Y:S01]  /*503d0*/  STL [R1+0x120], R29 ;  /* 0x0001201d01007387 */ /* 0x0003e20000100800 */
[----:B0-----:R0:W3:Y:S04]  /*503e0*/  LDG.E.U16 R28, [R10.64] ;  /* 0x000000040a1c7981 */ /* 0x0010e8000c1e1500 */
[----:B-1----:R1:W3:Y:S04]  /*503f0*/  LDG.E.U16 R29, [R8.64] ;  /* 0x00000004081d7981 */ /* 0x0022e8000c1e1500 */
[----:B0-----:R-:W4:Y:S04]  /*50400*/  LDG.E.U16 R11, [R6.64] ;  /* 0x00000004060b7981 */ /* 0x001f28000c1e1500 */
[----:B-1----:R-:W4:Y:S01]  /*50410*/  LDL.64 R8, [R1+0xf78] ;  /* 0x000f780001087983 */ /* 0x002f220000100a00 */
[----:B------:R0:W-:Y:S02]  /*50420*/  STL [R1+0xec], R24 ;  /* 0x0000ec1801007387 */ /* 0x0001e40000100800 */
[C---:B------:R-:W-:Y:S01]  /*50430*/  IMAD.WIDE R14, R2.reuse, 0x2, R14 ;  /* 0x00000002020e7825 */ /* 0x040fe200078e020e */
[----:B------:R-:W1:Y:S05]  /*50440*/  LDS R10, [R0.X4] ;  /* 0x00000000000a7984 */ /* 0x000e6a0000004800 */
[----:B------:R-:W4:Y:S04]  /*50450*/  LDG.E.U16 R15, [R14.64] ;  /* 0x000000040e0f7981 */ /* 0x000f28000c1e1500 */
[----:B0-----:R-:W4:Y:S01]  /*50460*/  LDL.LU R24, [R1+0xe98] ;  /* 0x000e980001187983 */ /* 0x001f220000300800 */
[----:B------:R-:W4:Y:S02]  /*50470*/  LDL R22, [R1+0x878] ;  /* 0x0008780001167983 */ /* 0x000f240000100800 */
[----:B------:R0:W-:Y:S02]  /*50480*/  STL [R1+0xe8], R3 ;  /* 0x0000e80301007387 */ /* 0x0001e40000100800 */
[----:B0-----:R-:W4:Y:S01]  /*50490*/  LDG.E.U16 R3, [R4.64] ;  /* 0x0000000404037981 */ /* 0x001f22000c1e1500 */
[----:B------:R0:W-:Y:S03]  /*504a0*/  STL [R1+0xe4], R25 ;  /* 0x0000e41901007387 */ /* 0x0001e60000100800 */
[----:B0-----:R-:W4:Y:S01]  /*504b0*/  LDL.LU R25, [R1+0xe9c] ;  /* 0x000e9c0001197983 */ /* 0x001f220000300800 */
[----:B------:R0:W-:Y:S03]  /*504c0*/  STL [R1+0xe0], R27 ;  /* 0x0000e01b01007387 */ /* 0x0001e60000100800 */
[----:B0-----:R-:W4:Y:S01]  /*504d0*/  LDL R27, [R1+0x874] ;  /* 0x00087400011b7983 */ /* 0x001f220000100800 */
[----:B------:R2:W-:Y:S02]  /*504e0*/  STL [R1+0xd8], R13 ;  /* 0x0000d80d01007387 */ /* 0x0005e40000100800 */
[C---:B--2---:R-:W-:Y:S01]  /*504f0*/  IMAD.WIDE R12, R2.reuse, 0x2, R20 ;  /* 0x00000002020c7825 */ /* 0x044fe200078e0214 */
[----:B---3--:R-:W-:Y:S03]  /*50500*/  STL [R1+0xd0], R29 ;  /* 0x0000d01d01007387 */ /* 0x008fe60000100800 */
[----:B------:R0:W-:Y:S02]  /*50510*/  STL [R1+0xd4], R28 ;  /* 0x0000d41c01007387 */ /* 0x0001e40000100800 */
[----:B------:R-:W2:Y:S01]  /*50520*/  LDL.64 R20, [R1+0xf38] ;  /* 0x000f380001147983 */ /* 0x000ea20000100a00 */
[----:B0-----:R-:W3:Y:S01]  /*50530*/  LDL.64 R28, [R1+0xf50] ;  /* 0x000f5000011c7983 */ /* 0x001ee20000100a00 */
[----:B----4-:R0:W-:Y:S02]  /*50540*/  STL [R1+0xcc], R11 ;  /* 0x0000cc0b01007387 */ /* 0x0101e40000100800 */
[C---:B------:R-:W-:Y:S01]  /*50550*/  IMAD.WIDE R8, R2.reuse, 0x2, R8 ;  /* 0x0000000202087825 */ /* 0x040fe200078e0208 */
[----:B0-----:R0:W4:Y:S04]  /*50560*/  LDG.E.U16 R11, [R12.64] ;  /* 0x000000040c0b7981 */ /* 0x001128000c1e1500 */
[----:B0-----:R-:W2:Y:S01]  /*50570*/  LDL.64 R12, [R1+0xf60] ;  /* 0x000f6000010c7983 */ /* 0x001ea20000100a00 */
[----:B------:R0:W-:Y:S03]  /*50580*/  STL [R1+0xc8], R3 ;  /* 0x0000c80301007387 */ /* 0x0001e60000100800 */
[----:B0-----:R0:W3:Y:S01]  /*50590*/  LDG.E.U16 R3, [R8.64] ;  /* 0x0000000408037981 */ /* 0x0010e2000c1e1500 */
[----:B------:R-:W-:-:S04]  /*505a0*/  IMAD.WIDE R6, R2, 0x2, R18 ;  /* 0x0000000202067825 */ /* 0x000fc800078e0212 */
[----:B------:R-:W-:-:S04]  /*505b0*/  IMAD.WIDE R4, R2, 0x2, R16 ;  /* 0x0000000202047825 */ /* 0x000fc800078e0210 */
[----:B------:R-:W3:Y:S01]  /*505c0*/  LDL.64 R18, [R1+0xf48] ;  /* 0x000f480001127983 */ /* 0x000ee20000100a00 */
[----:B------:R-:W3:Y:S04]  /*505d0*/  LDL.64 R16, [R1+0xf30] ;  /* 0x000f300001107983 */ /* 0x000ee80000100a00 */
[----:B------:R-:W3:Y:S04]  /*505e0*/  LDG.E.U16 R7, [R6.64] ;  /* 0x0000000406077981 */ /* 0x000ee8000c1e1500 */
[----:B0-----:R-:W3:Y:S01]  /*505f0*/  LDL.64 R8, [R1+0xf58] ;  /* 0x000f580001087983 */ /* 0x001ee20000100a00 */
[----:B------:R0:W-:Y:S03]  /*50600*/  STL [R1+0xc4], R15 ;  /* 0x0000c40f01007387 */ /* 0x0001e60000100800 */
[----:B0-----:R-:W3:Y:S04]  /*50610*/  LDL.64 R14, [R1+0xf28] ;  /* 0x000f2800010e7983 */ /* 0x001ee80000100a00 */
[----:B----4-:R0:W-:Y:S04]  /*50620*/  STL [R1+0xc0], R11 ;  /* 0x0000c00b01007387 */ /* 0x0101e80000100800 */
[----:B0-----:R2:W4:Y:S02]  /*50630*/  LDG.E.U16 R11, [R4.64] ;  /* 0x00000004040b7981 */ /* 0x001524000c1e1500 */
[----:B--2---:R-:W-:-:S02]  /*50640*/  IMAD.WIDE R4, R2, 0x2, R20 ;  /* 0x0000000202047825 */ /* 0x004fc400078e0214 */
[----:B---3--:R0:W-:Y:S02]  /*50650*/  STL [R1+0xb8], R3 ;  /* 0x0000b80301007387 */ /* 0x0081e40000100800 */
[----:B0-----:R-:W-:Y:S02]  /*50660*/  FADD R3, -R23, R26 ;  /* 0x0000001a17037221 */ /* 0x001fe40000000100 */
[----:B------:R-:W2:Y:S04]  /*50670*/  LDG.E.U16 R23, [R4.64] ;  /* 0x0000000404177981 */ /* 0x000ea8000c1e1500 */
[----:B------:R0:W-:Y:S02]  /*50680*/  STL [R1+0xb4], R7 ;  /* 0x0000b40701007387 */ /* 0x0001e40000100800 */
[----:B0-----:R-:W-:-:S05]  /*50690*/  IMAD.WIDE R6, R2, 0x2, R28 ;  /* 0x0000000202067825 */ /* 0x001fca00078e021c */
[----:B------:R0:W3:Y:S02]  /*506a0*/  LDG.E.U16 R28, [R6.64] ;  /* 0x00000004061c7981 */ /* 0x0000e4000c1e1500 */
[----:B0-----:R-:W-:-:S04]  /*506b0*/  IMAD.WIDE R6, R2, 0x2, R16 ;  /* 0x0000000202067825 */ /* 0x001fc800078e0210 */
[----:B------:R-:W-:-:S05]  /*506c0*/  IMAD.WIDE R12, R2, 0x2, R12 ;  /* 0x00000002020c7825 */ /* 0x000fca00078e020c */
[----:B------:R0:W3:Y:S04]  /*506d0*/  LDG.E.U16 R21, [R12.64] ;  /* 0x000000040c157981 */ /* 0x0000e8000c1e1500 */
[----:B--2---:R-:W-:Y:S01]  /*506e0*/  STL [R1+0x2f08], R23 ;  /* 0x002f081701007387 */ /* 0x004fe20000100800 */
[----:B----4-:R2:W-:Y:S02]  /*506f0*/  STL [R1+0xb0], R11 ;  /* 0x0000b00b01007387 */ /* 0x0105e40000100800 */
[----:B--2---:R-:W-:Y:S02]  /*50700*/  FADD R11, -R22, R24 ;  /* 0x00000018160b7221 */ /* 0x004fe40000000100 */
[----:B------:R-:W2:Y:S01]  /*50710*/  LDG.E.U16 R22, [R6.64] ;  /* 0x0000000406167981 */ /* 0x000ea2000c1e1500 */
[----:B------:R-:W-:-:S03]  /*50720*/  IMAD.WIDE R8, R2, 0x2, R8 ;  /* 0x0000000202087825 */ /* 0x000fc600078e0208 */
[----:B------:R-:W1:Y:S01]  /*50730*/  LDL.LU R24, [R1+0xed4] ;  /* 0x000ed40001187983 */ /* 0x000e620000300800 */
[----:B------:R-:W4:Y:S03]  /*50740*/  LDL.LU R23, [R1+0xb40] ;  /* 0x000b400001177983 */ /* 0x000f260000300800 */
[----:B------:R0:W3:Y:S01]  /*50750*/  LDG.E.U16 R29, [R8.64] ;  /* 0x00000004081d7981 */ /* 0x0000e2000c1e1500 */
[----:B------:R-:W-:-:S04]  /*50760*/  IMAD.WIDE R4, R2, 0x2, R14 ;  /* 0x0000000202047825 */ /* 0x000fc800078e020e */
[----:B0-----:R-:W-:-:S05]  /*50770*/  IMAD.WIDE R8, R2, 0x2, R18 ;  /* 0x0000000202087825 */ /* 0x001fca00078e0212 */
[----:B------:R0:W4:Y:S04]  /*50780*/  LDG.E.U16 R26, [R8.64] ;  /* 0x00000004081a7981 */ /* 0x000128000c1e1500 */
[----:B--2---:R-:W-:Y:S01]  /*50790*/  STL [R1+0x2f0c], R22 ;  /* 0x002f0c1601007387 */ /* 0x004fe20000100800 */
[----:B------:R-:W2:Y:S02]  /*507a0*/  LDL.LU R20, [R1+0xb44] ;  /* 0x000b440001147983 */ /* 0x000ea40000300800 */
[----:B------:R-:W2:Y:S02]  /*507b0*/  LDL.LU R19, [R1+0xb30] ;  /* 0x000b300001137983 */ /* 0x000ea40000300800 */
[----:B------:R-:W2:Y:S01]  /*507c0*/  LDL.LU R18, [R1+0xb34] ;  /* 0x000b340001127983 */ /* 0x000ea20000300800 */
[----:B------:R-:W2:Y:S01]  /*507d0*/  LDL.LU R17, [R1+0xb50] ;  /* 0x000b500001117983 */ /* 0x000ea20000300800 */
[----:B------:R-:W2:Y:S02]  /*507e0*/  LDL.LU R16, [R1+0xb54] ;  /* 0x000b540001107983 */ /* 0x000ea40000300800 */
[----:B------:R-:W2:Y:S02]  /*507f0*/  LDL.LU R15, [R1+0xba0] ;  /* 0x000ba000010f7983 */ /* 0x000ea40000300800 */
[----:B0-----:R-:W2:Y:S01]  /*50800*/  LDL.LU R8, [R1+0xba4] ;  /* 0x000ba40001087983 */ /* 0x001ea20000300800 */
[----:B------:R-:W2:Y:S01]  /*50810*/  LDL.LU R14, [R1+0xb90] ;  /* 0x000b9000010e7983 */ /* 0x000ea20000300800 */
[----:B------:R-:W2:Y:S02]  /*50820*/  LDL.LU R13, [R1+0xb94] ;  /* 0x000b9400010d7983 */ /* 0x000ea40000300800 */
[----:B------:R-:W2:Y:S02]  /*50830*/  LDL.LU R12, [R1+0xb80] ;  /* 0x000b8000010c7983 */ /* 0x000ea40000300800 */
[----:B------:R-:W2:Y:S01]  /*50840*/  LDL.LU R9, [R1+0xb84] ;  /* 0x000b840001097983 */ /* 0x000ea20000300800 */
[----:B---3--:R0:W-:Y:S04]  /*50850*/  STL [R1+0xac], R21 ;  /* 0x0000ac1501007387 */ /* 0x0081e80000100800 */
[----:B0-----:R0:W3:Y:S01]  /*50860*/  LDG.E.U16 R21, [R4.64] ;  /* 0x0000000404157981 */ /* 0x0010e2000c1e1500 */
[----:B------:R-:W-:-:S06]  /*50870*/  FMUL R3, R3, 1.4426950216293334961 ;  /* 0x3fb8aa3b03037820 */ /* 0x000fcc0000400000 */
[----:B------:R-:W1:Y:S01]  /*50880*/  MUFU.EX2 R3, R3 ;  /* 0x0000000300037308 */ /* 0x000e620000000800 */
[----:B------:R-:W-:Y:S02]  /*50890*/  FMUL R7, R11, 1.4426950216293334961 ;  /* 0x3fb8aa3b0b077820 */ /* 0x000fe40000400000 */
[----:B------:R-:W-:-:S05]  /*508a0*/  FADD R6, -R27, R25 ;  /* 0x000000191b067221 */ /* 0x000fca0000000100 */
[----:B0-----:R4:W0:Y:S01]  /*508b0*/  MUFU.EX2 R4, R7 ;  /* 0x0000000700047308 */ /* 0x0018220000000800 */
[----:B------:R-:W-:Y:S02]  /*508c0*/  FMUL R5, R6, 1.4426950216293334961 ;  /* 0x3fb8aa3b06057820 */ /* 0x000fe40000400000 */
[C---:B-1----:R-:W-:Y:S02]  /*508d0*/  FFMA R24, R3.reuse, R24, R10 ;  /* 0x0000001803187223 */ /* 0x042fe4000000000a */
[C---:B----4-:R-:W-:Y:S02]  /*508e0*/  FMUL R7, R3.reuse, R23 ;  /* 0x0000001703077220 */ /* 0x050fe40000400000 */
[C---:B--2---:R-:W-:Y:S02]  /*508f0*/  FMUL R6, R3.reuse, R20 ;  /* 0x0000001403067220 */ /* 0x044fe40000400000 */
[C---:B------:R-:W-:Y:S01]  /*50900*/  FMUL R10, R3.reuse, R19 ;  /* 0x00000013030a7220 */ /* 0x040fe20000400000 */
[----:B---3--:R-:W-:Y:S01]  /*50910*/  STL [R1+0x2f10], R21 ;  /* 0x002f101501007387 */ /* 0x008fe20000100800 */
[----:B------:R-:W-:Y:S02]  /*50920*/  STL [R1+0xa8], R29 ;  /* 0x0000a81d01007387 */ /* 0x000fe40000100800 */
[----:B------:R-:W-:Y:S02]  /*50930*/  STL [R1+0xa4], R28 ;  /* 0x0000a41c01007387 */ /* 0x000fe40000100800 */
[----:B------:R-:W-:Y:S01]  /*50940*/  STL [R1+0xed4], R24 ;  /* 0x000ed41801007387 */ /* 0x000fe20000100800 */
[----:B------:R1:W-:Y:S01]  /*50950*/  STL [R1+0x2b0], R7 ;  /* 0x0002b00701007387 */ /* 0x0003e20000100800 */
[----:B------:R2:W-:Y:S02]  /*50960*/  STL [R1+0x2b4], R6 ;  /* 0x0002b40601007387 */ /* 0x0005e40000100800 */
[----:B------:R3:W-:Y:S02]  /*50970*/  STL [R1+0x2a0], R10 ;  /* 0x0002a00a01007387 */ /* 0x0007e40000100800 */
[----:B------:R-:W-:Y:S02]  /*50980*/  STL [R1+0xa0], R26 ;  /* 0x0000a01a01007387 */ /* 0x000fe40000100800 */
[----:B-1----:R-:W-:-:S02]  /*50990*/  FMUL R7, R3, R18 ;  /* 0x0000001203077220 */ /* 0x002fc40000400000 */
[C---:B--2---:R-:W-:Y:S02]  /*509a0*/  FMUL R6, R3.reuse, R17 ;  /* 0x0000001103067220 */ /* 0x044fe40000400000 */
[C---:B---3--:R-:W-:Y:S01]  /*509b0*/  FMUL R10, R3.reuse, R16 ;  /* 0x00000010030a7220 */ /* 0x048fe20000400000 */
[----:B------:R1:W-:Y:S02]  /*509c0*/  STL [R1+0x2a4], R7 ;  /* 0x0002a40701007387 */ /* 0x0003e40000100800 */
[----:B------:R2:W-:Y:S02]  /*509d0*/  STL [R1+0x290], R6 ;  /* 0x0002900601007387 */ /* 0x0005e40000100800 */
[----:B------:R-:W-:Y:S02]  /*509e0*/  STL [R1+0x294], R10 ;  /* 0x0002940a01007387 */ /* 0x000fe40000100800 */
[C---:B-1----:R-:W-:Y:S02]  /*509f0*/  FMUL R7, R3.reuse, R15 ;  /* 0x0000000f03077220 */ /* 0x042fe40000400000 */
[----:B--2---:R-:W-:-:S02]  /*50a00*/  FMUL R6, R3, R8 ;  /* 0x0000000803067220 */ /* 0x004fc40000400000 */
[----:B------:R-:W2:Y:S01]  /*50a10*/  LDL.LU R8, [R1+0xb70] ;  /* 0x000b700001087983 */ /* 0x000ea20000300800 */
[----:B------:R1:W-:Y:S03]  /*50a20*/  STL [R1+0x280], R7 ;  /* 0x0002800701007387 */ /* 0x0003e60000100800 */
[----:B-1----:R-:W3:Y:S01]  /*50a30*/  LDL.LU R7, [R1+0xb74] ;  /* 0x000b740001077983 */ /* 0x002ee20000300800 */
[C---:B------:R-:W-:Y:S02]  /*50a40*/  FMUL R10, R3.reuse, R14 ;  /* 0x0000000e030a7220 */ /* 0x040fe40000400000 */
[----:B------:R1:W-:Y:S02]  /*50a50*/  STL [R1+0x284], R6 ;  /* 0x0002840601007387 */ /* 0x0003e40000100800 */
[----:B------:R-:W4:Y:S01]  /*50a60*/  LDL.LU R19, [R1+0xb60] ;  /* 0x000b600001137983 */ /* 0x000f220000300800 */
[----:B------:R0:W-:Y:S01]  /*50a70*/  STL [R1+0x270], R10 ;  /* 0x0002700a01007387 */ /* 0x0001e20000100800 */
[----:B-1----:R-:W-:-:S02]  /*50a80*/  FMUL R6, R3, R13 ;  /* 0x0000000d03067220 */ /* 0x002fc40000400000 */
[----:B0-----:R-:W-:-:S03]  /*50a90*/  FMUL R10, R3, R12 ;  /* 0x0000000c030a7220 */ /* 0x001fc60000400000 */
[----:B------:R0:W-:Y:S01]  /*50aa0*/  STL [R1+0x274], R6 ;  /* 0x0002740601007387 */ /* 0x0001e20000100800 */
[----:B------:R-:W4:Y:S03]  /*50ab0*/  LDL.LU R18, [R1+0xb64] ;  /* 0x000b640001127983 */ /* 0x000f260000300800 */
[----:B------:R1:W-:Y:S01]  /*50ac0*/  STL [R1+0x260], R10 ;  /* 0x0002600a01007387 */ /* 0x0003e20000100800 */
[----:B------:R-:W4:Y:S02]  /*50ad0*/  LDL.LU R17, [R1+0xbb0] ;  /* 0x000bb00001117983 */ /* 0x000f240000300800 */
[----:B0-----:R-:W-:-:S05]  /*50ae0*/  FMUL R6, R3, R9 ;  /* 0x0000000903067220 */ /* 0x001fca0000400000 */
[----:B------:R0:W-:Y:S01]  /*50af0*/  STL [R1+0x264], R6 ;  /* 0x0002640601007387 */ /* 0x0001e20000100800 */
[----:B------:R-:W4:Y:S02]  /*50b00*/  LDL.LU R16, [R1+0xbb4] ;  /* 0x000bb40001107983 */ /* 0x000f240000300800 */
[----:B------:R-:W4:Y:S02]  /*50b10*/  LDL.LU R11, [R1+0xbc0] ;  /* 0x000bc000010b7983 */ /* 0x000f240000300800 */
[----:B------:R-:W4:Y:S01]  /*50b20*/  LDL.LU R9, [R1+0xbc4] ;  /* 0x000bc40001097983 */ /* 0x000f220000300800 */
[----:B------:R-:W4:Y:S01]  /*50b30*/  LDL.LU R15, [R1+0xbd0] ;  /* 0x000bd000010f7983 */ /* 0x000f220000300800 */
[----:B------:R-:W4:Y:S02]  /*50b40*/  LDL.LU R14, [R1+0xbd4] ;  /* 0x000bd400010e7983 */ /* 0x000f240000300800 */
[----:B-1----:R-:W4:Y:S01]  /*50b50*/  LDL.LU R10, [R1+0xbe0] ;  /* 0x000be000010a7983 */ /* 0x002f220000300800 */
[----:B0-----:R-:W4:Y:S01]  /*50b60*/  LDL.LU R6, [R1+0xbe4] ;  /* 0x000be40001067983 */ /* 0x001f220000300800 */
[----:B------:R-:W4:Y:S02]  /*50b70*/  LDL.LU R24, [R1+0xebc] ;  /* 0x000ebc0001187983 */ /* 0x000f240000300800 */
[----:B------:R-:W4:Y:S02]  /*50b80*/  LDL R27, [R1+0x870] ;  /* 0x00087000011b7983 */ /* 0x000f240000100800 */
[----:B------:R-:W4:Y:S02]  /*50b90*/  LDL.LU R13, [R1+0xbf0] ;  /* 0x000bf000010d7983 */ /* 0x000f240000300800 */
[----:B--2---:R-:W-:-:S05]  /*50ba0*/  FMUL R8, R3, R8 ;  /* 0x0000000803087220 */ /* 0x004fca0000400000 */
[----:B------:R0:W-:Y:S01]  /*50bb0*/  STL [R1+0x250], R8 ;  /* 0x0002500801007387 */ /* 0x0001e20000100800 */
[----:B------:R-:W2:Y:S02]  /*50bc0*/  LDL.LU R12, [R1+0xbf4] ;  /* 0x000bf400010c7983 */ /* 0x000ea40000300800 */
[----:B---3--:R-:W-:-:S05]  /*50bd0*/  FMUL R7, R3, R7 ;  /* 0x0000000703077220 */ /* 0x008fca0000400000 */
[----:B------:R1:W-:Y:S01]  /*50be0*/  STL [R1+0x254], R7 ;  /* 0x0002540701007387 */ /* 0x0003e20000100800 */
[----:B0-----:R-:W3:Y:S03]  /*50bf0*/  LDL.LU R8, [R1+0xc00] ;  /* 0x000c000001087983 */ /* 0x001ee60000300800 */
[----:B-1----:R-:W3:Y:S01]  /*50c00*/  LDL.LU R7, [R1+0xc04] ;  /* 0x000c040001077983 */ /* 0x002ee20000300800 */
[C---:B----4-:R-:W-:Y:S02]  /*50c10*/  FMUL R21, R3.reuse, R19 ;  /* 0x0000001303157220 */ /* 0x050fe40000400000 */
[C---:B------:R-:W-:Y:S02]  /*50c20*/  FMUL R20, R3.reuse, R18 ;  /* 0x0000001203147220 */ /* 0x040fe40000400000 */
[C---:B------:R-:W-:Y:S01]  /*50c30*/  FMUL R19, R3.reuse, R17 ;  /* 0x0000001103137220 */ /* 0x040fe20000400000 */
[----:B------:R-:W-:Y:S02]  /*50c40*/  STL [R1+0x240], R21 ;  /* 0x0002401501007387 */ /* 0x000fe40000100800 */
[----:B------:R-:W-:Y:S02]  /*50c50*/  STL [R1+0x244], R20 ;  /* 0x0002441401007387 */ /* 0x000fe40000100800 */
[----:B------:R-:W-:Y:S01]  /*50c60*/  STL [R1+0x230], R19 ;  /* 0x0002301301007387 */ /* 0x000fe20000100800 */
[----:B------:R-:W-:-:S02]  /*50c70*/  FMUL R18, R3, R16 ;  /* 0x0000001003127220 */ /* 0x000fc40000400000 */
[C---:B------:R-:W-:Y:S02]  /*50c80*/  FMUL R17, R3.reuse, R11 ;  /* 0x0000000b03117220 */ /* 0x040fe40000400000 */
[C---:B------:R-:W-:Y:S01]  /*50c90*/  FMUL R16, R3.reuse, R9 ;  /* 0x0000000903107220 */ /* 0x040fe20000400000 */
[----:B------:R-:W-:Y:S01]  /*50ca0*/  STL [R1+0x234], R18 ;  /* 0x0002341201007387 */ /* 0x000fe20000100800 */
[----:B------:R-:W2:Y:S02]  /*50cb0*/  LDL.LU R11, [R1+0xc20] ;  /* 0x000c2000010b7983 */ /* 0x000ea40000300800 */
[----:B------:R0:W-:Y:S02]  /*50cc0*/  STL [R1+0x220], R17 ;  /* 0x0002201101007387 */ /* 0x0001e40000100800 */
[----:B------:R-:W2:Y:S01]  /*50cd0*/  LDL.LU R9, [R1+0xc24] ;  /* 0x000c240001097983 */ /* 0x000ea20000300800 */
[----:B------:R1:W-:Y:S01]  /*50ce0*/  STL [R1+0x224], R16 ;  /* 0x0002241001007387 */ /* 0x0003e20000100800 */
[----:B0-----:R-:W-:-:S02]  /*50cf0*/  FMUL R17, R3, R15 ;  /* 0x0000000f03117220 */ /* 0x001fc40000400000 */
[C---:B-1----:R-:W-:Y:S02]  /*50d00*/  FMUL R16, R3.reuse, R14 ;  /* 0x0000000e03107220 */ /* 0x042fe40000400000 */
[C---:B------:R-:W-:Y:S01]  /*50d10*/  FMUL R15, R3.reuse, R10 ;  /* 0x0000000a030f7220 */ /* 0x040fe20000400000 */
[----:B------:R-:W-:Y:S02]  /*50d20*/  STL [R1+0x90], R17 ;  /* 0x0000901101007387 */ /* 0x000fe40000100800 */
[----:B------:R0:W-:Y:S02]  /*50d30*/  STL [R1+0x94], R16 ;  /* 0x0000941001007387 */ /* 0x0001e40000100800 */
[----:B------:R-:W2:Y:S02]  /*50d40*/  LDL.LU R10, [R1+0xc10] ;  /* 0x000c1000010a7983 */ /* 0x000ea40000300800 */
[C---:B------:R-:W-:Y:S01]  /*50d50*/  FMUL R14, R3.reuse, R6 ;  /* 0x00000006030e7220 */ /* 0x040fe20000400000 */
[----:B------:R1:W-:Y:S01]  /*50d60*/  STL [R1+0x80], R15 ;  /* 0x0000800f01007387 */ /* 0x0003e20000100800 */
[----:B------:R-:W2:Y:S02]  /*50d70*/  LDL.LU R6, [R1+0xc14] ;  /* 0x000c140001067983 */ /* 0x000ea40000300800 */
[C---:B------:R-:W-:Y:S01]  /*50d80*/  FMUL R13, R3.reuse, R13 ;  /* 0x0000000d030d7220 */ /* 0x040fe20000400000 */
[----:B------:R0:W-:Y:S04]  /*50d90*/  STL [R1+0x84], R14 ;  /* 0x0000840e01007387 */ /* 0x0001e80000100800 */
[----:B------:R0:W-:Y:S02]  /*50da0*/  STL [R1+0x70], R13 ;  /* 0x0000700d01007387 */ /* 0x0001e40000100800 */
[----:B--2---:R-:W-:-:S05]  /*50db0*/  FMUL R12, R3, R12 ;  /* 0x0000000c030c7220 */ /* 0x004fca0000400000 */
[----:B------:R2:W-:Y:S01]  /*50dc0*/  STL [R1+0x74], R12 ;  /* 0x0000740c01007387 */ /* 0x0005e20000100800 */
[----:B0-----:R-:W4:Y:S02]  /*50dd0*/  LDL.LU R16, [R1+0xb48] ;  /* 0x000b480001107983 */ /* 0x001f240000300800 */
[----:B---3--:R-:W-:-:S05]  /*50de0*/  FMUL R8, R3, R8 ;  /* 0x0000000803087220 */ /* 0x008fca0000400000 */
[----:B------:R-:W-:Y:S01]  /*50df0*/  STL [R1+0x60], R8 ;  /* 0x0000600801007387 */ /* 0x000fe20000100800 */
[----:B-1----:R-:W3:Y:S02]  /*50e00*/  LDL.LU R15, [R1+0xb4c] ;  /* 0x000b4c00010f7983 */ /* 0x002ee40000300800 */
[----:B------:R-:W0:Y:S04]  /*50e10*/  LDS R8, [R0.X4+0x80] ;  /* 0x0000800000087984 */ /* 0x000e280000004800 */
[----:B------:R-:W-:-:S05]  /*50e20*/  FMUL R7, R3, R7 ;  /* 0x0000000703077220 */ /* 0x000fca0000400000 */
[----:B------:R-:W-:Y:S01]  /*50e30*/  STL [R1+0x64], R7 ;  /* 0x0000640701007387 */ /* 0x000fe20000100800 */
[----:B------:R-:W3:Y:S02]  /*50e40*/  LDL.LU R14, [R1+0xb38] ;  /* 0x000b3800010e7983 */ /* 0x000ee40000300800 */
[----:B------:R-:W3:Y:S02]  /*50e50*/  LDL.LU R13, [R1+0xb3c] ;  /* 0x000b3c00010d7983 */ /* 0x000ee40000300800 */
[----:B------:R-:W3:Y:S01]  /*50e60*/  LDL.LU R18, [R1+0xb58] ;  /* 0x000b580001127983 */ /* 0x000ee20000300800 */
[----:B------:R-:W1:Y:S01]  /*50e70*/  LDS R7, [R0.X4+0x100] ;  /* 0x0001000000077984 */ /* 0x000e620000004800 */
[C---:B--2---:R-:W-:Y:S02]  /*50e80*/  FMUL R11, R3.reuse, R11 ;  /* 0x0000000b030b7220 */ /* 0x044fe40000400000 */
[----:B------:R-:W-:-:S03]  /*50e90*/  FMUL R9, R3, R9 ;  /* 0x0000000903097220 */ /* 0x000fc60000400000 */
[----:B------:R-:W-:Y:S01]  /*50ea0*/  STL [R1+0x50], R11 ;  /* 0x0000500b01007387 */ /* 0x000fe20000100800 */
[----:B------:R-:W2:Y:S02]  /*50eb0*/  LDL.LU R17, [R1+0xb5c] ;  /* 0x000b5c0001117983 */ /* 0x000ea40000300800 */
[----:B------:R0:W-:Y:S02]  /*50ec0*/  STL [R1+0x54], R9 ;  /* 0x0000540901007387 */ /* 0x0001e40000100800 */
[----:B------:R-:W2:Y:S01]  /*50ed0*/  LDL.LU R12, [R1+0xba8] ;  /* 0x000ba800010c7983 */ /* 0x000ea20000300800 */
[----:B0-----:R-:W2:Y:S01]  /*50ee0*/  LDL.LU R9, [R1+0xbac] ;  /* 0x000bac0001097983 */ /* 0x001ea20000300800 */
[C---:B------:R-:W-:Y:S02]  /*50ef0*/  FMUL R10, R3.reuse, R10 ;  /* 0x0000000a030a7220 */ /* 0x040fe40000400000 */
[----:B------:R-:W-:-:S03]  /*50f00*/  FMUL R3, R3, R6 ;  /* 0x0000000603037220 */ /* 0x000fc60000400000 */
[----:B------:R0:W-:Y:S01]  /*50f10*/  STL [R1+0x40], R10 ;  /* 0x0000400a01007387 */ /* 0x0001e20000100800 */
[----:B------:R-:W2:Y:S02]  /*50f20*/  LDL.LU R11, [R1+0xb98] ;  /* 0x000b9800010b7983 */ /* 0x000ea40000300800 */
[----:B------:R1:W-:Y:S01]  /*50f30*/  STL [R1+0x44], R3 ;  /* 0x0000440301007387 */ /* 0x0003e20000100800 */
[----:B0-----:R-:W2:Y:S01]  /*50f40*/  LDL.LU R10, [R1+0xb9c] ;  /* 0x000b9c00010a7983 */ /* 0x001ea20000300800 */
[----:B-1----:R4:W0:Y:S02]  /*50f50*/  MUFU.EX2 R3, R5 ;  /* 0x0000000500037308 */ /* 0x0028240000000800 */
[----:B----4-:R-:W-:-:S05]  /*50f60*/  FMUL R5, R4, R16 ;  /* 0x0000001004057220 */ /* 0x010fca0000400000 */
[----:B------:R1:W-:Y:S01]  /*50f70*/  STL [R1+0x2b8], R5 ;  /* 0x0002b80501007387 */ /* 0x0003e20000100800 */
[----:B---3--:R-:W-:-:S05]  /*50f80*/  FMUL R15, R4, R15 ;  /* 0x0000000f040f7220 */ /* 0x008fca0000400000 */
[----:B------:R3:W-:Y:S01]  /*50f90*/  STL [R1+0x2bc], R15 ;  /* 0x0002bc0f01007387 */ /* 0x0007e20000100800 */
[----:B------:R-:W4:Y:S02]  /*50fa0*/  LDL.LU R16, [R1+0xb88] ;  /* 0x000b880001107983 */ /* 0x000f240000300800 */
[C---:B------:R-:W-:Y:S02]  /*50fb0*/  FMUL R14, R4.reuse, R14 ;  /* 0x0000000e040e7220 */ /* 0x040fe40000400000 */
[----:B-1----:R-:W-:-:S03]  /*50fc0*/  FMUL R5, R4, R13 ;  /* 0x0000000d04057220 */ /* 0x002fc60000400000 */
[----:B------:R1:W-:Y:S01]  /*50fd0*/  STL [R1+0x2a8], R14 ;  /* 0x0002a80e01007387 */ /* 0x0003e20000100800 */
[----:B---3--:R-:W3:Y:S02]  /*50fe0*/  LDL.LU R15, [R1+0xb8c] ;  /* 0x000b8c00010f7983 */ /* 0x008ee40000300800 */
[----:B------:R0:W-:Y:S01]  /*50ff0*/  STL [R1+0x2ac], R5 ;  /* 0x0002ac0501007387 */ /* 0x0001e20000100800 */
[----:B-1----:R-:W3:Y:S01]  /*51000*/  LDL.LU R14, [R1+0xb78] ;  /* 0x000b7800010e7983 */ /* 0x002ee20000300800 */
[----:B------:R-:W3:Y:S02]  /*51010*/  LDL.LU R13, [R1+0xb7c] ;  /* 0x000b7c00010d7983 */ /* 0x000ee40000300800 */
[C---:B0-----:R-:W-:Y:S02]  /*51020*/  FMUL R5, R4.reuse, R18 ;  /* 0x0000001204057220 */ /* 0x041fe40000400000 */
[C---:B--2---:R-:W-:Y:S02]  /*51030*/  FMUL R17, R4.reuse, R17 ;  /* 0x0000001104117220 */ /* 0x044fe40000400000 */
[C---:B------:R-:W-:Y:S01]  /*51040*/  FMUL R12, R4.reuse, R12 ;  /* 0x0000000c040c7220 */ /* 0x040fe20000400000 */
[----:B------:R0:W-:Y:S02]  /*51050*/  STL [R1+0x298], R5 ;  /* 0x0002980501007387 */ /* 0x0001e40000100800 */
[----:B------:R-:W-:Y:S02]  /*51060*/  STL [R1+0x29c], R17 ;  /* 0x00029c1101007387 */ /* 0x000fe40000100800 */
[----:B------:R-:W2:Y:S01]  /*51070*/  LDL.LU R19, [R1+0xb68] ;  /* 0x000b680001137983 */ /* 0x000ea20000300800 */
[----:B------:R1:W-:Y:S01]  /*51080*/  STL [R1+0x288], R12 ;  /* 0x0002880c01007387 */ /* 0x0003e20000100800 */
[----:B------:R-:W2:Y:S02]  /*51090*/  LDL.LU R18, [R1+0xb6c] ;  /* 0x000b6c0001127983 */ /* 0x000ea40000300800 */
[----:B0-----:R-:W-:-:S05]  /*510a0*/  FMUL R5, R4, R9 ;  /* 0x0000000904057220 */ /* 0x001fca0000400000 */
[----:B------:R0:W-:Y:S01]  /*510b0*/  STL [R1+0x28c], R5 ;  /* 0x00028c0501007387 */ /* 0x0001e20000100800 */
[----:B-1----:R-:W2:Y:S02]  /*510c0*/  LDL.LU R12, [R1+0xbb8] ;  /* 0x000bb800010c7983 */ /* 0x002ea40000300800 */
[C---:B------:R-:W-:Y:S02]  /*510d0*/  FMUL R11, R4.reuse, R11 ;  /* 0x0000000b040b7220 */ /* 0x040fe40000400000 */
[----:B------:R-:W2:Y:S01]  /*510e0*/  LDL.LU R9, [R1+0xbbc] ;  /* 0x000bbc0001097983 */ /* 0x000ea20000300800 */
[----:B------:R-:W2:Y:S02]  /*510f0*/  LDL.LU R17, [R1+0xbc8] ;  /* 0x000bc80001117983 */ /* 0x000ea40000300800 */
[----:B------:R1:W-:Y:S02]  /*51100*/  STL [R1+0x278], R11 ;  /* 0x0002780b01007387 */ /* 0x0003e40000100800 */
[C---:B0-----:R-:W-:Y:S01]  /*51110*/  FMUL R5, R4.reuse, R10 ;  /* 0x0000000a04057220 */ /* 0x041fe20000400000 */
[----:B-1----:R-:W2:Y:S04]  /*51120*/  LDL.LU R11, [R1+0xbcc] ;  /* 0x000bcc00010b7983 */ /* 0x002ea80000300800 */
[----:B------:R0:W-:Y:S02]  /*51130*/  STL [R1+0x27c], R5 ;  /* 0x00027c0501007387 */ /* 0x0001e40000100800 */
[----:B------:R-:W2:Y:S01]  /*51140*/  LDL.LU R10, [R1+0xbd8] ;  /* 0x000bd800010a7983 */ /* 0x000ea20000300800 */
[----:B0-----:R-:W2:Y:S01]  /*51150*/  LDL.LU R5, [R1+0xbdc] ;  /* 0x000bdc0001057983 */ /* 0x001ea20000300800 */
[----:B----4-:R-:W-:-:S02]  /*51160*/  FMUL R16, R4, R16 ;  /* 0x0000001004107220 */ /* 0x010fc40000400000 */
[----:B---3--:R-:W-:-:S03]  /*51170*/  FMUL R15, R4, R15 ;  /* 0x0000000f040f7220 */ /* 0x008fc60000400000 */
[----:B------:R0:W-:Y:S04]  /*51180*/  STL [R1+0x268], R16 ;  /* 0x0002681001007387 */ /* 0x0001e80000100800 */
[----:B------:R1:W-:Y:S01]  /*51190*/  STL [R1+0x26c], R15 ;  /* 0x00026c0f01007387 */ /* 0x0003e20000100800 */
[C---:B------:R-:W-:Y:S02]  /*511a0*/  FMUL R14, R4.reuse, R14 ;  /* 0x0000000e040e7220 */ /* 0x040fe40000400000 */
[C---:B------:R-:W-:Y:S01]  /*511b0*/  FMUL R13, R4.reuse, R13 ;  /* 0x0000000d040d7220 */ /* 0x040fe20000400000 */
[----:B0-----:R-:W3:Y:S02]  /*511c0*/  LDL.LU R16, [R1+0xbe8] ;  /* 0x000be80001107983 */ /* 0x001ee40000300800 */
[----:B------:R0:W-:Y:S02]  /*511d0*/  STL [R1+0x258], R14 ;  /* 0x0002580e01007387 */ /* 0x0001e40000100800 */
[----:B-1----:R-:W4:Y:S01]  /*511e0*/  LDL.LU R15, [R1+0xbec] ;  /* 0x000bec00010f7983 */ /* 0x002f220000300800 */
[----:B------:R1:W-:Y:S03]  /*511f0*/  STL [R1+0x25c], R13 ;  /* 0x00025c0d01007387 */ /* 0x0003e60000100800 */
[----:B0-----:R-:W4:Y:S01]  /*51200*/  LDL.LU R14, [R1+0xbf8] ;  /* 0x000bf800010e7983 */ /* 0x001f220000300800 */
[----:B--2---:R-:W-:-:S03]  /*51210*/  FMUL R21, R4, R19 ;  /* 0x0000001304157220 */ /* 0x004fc60000400000 */
[----:B-1----:R-:W2:Y:S01]  /*51220*/  LDL.LU R13, [R1+0xbfc] ;  /* 0x000bfc00010d7983 */ /* 0x002ea20000300800 */
[----:B------:R-:W-:-:S03]  /*51230*/  FMUL R20, R4, R18 ;  /* 0x0000001204147220 */ /* 0x000fc60000400000 */
[----:B------:R-:W-:Y:S04]  /*51240*/  STL [R1+0x248], R21 ;  /* 0x0002481501007387 */ /* 0x000fe80000100800 */
[----:B------:R-:W-:Y:S01]  /*51250*/  STL [R1+0x24c], R20 ;  /* 0x00024c1401007387 */ /* 0x000fe20000100800 */
[----:B------:R-:W-:-:S03]  /*51260*/  FMUL R19, R4, R12 ;  /* 0x0000000c04137220 */ /* 0x000fc60000400000 */
[----:B------:R-:W2:Y:S01]  /*51270*/  LDL.LU R12, [R1+0xc08] ;  /* 0x000c0800010c7983 */ /* 0x000ea20000300800 */
[----:B------:R-:W-:-:S03]  /*51280*/  FMUL R18, R4, R9 ;  /* 0x0000000904127220 */ /* 0x000fc60000400000 */
[----:B------:R0:W-:Y:S01]  /*51290*/  STL [R1+0x238], R19 ;  /* 0x0002381301007387 */ /* 0x0001e20000100800 */
[----:B------:R-:W2:Y:S02]  /*512a0*/  LDL.LU R9, [R1+0xc0c] ;  /* 0x000c0c0001097983 */ /* 0x000ea40000300800 */
[C---:B------:R-:W-:Y:S01]  /*512b0*/  FMUL R17, R4.reuse, R17 ;  /* 0x0000001104117220 */ /* 0x040fe20000400000 */
[----:B------:R-:W-:Y:S04]  /*512c0*/  STL [R1+0x23c], R18 ;  /* 0x00023c1201007387 */ /* 0x000fe80000100800 */
[----:B------:R-:W-:Y:S01]  /*512d0*/  STL [R1+0x228], R17 ;  /* 0x0002281101007387 */ /* 0x000fe20000100800 */
[C---:B------:R-:W-:Y:S02]  /*512e0*/  FMUL R11, R4.reuse, R11 ;  /* 0x0000000b040b7220 */ /* 0x040fe40000400000 */
[----:B------:R-:W-:-:S03]  /*512f0*/  FMUL R10, R4, R10 ;  /* 0x0000000a040a7220 */ /* 0x000fc60000400000 */
[----:B------:R1:W-:Y:S01]  /*51300*/  STL [R1+0x22c], R11 ;  /* 0x00022c0b01007387 */ /* 0x0003e20000100800 */
[----:B0-----:R-:W2:Y:S02]  /*51310*/  LDL.LU R19, [R1+0xc28] ;  /* 0x000c280001137983 */ /* 0x001ea40000300800 */
[----:B------:R0:W-:Y:S02]  /*51320*/  STL [R1+0x98], R10 ;  /* 0x0000980a01007387 */ /* 0x0001e40000100800 */
[C---:B------:R-:W-:Y:S01]  /*51330*/  FMUL R5, R4.reuse, R5 ;  /* 0x0000000504057220 */ /* 0x040fe20000400000 */
[----:B-1----:R-:W2:Y:S04]  /*51340*/  LDL.LU R11, [R1+0xc2c] ;  /* 0x000c2c00010b7983 */ /* 0x002ea80000300800 */
[----:B------:R1:W-:Y:S02]  /*51350*/  STL [R1+0x9c], R5 ;  /* 0x00009c0501007387 */ /* 0x0003e40000100800 */
[----:B0-----:R-:W2:Y:S01]  /*51360*/  LDL.LU R10, [R1+0xc18] ;  /* 0x000c1800010a7983 */ /* 0x001ea20000300800 */
[----:B-1----:R-:W2:Y:S01]  /*51370*/  LDL.LU R5, [R1+0xc1c] ;  /* 0x000c1c0001057983 */ /* 0x002ea20000300800 */
[----:B---3--:R-:W-:-:S02]  /*51380*/  FMUL R16, R4, R16 ;  /* 0x0000001004107220 */ /* 0x008fc40000400000 */
[----:B----4-:R-:W-:-:S03]  /*51390*/  FMUL R15, R4, R15 ;  /* 0x0000000f040f7220 */ /* 0x010fc60000400000 */
[----:B------:R0:W-:Y:S01]  /*513a0*/  STL [R1+0x88], R16 ;  /* 0x0000881001007387 */ /* 0x0001e20000100800 */
[----:B------:R-:W-:-:S03]  /*513b0*/  FMUL R14, R4, R14 ;  /* 0x0000000e040e7220 */ /* 0x000fc60000400000 */
[----:B------:R1:W-:Y:S01]  /*513c0*/  STL [R1+0x8c], R15 ;  /* 0x00008c0f01007387 */ /* 0x0003e20000100800 */
[----:B------:R-:W3:Y:S03]  /*513d0*/  LDL.LU R18, [R1+0xed8] ;  /* 0x000ed80001127983 */ /* 0x000ee60000300800 */
[----:B------:R4:W-:Y:S01]  /*513e0*/  STL [R1+0x78], R14 ;  /* 0x0000780e01007387 */ /* 0x0009e20000100800 */
[----:B------:R-:W3:Y:S02]  /*513f0*/  LDL.LU R17, [R1+0xedc] ;  /* 0x000edc0001117983 */ /* 0x000ee40000300800 */
[----:B--2---:R-:W-:-:S05]  /*51400*/  FMUL R13, R4, R13 ;  /* 0x0000000d040d7220 */ /* 0x004fca0000400000 */
[----:B------:R2:W-:Y:S01]  /*51410*/  STL [R1+0x7c], R13 ;  /* 0x00007c0d01007387 */ /* 0x0005e20000100800 */
[----:B0-----:R-:W3:Y:S02]  /*51420*/  LDL.LU R16, [R1+0x7c0] ;  /* 0x0007c00001107983 */ /* 0x001ee40000300800 */
[----:B-1----:R-:W3:Y:S02]  /*51430*/  LDL.LU R15, [R1+0x7c4] ;  /* 0x0007c400010f7983 */ /* 0x002ee40000300800 */
[----:B----4-:R-:W4:Y:S02]  /*51440*/  LDL.LU R14, [R1+0x7d0] ;  /* 0x0007d000010e7983 */ /* 0x010f240000300800 */
[C---:B------:R-:W-:Y:S02]  /*51450*/  FMUL R12, R4.reuse, R12 ;  /* 0x0000000c040c7220 */ /* 0x040fe40000400000 */
[----:B------:R-:W-:-:S03]  /*51460*/  FMUL R9, R4, R9 ;  /* 0x0000000904097220 */ /* 0x000fc60000400000 */
[----:B------:R0:W-:Y:S01]  /*51470*/  STL [R1+0x68], R12 ;  /* 0x0000680c01007387 */ /* 0x0001e20000100800 */
[----:B--2---:R-:W2:Y:S02]  /*51480*/  LDL.LU R13, [R1+0x7d4] ;  /* 0x0007d400010d7983 */ /* 0x004ea40000300800 */
[----:B------:R1:W-:Y:S01]  /*51490*/  STL [R1+0x6c], R9 ;  /* 0x00006c0901007387 */ /* 0x0003e20000100800 */
[----:B0-----:R-:W2:Y:S01]  /*514a0*/  LDL.LU R12, [R1+0x7e0] ;  /* 0x0007e000010c7983 */ /* 0x001ea20000300800 */
[----:B-1----:R-:W2:Y:S02]  /*514b0*/  LDL.LU R9, [R1+0x7e4] ;  /* 0x0007e40001097983 */ /* 0x002ea40000300800 */
[----:B------:R-:W-:-:S05]  /*514c0*/  FMUL R19, R4, R19 ;  /* 0x0000001304137220 */ /* 0x000fca0000400000 */
[----:B------:R-:W-:Y:S01]  /*514d0*/  STL [R1+0x58], R19 ;  /* 0x0000581301007387 */ /* 0x000fe20000100800 */
[C---:B------:R-:W-:Y:S02]  /*514e0*/  FMUL R11, R4.reuse, R11 ;  /* 0x0000000b040b7220 */ /* 0x040fe40000400000 */
[----:B------:R-:W-:-:S03]  /*514f0*/  FMUL R10, R4, R10 ;  /* 0x0000000a040a7220 */ /* 0x000fc60000400000 */
[----:B------:R0:W-:Y:S04]  /*51500*/  STL [R1+0x5c], R11 ;  /* 0x00005c0b01007387 */ /* 0x0001e80000100800 */
[----:B0-----:R-:W2:Y:S01]  /*51510*/  LDL.LU R11, [R1+0x800] ;  /* 0x00080000010b7983 */ /* 0x001ea20000300800 */
[----:B------:R0:W-:Y:S03]  /*51520*/  STL [R1+0x48], R10 ;  /* 0x0000480a01007387 */ /* 0x0001e60000100800 */
[----:B0-----:R-:W2:Y:S01]  /*51530*/  LDL.LU R10, [R1+0x804] ;  /* 0x00080400010a7983 */ /* 0x001ea20000300800 */
[----:B------:R-:W-:-:S05]  /*51540*/  FMUL R5, R4, R5 ;  /* 0x0000000504057220 */ /* 0x000fca0000400000 */
[----:B------:R0:W-:Y:S04]  /*51550*/  STL [R1+0x4c], R5 ;  /* 0x00004c0501007387 */ /* 0x0001e80000100800 */
[----:B0-----:R-:W2:Y:S01]  /*51560*/  LDL.LU R5, [R1+0x810] ;  /* 0x0008100001057983 */ /* 0x001ea20000300800 */
[----:B---3--:R-:W-:Y:S02]  /*51570*/  FFMA R18, R4, R18, R8 ;  /* 0x0000001204127223 */ /* 0x008fe40000000008 */
[----:B------:R-:W-:-:S03]  /*51580*/  FFMA R17, R3, R17, R7 ;  /* 0x0000001103117223 */ /* 0x000fc60000000007 */
[----:B------:R-:W-:Y:S04]  /*51590*/  STL [R1+0xed8], R18 ;  /* 0x000ed81201007387 */ /* 0x000fe80000100800 */
[----:B------:R-:W-:Y:S01]  /*515a0*/  STL [R1+0xedc], R17 ;  /* 0x000edc1101007387 */ /* 0x000fe20000100800 */
[----:B------:R-:W3:Y:S02]  /*515b0*/  LDL.LU R4, [R1+0x814] ;  /* 0x0008140001047983 */ /* 0x000ee40000300800 */
[C---:B------:R-:W-:Y:S02]  /*515c0*/  FMUL R8, R3.reuse, R16 ;  /* 0x0000001003087220 */ /* 0x040fe40000400000 */
[----:B------:R-:W-:-:S03]  /*515d0*/  FMUL R7, R3, R15 ;  /* 0x0000000f03077220 */ /* 0x000fc60000400000 */
[----:B------:R4:W-:Y:S02]  /*515e0*/  STL [R1+0x30], R8 ;  /* 0x0000300801007387 */ /* 0x0009e40000100800 */
[----:B------:R2:W-:Y:S02]  /*515f0*/  STL [R1+0x34], R7 ;  /* 0x0000340701007387 */ /* 0x0005e40000100800 */
[C---:B----4-:R-:W-:Y:S02]  /*51600*/  FMUL R8, R3.reuse, R14 ;  /* 0x0000000e03087220 */ /* 0x050fe40000400000 */
[C---:B--2---:R-:W-:Y:S01]  /*51610*/  FMUL R7, R3.reuse, R13 ;  /* 0x0000000d03077220 */ /* 0x044fe20000400000 */
[----:B------:R-:W2:Y:S02]  /*51620*/  LDL.LU R14, [R1+0x820] ;  /* 0x00082000010e7983 */ /* 0x000ea40000300800 */
[----:B------:R0:W-:Y:S02]  /*51630*/  STL [R1+0x20], R8 ;  /* 0x0000200801007387 */ /* 0x0001e40000100800 */
[----:B------:R1:W-:Y:S01]  /*51640*/  STL [R1+0x24], R7 ;  /* 0x0000240701007387 */ /* 0x0003e20000100800 */
[----:B------:R-:W4:Y:S02]  /*51650*/  LDL.LU R13, [R1+0x824] ;  /* 0x00082400010d7983 */ /* 0x000f240000300800 */
[----:B0-----:R-:W-:-:S02]  /*51660*/  FMUL R8, R3, R12 ;  /* 0x0000000c03087220 */ /* 0x001fc40000400000 */
[----:B-1----:R-:W-:-:S03]  /*51670*/  FMUL R7, R3, R9 ;  /* 0x0000000903077220 */ /* 0x002fc60000400000 */
[----:B------:R0:W-:Y:S04]  /*51680*/  STL [R1+0x10], R8 ;  /* 0x0000100801007387 */ /* 0x0001e80000100800 */
[----:B0-----:R-:W4:Y:S01]  /*51690*/  LDL.LU R8, [R1+0x8a0] ;  /* 0x0008a00001087983 */ /* 0x001f220000300800 */
[----:B------:R0:W-:Y:S02]  /*516a0*/  STL [R1+0x14], R7 ;  /* 0x0000140701007387 */ /* 0x0001e40000100800 */
[----:B------:R-:W4:Y:S02]  /*516b0*/  LDL.LU R9, [R1+0x8a4] ;  /* 0x0008a40001097983 */ /* 0x000f240000300800 */
[----:B------:R-:W4:Y:S02]  /*516c0*/  LDL.LU R12, [R1+0x8d0] ;  /* 0x0008d000010c7983 */ /* 0x000f240000300800 */
[----:B------:R-:W-:-:S02]  /*516d0*/  FMUL R15, R3, R11 ;  /* 0x0000000b030f7220 */ /* 0x000fc40000400000 */
[----:B------:R-:W4:Y:S03]  /*516e0*/  LDL.LU R11, [R1+0x8d4] ;  /* 0x0008d400010b7983 */ /* 0x000f260000300800 */
[----:B------:R-:W-:Y:S02]  /*516f0*/  STL [R1], R15 ;  /* 0x0000000f01007387 */ /* 0x000fe40000100800 */
[----:B0-----:R-:W-:Y:S02]  /*51700*/  FMUL R7, R3, R10 ;  /* 0x0000000a03077220 */ /* 0x001fe40000400000 */
[----:B------:R-:W4:Y:S03]  /*51710*/  LDL.LU R10, [R1+0x900] ;  /* 0x00090000010a7983 */ /* 0x000f260000300800 */
[----:B------:R0:W-:Y:S02]  /*51720*/  STL [R1+0x4], R7 ;  /* 0x0000040701007387 */ /* 0x0001e40000100800 */
[----:B0-----:R-:W4:Y:S01]  /*51730*/  LDL.LU R7, [R1+0x904] ;  /* 0x0009040001077983 */ /* 0x001f220000300800 */
[----:B------:R-:W-:-:S02]  /*51740*/  FADD R6, -R27, R24 ;  /* 0x000000181b067221 */ /* 0x000fc40000000100 */
[----:B------:R-:W-:-:S05]  /*51750*/  FMUL R24, R3, R5 ;  /* 0x0000000503187220 */ /* 0x000fca0000400000 */
[----:B------:R-:W-:Y:S01]  /*51760*/  STL [R1+0x2f14], R24 ;  /* 0x002f141801007387 */ /* 0x000fe20000100800 */
[----:B------:R-:W4:Y:S02]  /*51770*/  LDL.LU R5, [R1+0x930] ;  /* 0x0009300001057983 */ /* 0x000f240000300800 */
[C---:B---3--:R-:W-:Y:S02]  /*51780*/  FMUL R25, R3.reuse, R4 ;  /* 0x0000000403197220 */ /* 0x048fe40000400000 */
[----:B------:R-:W3:Y:S01]  /*51790*/  LDL.LU R4, [R1+0x934] ;  /* 0x0009340001047983 */ /* 0x000ee20000300800 */
[----:B------:R-:W3:Y:S02]  /*517a0*/  LDL.LU R26, [R1+0xec0] ;  /* 0x000ec000011a7983 */ /* 0x000ee40000300800 */
[----:B------:R-:W3:Y:S02]  /*517b0*/  LDL R27, [R1+0x86c] ;  /* 0x00086c00011b7983 */ /* 0x000ee40000100800 */
[----:B------:R-:W-:Y:S02]  /*517c0*/  STL [R1+0x2f18], R25 ;  /* 0x002f181901007387 */ /* 0x000fe40000100800 */
[----:B--2---:R-:W-:-:S02]  /*517d0*/  FMUL R16, R3, R14 ;  /* 0x0000000e03107220 */ /* 0x004fc40000400000 */
[----:B----4-:R-:W-:-:S03]  /*517e0*/  FMUL R17, R3, R13 ;  /* 0x0000000d03117220 */ /* 0x010fc60000400000 */
[----:B------:R-:W-:Y:S04]  /*517f0*/  STL [R1+0x2f1c], R16 ;  /* 0x002f1c1001007387 */ /* 0x000fe80000100800 */
[----:B------:R-:W-:Y:S01]  /*51800*/  STL [R1+0x2f20], R17 ;  /* 0x002f201101007387 */ /* 0x000fe20000100800 */
[C---:B------:R-:W-:Y:S02]  /*51810*/  FMUL R8, R3.reuse, R8 ;  /* 0x0000000803087220 */ /* 0x040fe40000400000 */
[C---:B------:R-:W-:Y:S02]  /*51820*/  FMUL R9, R3.reuse, R9 ;  /* 0x0000000903097220 */ /* 0x040fe40000400000 */
[C---:B------:R-:W-:Y:S01]  /*51830*/  FMUL R12, R3.reuse, R12 ;  /* 0x0000000c030c7220 */ /* 0x040fe20000400000 */
[----:B------:R-:W-:Y:S02]  /*51840*/  STL [R1+0x2f24], R8 ;  /* 0x002f240801007387 */ /* 0x000fe40000100800 */
[----:B------:R0:W-:Y:S02]  /*51850*/  STL [R1+0x2f28], R9 ;  /* 0x002f280901007387 */ /* 0x0001e40000100800 */
[----:B------:R-:W-:Y:S02]  /*51860*/  STL [R1+0x210], R12 ;  /* 0x0002100c01007387 */ /* 0x000fe40000100800 */
[----:B0-----:R-:W-:-:S02]  /*51870*/  FMUL R9, R3, R11 ;  /* 0x0000000b03097220 */ /* 0x001fc40000400000 */
[----:B------:R-:W-:-:S03]  /*51880*/  FMUL R8, R3, R10 ;  /* 0x0000000a03087220 */ /* 0x000fc60000400000 */
[----:B------:R-:W-:Y:S01]  /*51890*/  STL [R1+0x214], R9 ;  /* 0x0002140901007387 */ /* 0x000fe20000100800 */
[----:B------:R-:W2:Y:S02]  /*518a0*/  LDL.LU R24, [R1+0x960] ;  /* 0x0009600001187983 */ /* 0x000ea40000300800 */
[----:B------:R-:W-:Y:S02]  /*518b0*/  STL [R1+0x200], R8 ;  /* 0x0002000801007387 */ /* 0x000fe40000100800 */
[----:B------:R-:W4:Y:S02]  /*518c0*/  LDL.LU R23, [R1+0x964] ;  /* 0x0009640001177983 */ /* 0x000f240000300800 */
[----:B------:R-:W-:-:S05]  /*518d0*/  FMUL R7, R3, R7 ;  /* 0x0000000703077220 */ /* 0x000fca0000400000 */
[----:B------:R0:W-:Y:S01]  /*518e0*/  STL [R1+0x204], R7 ;  /* 0x0002040701007387 */ /* 0x0001e20000100800 */
[----:B------:R-:W4:Y:S02]  /*518f0*/  LDL.LU R22, [R1+0x990] ;  /* 0x0009900001167983 */ /* 0x000f240000300800 */
[----:B------:R-:W4:Y:S02]  /*51900*/  LDL.LU R21, [R1+0x994] ;  /* 0x0009940001157983 */ /* 0x000f240000300800 */
[----:B------:R-:W4:Y:S01]  /*51910*/  LDL.LU R20, [R1+0x9b0] ;  /* 0x0009b00001147983 */ /* 0x000f220000300800 */
[----:B------:R-:W4:Y:S01]  /*51920*/  LDL.LU R19, [R1+0x9b4] ;  /* 0x0009b40001137983 */ /* 0x000f220000300800 */
[----:B------:R-:W4:Y:S02]  /*51930*/  LDL.LU R18, [R1+0x9d0] ;  /* 0x0009d00001127983 */ /* 0x000f240000300800 */
[----:B------:R-:W4:Y:S02]  /*51940*/  LDL.LU R17, [R1+0x9d4] ;  /* 0x0009d40001117983 */ /* 0x000f240000300800 */
[----:B------:R-:W4:Y:S01]  /*51950*/  LDL.LU R16, [R1+0x9e0] ;  /* 0x0009e00001107983 */ /* 0x000f220000300800 */
[----:B------:R-:W4:Y:S01]  /*51960*/  LDL.LU R15, [R1+0x9e4] ;  /* 0x0009e400010f7983 */ /* 0x000f220000300800 */
[----:B------:R-:W4:Y:S02]  /*51970*/  LDL.LU R14, [R1+0x9f0] ;  /* 0x0009f000010e7983 */ /* 0x000f240000300800 */
[----:B0-----:R-:W4:Y:S02]  /*51980*/  LDL.LU R7, [R1+0x9f4] ;  /* 0x0009f40001077983 */ /* 0x001f240000300800 */
[----:B------:R-:W4:Y:S02]  /*51990*/  LDL.64 R12, [R1+0xf20] ;  /* 0x000f2000010c7983 */ /* 0x000f240000100a00 */
[----:B------:R-:W-:-:S05]  /*519a0*/  FMUL R5, R3, R5 ;  /* 0x0000000503057220 */ /* 0x000fca0000400000 */
[----:B------:R-:W-:Y:S01]  /*519b0*/  STL [R1+0x1f0], R5 ;  /* 0x0001f00501007387 */ /* 0x000fe20000100800 */
[----:B------:R-:W4:Y:S02]  /*519c0*/  LDL.64 R10, [R1+0xf18] ;  /* 0x000f1800010a7983 */ /* 0x000f240000100a00 */
[----:B---3--:R-:W-:-:S05]  /*519d0*/  FMUL R4, R3, R4 ;  /* 0x0000000403047220 */ /* 0x008fca0000400000 */
[----:B------:R0:W-:Y:S01]  /*519e0*/  STL [R1+0x1f4], R4 ;  /* 0x0001f40401007387 */ /* 0x0001e20000100800 */
[----:B------:R-:W3:Y:S03]  /*519f0*/  LDL.64 R8, [R1+0xf10] ;  /* 0x000f100001087983 */ /* 0x000ee60000100a00 */
[----:B0-----:R-:W3:Y:S01]  /*51a00*/  LDL.64 R4, [R1+0xf08] ;  /* 0x000f080001047983 */ /* 0x001ee20000100a00 */
[C---:B--2---:R-:W-:Y:S02]  /*51a10*/  FMUL R24, R3.reuse, R24 ;  /* 0x0000001803187220 */ /* 0x044fe40000400000 */
[----:B----4-:R-:W-:-:S03]  /*51a20*/  FMUL R23, R3, R23 ;  /* 0x0000001703177220 */ /* 0x010fc60000400000 */
[----:B------:R-:W-:Y:S04]  /*51a30*/  STL [R1+0x1e0], R24 ;  /* 0x0001e01801007387 */ /* 0x000fe80000100800 */
[----:B------:R-:W-:Y:S01]  /*51a40*/  STL [R1+0x1e4], R23 ;  /* 0x0001e41701007387 */ /* 0x000fe20000100800 */
[C---:B------:R-:W-:Y:S02]  /*51a50*/  FMUL R22, R3.reuse, R22 ;  /* 0x0000001603167220 */ /* 0x040fe40000400000 */
[C---:B------:R-:W-:Y:S02]  /*51a60*/  FMUL R21, R3.reuse, R21 ;  /* 0x0000001503157220 */ /* 0x040fe40000400000 */
[C---:B------:R-:W-:Y:S01]  /*51a70*/  FMUL R20, R3.reuse, R20 ;  /* 0x0000001403147220 */ /* 0x040fe20000400000 */
[----:B------:R-:W-:Y:S02]  /*51a80*/  STL [R1+0x1d0], R22 ;  /* 0x0001d01601007387 */ /* 0x000fe40000100800 */
[----:B------:R-:W-:Y:S02]  /*51a90*/  STL [R1+0x1d4], R21 ;  /* 0x0001d41501007387 */ /* 0x000fe40000100800 */
[----:B------:R-:W-:Y:S02]  /*51aa0*/  STL [R1+0x1b0], R20 ;  /* 0x0001b01401007387 */ /* 0x000fe40000100800 */
[----:B------:R-:W0:Y:S01]  /*51ab0*/  LDS R20, [R0.X4+0x180] ;  /* 0x0001800000147984 */ /* 0x000e220000004800 */
[----:B------:R-:W-:-:S02]  /*51ac0*/  FMUL R19, R3, R19 ;  /* 0x0000001303137220 */ /* 0x000fc40000400000 */
[C---:B------:R-:W-:Y:S02]  /*51ad0*/  FMUL R18, R3.reuse, R18 ;  /* 0x0000001203127220 */ /* 0x040fe40000400000 */
[C---:B------:R-:W-:Y:S02]  /*51ae0*/  FMUL R17, R3.reuse, R17 ;  /* 0x0000001103117220 */ /* 0x040fe40000400000 */
[C---:B------:R-:W-:Y:S02]  /*51af0*/  FMUL R16, R3.reuse, R16 ;  /* 0x0000001003107220 */ /* 0x040fe40000400000 */
[C---:B------:R-:W-:Y:S01]  /*51b00*/  FMUL R15, R3.reuse, R15 ;  /* 0x0000000f030f7220 */ /* 0x040fe20000400000 */
[----:B------:R-:W-:Y:S01]  /*51b10*/  STL [R1+0x1b4], R19 ;  /* 0x0001b41301007387 */ /* 0x000fe20000100800 */
[C---:B------:R-:W-:Y:S02]  /*51b20*/  FMUL R14, R3.reuse, R14 ;  /* 0x0000000e030e7220 */ /* 0x040fe40000400000 */
[----:B------:R-:W-:Y:S02]  /*51b30*/  STL [R1+0x110], R18 ;  /* 0x0001101201007387 */ /* 0x000fe40000100800 */
[----:B------:R-:W-:Y:S01]  /*51b40*/  FMUL R7, R3, R7 ;  /* 0x0000000703077220 */ /* 0x000fe20000400000 */
[----:B------:R-:W-:Y:S01]  /*51b50*/  STL [R1+0x114], R17 ;  /* 0x0001141101007387 */ /* 0x000fe20000100800 */
[----:B------:R-:W-:Y:S02]  /*51b60*/  STL [R1+0x100], R16 ;  /* 0x0001001001007387 */ /* 0x000fe40000100800 */
[----:B------:R-:W-:Y:S02]  /*51b70*/  STL [R1+0x104], R15 ;  /* 0x0001040f01007387 */ /* 0x000fe40000100800 */
[----:B------:R1:W-:Y:S01]  /*51b80*/  STL [R1+0xf0], R14 ;  /* 0x0000f00e01007387 */ /* 0x0003e20000100800 */
[----:B------:R-:W-:Y:S01]  /*51b90*/  STL [R1+0xf4], R7 ;  /* 0x0000f40701007387 */ /* 0x000fe20000100800 */
[----:B------:R-:W-:Y:S02]  /*51ba0*/  STL [R1+0x2f2c], R2 ;  /* 0x002f2c0201007387 */ /* 0x000fe40000100800 */
[----:B------:R-:W-:-:S04]  /*51bb0*/  IMAD.WIDE R12, R2, 0x2, R12 ;  /* 0x00000002020c7825 */ /* 0x000fc800078e020c */
[----:B------:R-:W-:Y:S02]  /*51bc0*/  FMUL R6, R6, 1.4426950216293334961 ;  /* 0x3fb8aa3b06067820 */ /* 0x000fe40000400000 */
[----:B------:R-:W-:Y:S01]  /*51bd0*/  IMAD.WIDE R10, R2, 0x2, R10 ;  /* 0x00000002020a7825 */ /* 0x000fe200078e020a */
[----:B------:R-:W2:Y:S04]  /*51be0*/  LDS R15, [R0.X4+0x200] ;  /* 0x00020000000f7984 */ /* 0x000ea80000004800 */
[----:B------:R4:W2:Y:S01]  /*51bf0*/  LDG.E.U16 R13, [R12.64] ;  /* 0x000000040c0d7981 */ /* 0x0008a2000c1e1500 */
[----:B-1----:R-:W-:-:S03]  /*51c00*/  FADD R14, -R27, R26 ;  /* 0x0000001a1b0e7221 */ /* 0x002fc60000000100 */
[----:B------:R-:W2:Y:S01]  /*51c10*/  LDL.LU R27, [R1+0x7c8] ;  /* 0x0007c800011b7983 */ /* 0x000ea20000300800 */
[----:B------:R-:W2:Y:S02]  /*51c20*/  LDL.LU R25, [R1+0x7d8] ;  /* 0x0007d80001197983 */ /* 0x000ea40000300800 */
[----:B------:R-:W2:Y:S02]  /*51c30*/  LDL.LU R23, [R1+0x7e8] ;  /* 0x0007e80001177983 */ /* 0x000ea40000300800 */
[----:B------:R-:W2:Y:S01]  /*51c40*/  LDL.LU R21, [R1+0x808] ;  /* 0x0008080001157983 */ /* 0x000ea20000300800 */
[----:B------:R-:W2:Y:S01]  /*51c50*/  LDL.LU R19, [R1+0x818] ;  /* 0x0008180001137983 */ /* 0x000ea20000300800 */
[----:B------:R3:W1:Y:S03]  /*51c60*/  MUFU.EX2 R3, R6 ;  /* 0x0000000600037308 */ /* 0x0006660000000800 */
[----:B----4-:R4:W5:Y:S04]  /*51c70*/  LDG.E.U16 R12, [R10.64] ;  /* 0x000000040a0c7981 */ /* 0x010968000c1e1500 */
[----:B0-----:R0:W-:Y:S01]  /*51c80*/  STL [R1+0x2f30], R20 ;  /* 0x002f301401007387 */ /* 0x0011e20000100800 */
[----:B------:R-:W2:Y:S02]  /*51c90*/  LDL.LU R26, [R1+0x7cc] ;  /* 0x0007cc00011a7983 */ /* 0x000ea40000300800 */
[----:B------:R-:W2:Y:S02]  /*51ca0*/  LDL.LU R24, [R1+0x7dc] ;  /* 0x0007dc0001187983 */ /* 0x000ea40000300800 */
[----:B------:R-:W2:Y:S01]  /*51cb0*/  LDL.LU R22, [R1+0x7ec] ;  /* 0x0007ec0001167983 */ /* 0x000ea20000300800 */
[----:B0-----:R-:W2:Y:S01]  /*51cc0*/  LDL.LU R20, [R1+0x80c] ;  /* 0x00080c0001147983 */ /* 0x001ea20000300800 */
[----:B------:R-:W2:Y:S02]  /*51cd0*/  LDL.LU R18, [R1+0x81c] ;  /* 0x00081c0001127983 */ /* 0x000ea40000300800 */
[----:B------:R-:W2:Y:S02]  /*51ce0*/  LDL.LU R17, [R1+0x828] ;  /* 0x0008280001117983 */ /* 0x000ea40000300800 */
[----:B------:R-:W2:Y:S02]  /*51cf0*/  LDL.LU R16, [R1+0x82c] ;  /* 0x00082c0001107983 */ /* 0x000ea40000300800 */
[----:B---3--:R-:W-:-:S02]  /*51d00*/  IMAD.WIDE R6, R2, 0x2, R8 ;  /* 0x0000000202067825 */ /* 0x008fc400078e0208 */
[----:B------:R-:W3:Y:S02]  /*51d10*/  LDL.LU R9, [R1+0x8a8] ;  /* 0x0008a80001097983 */ /* 0x000ee40000300800 */
[----:B------:R-:W3:Y:S02]  /*51d20*/  LDL.LU R8, [R1+0x8ac] ;  /* 0x0008ac0001087983 */ /* 0x000ee40000300800 */
[----:B------:R1:W5:Y:S01]  /*51d30*/  LDG.E.U16 R6, [R6.64] ;  /* 0x0000000406067981 */ /* 0x000362000c1e1500 */
[----:B------:R-:W-:-:S03]  /*51d40*/  IMAD.WIDE R4, R2, 0x2, R4 ;  /* 0x0000000202047825 */ /* 0x000fc600078e0204 */
[----:B------:R-:W3:Y:S01]  /*51d50*/  LDL.LU R2, [R1+0x8d8] ;  /* 0x0008d80001027983 */ /* 0x000ee20000300800 */
[----:B------:R-:W3:Y:S03]  /*51d60*/  LDL.LU R0, [R1+0x8dc] ;  /* 0x0008dc0001007983 */ /* 0x000ee60000300800 */
[----:B------:R0:W5:Y:S01]  /*51d70*/  LDG.E.U16 R4, [R4.64] ;  /* 0x0000000404047981 */ /* 0x000162000c1e1500 */
[----:B--2---:R-:W-:Y:S03]  /*51d80*/  STL [R1+0x2f34], R15 ;  /* 0x002f340f01007387 */ /* 0x004fe60000100800 */
[----:B------:R-:W-:Y:S01]  /*51d90*/  STL [R1+0x2f38], R13 ;  /* 0x002f380d01007387 */ /* 0x000fe20000100800 */
[C---:B-1----:R-:W-:Y:S02]  /*51da0*/  FMUL R7, R3.reuse, R27 ;  /* 0x0000001b03077220 */ /* 0x042fe40000400000 */
[----:B----4-:R-:W-:-:S03]  /*51db0*/  FMUL R10, R3, R25 ;  /* 0x00000019030a7220 */ /* 0x010fc60000400000 */
[----:B------:R1:W-:Y:S01]  /*51dc0*/  STL [R1+0x38], R7 ;  /* 0x0000380701007387 */ /* 0x0003e20000100800 */
[C---:B0-----:R-:W-:Y:S02]  /*51dd0*/  FMUL R5, R3.reuse, R26 ;  /* 0x0000001a03057220 */ /* 0x041fe40000400000 */
[----:B-1----:R-:W-:-:S03]  /*51de0*/  FMUL R7, R3, R24 ;  /* 0x0000001803077220 */ /* 0x002fc60000400000 */
[----:B------:R0:W-:Y:S01]  /*51df0*/  STL [R1+0x3c], R5 ;  /* 0x00003c0501007387 */ /* 0x0001e20000100800 */
[----:B------:R1:W-:Y:S03]  /*51e00*/  STL [R1+0x28], R10 ;  /* 0x0000280a01007387 */ /* 0x0003e60000100800 */
[----:B------:R2:W-:Y:S01]  /*51e10*/  STL [R1+0x2c], R7 ;  /* 0x00002c0701007387 */ /* 0x0005e20000100800 */
[C---:B0-----:R-:W-:Y:S02]  /*51e20*/  FMUL R5, R3.reuse, R23 ;  /* 0x0000001703057220 */ /* 0x041fe40000400000 */
[C---:B-1----:R-:W-:Y:S02]  /*51e30*/  FMUL R10, R3.reuse, R22 ;  /* 0x00000016030a7220 */ /* 0x042fe40000400000 */
[C---:B--2---:R-:W-:Y:S01]  /*51e40*/  FMUL R7, R3.reuse, R21 ;  /* 0x0000001503077220 */ /* 0x044fe20000400000 */
[----:B------:R0:W-:Y:S02]  /*51e50*/  STL [R1+0x18], R5 ;  /* 0x0000180501007387 */ /* 0x0001e40000100800 */
[----:B------:R1:W-:Y:S02]  /*51e60*/  STL [R1+0x1c], R10 ;  /* 0x00001c0a01007387 */ /* 0x0003e40000100800 */
[----:B------:R-:W-:Y:S01]  /*51e70*/  STL [R1+0x8], R7 ;  /* 0x0000080701007387 */ /* 0x000fe20000100800 */
[----:B0-----:R-:W-:-:S05]  /*51e80*/  FMUL R5, R3, R20 ;  /* 0x0000001403057220 */ /* 0x001fca0000400000 */
[----:B------:R-:W-:Y:S01]  /*51e90*/  STL [R1+0xc], R5 ;  /* 0x00000c0501007387 */ /* 0x000fe20000100800 */
[----:B------:R-:W2:Y:S02]  /*51ea0*/  LDL.LU R13, [R1+0x908] ;  /* 0x00090800010d7983 */ /* 0x000ea40000300800 */
[C---:B---3--:R-:W-:Y:S02]  /*51eb0*/  FMUL R2, R3.reuse, R2 ;  /* 0x0000000203027220 */ /* 0x048fe40000400000 */
[----:B------:R-:W-:-:S03]  /*51ec0*/  FMUL R0, R3, R0 ;  /* 0x0000000003007220 */ /* 0x000fc60000400000 */
[----:B------:R0:W-:Y:S01]  /*51ed0*/  STL [R1+0x218], R2 ;  /* 0x0002180201007387 */ /* 0x0001e20000100800 */
[----:B------:R-:W3:Y:S02]  /*51ee0*/  LDL.LU R15, [R1+0x90c] ;  /* 0x00090c00010f7983 */ /* 0x000ee40000300800 */
[----:B------:R4:W-:Y:S02]  /*51ef0*/  STL [R1+0x21c], R0 ;  /* 0x00021c0001007387 */ /* 0x0009e40000100800 */
[----:B------:R-:W3:Y:S02]  /*51f00*/  LDL.LU R20, [R1+0x938] ;  /* 0x0009380001147983 */ /* 0x000ee40000300800 */
[C---:B-1----:R-:W-:Y:S02]  /*51f10*/  FMUL R10, R3.reuse, R9 ;  /* 0x00000009030a7220 */ /* 0x042fe40000400000 */
[C---:B------:R-:W-:Y:S02]  /*51f20*/  FMUL R11, R3.reuse, R8 ;  /* 0x00000008030b7220 */ /* 0x040fe40000400000 */
[C---:B------:R-:W-:Y:S01]  /*51f30*/  FMUL R27, R3.reuse, R18 ;  /* 0x00000012031b7220 */ /* 0x040fe20000400000 */
[----:B0-----:R-:W3:Y:S01]  /*51f40*/  LDL.LU R2, [R1+0x93c] ;  /* 0x00093c0001027983 */ /* 0x001ee20000300800 */
[----:B------:R-:W3:Y:S02]  /*51f50*/  LDL.LU R9, [R1+0x968] ;  /* 0x0009680001097983 */ /* 0x000ee40000300800 */
[----:B------:R-:W3:Y:S02]  /*51f60*/  LDL.LU R8, [R1+0x96c] ;  /* 0x00096c0001087983 */ /* 0x000ee40000300800 */
[----:B------:R-:W-:-:S02]  /*51f70*/  FMUL R18, R3, R17 ;  /* 0x0000001103127220 */ /* 0x000fc40000400000 */
[C---:B------:R-:W-:Y:S01]  /*51f80*/  FMUL R26, R3.reuse, R19 ;  /* 0x00000013031a7220 */ /* 0x040fe20000400000 */
[----:B------:R-:W3:Y:S01]  /*51f90*/  LDL.LU R17, [R1+0x998] ;  /* 0x0009980001117983 */ /* 0x000ee20000300800 */
[C---:B------:R-:W-:Y:S02]  /*51fa0*/  FMUL R19, R3.reuse, R16 ;  /* 0x0000001003137220 */ /* 0x040fe40000400000 */
[----:B------:R-:W3:Y:S02]  /*51fb0*/  LDL.LU R16, [R1+0x99c] ;  /* 0x00099c0001107983 */ /* 0x000ee40000300800 */
[----:B------:R-:W3:Y:S02]  /*51fc0*/  LDL.LU R25, [R1+0x9b8] ;  /* 0x0009b80001197983 */ /* 0x000ee40000300800 */
[----:B------:R-:W-:Y:S01]  /*51fd0*/  FMUL R14, R14, 1.4426950216293334961 ;  /* 0x3fb8aa3b0e0e7820 */ /* 0x000fe20000400000 */
[----:B------:R-:W3:Y:S01]  /*51fe0*/  LDL.LU R24, [R1+0x9bc] ;  /* 0x0009bc0001187983 */ /* 0x000ee20000300800 */
[----:B------:R-:W3:Y:S02]  /*51ff0*/  LDL.LU R21, [R1+0x9d8] ;  /* 0x0009d80001157983 */ /* 0x000ee40000300800 */
[----:B------:R-:W3:Y:S02]  /*52000*/  LDL.LU R22, [R1+0x9dc] ;  /* 0x0009dc0001167983 */ /* 0x000ee40000300800 */
[----:B------:R-:W3:Y:S01]  /*52010*/  LDL.LU R23, [R1+0x9e8] ;  /* 0x0009e80001177983 */ /* 0x000ee20000300800 */
[----:B------:R-:W3:Y:S01]  /*52020*/  LDL.LU R29, [R1+0x9ec] ;  /* 0x0009ec00011d7983 */ /* 0x000ee20000300800 */
[----:B------:R0:W1:Y:S01]  /*52030*/  MUFU.EX2 R28, R14 ;  /* 0x0000000e001c7308 */ /* 0x0000620000000800 */
[----:B----4-:R-:W4:Y:S02]  /*52040*/  LDL.LU R0, [R1+0x9f8] ;  /* 0x0009f80001007983 */ /* 0x010f240000300800 */
[----:B0-----:R-:W4:Y:S01]  /*52050*/  LDL.LU R14, [R1+0x9fc] ;  /* 0x0009fc00010e7983 */ /* 0x001f220000300800 */
[----:B------:R-:W4:Y:S02]  /*52060*/  LDL.LU R7, [R1+0xee0] ;  /* 0x000ee00001077983 */ /* 0x000f240000300800 */
[----:B------:R-:W1:Y:S02]  /*52070*/  LDL.LU R5, [R1+0xee4] ;  /* 0x000ee40001057983 */ /* 0x000e640000300800 */
[----:B--2---:R-:W-:-:S05]  /*52080*/  FMUL R13, R3, R13 ;  /* 0x0000000d030d7220 */ /* 0x004fca0000400000 */
[----:B------:R0:W-:Y:S04]  /*52090*/  STL [R1+0x208], R13 ;  /* 0x0002080d01007387 */ /* 0x0001e80000100800 */
[----:B0-----:R0:W5:Y:S01]  /*520a0*/  LDL.LU R13, [R1+0x2f38] ;  /* 0x002f3800010d7983 */ /* 0x0011620000300800 */
[C---:B---3--:R-:W-:Y:S02]  /*520b0*/  FMUL R15, R3.reuse, R15 ;  /* 0x0000000f030f7220 */ /* 0x048fe40000400000 */
[----:B------:R-:W-:-:S03]  /*520c0*/  FMUL R20, R3, R20 ;  /* 0x0000001403147220 */ /* 0x000fc60000400000 */
[----:B------:R2:W-:Y:S04]  /*520d0*/  STL [R1+0x20c], R15 ;  /* 0x00020c0f01007387 */ /* 0x0005e80000100800 */
[----:B--2---:R-:W1:Y:S01]  /*520e0*/  LDL.LU R15, [R1+0x2f34] ;  /* 0x002f3400010f7983 */ /* 0x004e620000300800 */
[----:B------:R2:W-:Y:S03]  /*520f0*/  STL [R1+0x1f8], R20 ;  /* 0x0001f81401007387 */ /* 0x0005e60000100800 */
[----:B--2---:R-:W2:Y:S01]  /*52100*/  LDL.LU R20, [R1+0x2f30] ;  /* 0x002f300001147983 */ /* 0x004ea20000300800 */
[C---:B------:R-:W-:Y:S02]  /*52110*/  FMUL R2, R3.reuse, R2 ;  /* 0x0000000203027220 */ /* 0x040fe40000400000 */
[----:B------:R-:W-:-:S02]  /*52120*/  FMUL R9, R3, R9 ;  /* 0x0000000903097220 */ /* 0x000fc40000400000 */
[C---:B------:R-:W-:Y:S02]  /*52130*/  FMUL R8, R3.reuse, R8 ;  /* 0x0000000803087220 */ /* 0x040fe40000400000 */
[C---:B------:R-:W-:Y:S01]  /*52140*/  FMUL R17, R3.reuse, R17 ;  /* 0x0000001103117220 */ /* 0x040fe20000400000 */
[----:B------:R3:W-:Y:S01]  /*52150*/  STL [R1+0x1fc], R2 ;  /* 0x0001fc0201007387 */ /* 0x0007e20000100800 */
[C---:B------:R-:W-:Y:S02]  /*52160*/  FMUL R16, R3.reuse, R16 ;  /* 0x0000001003107220 */ /* 0x040fe40000400000 */
[C---:B------:R-:W-:Y:S02]  /*52170*/  FMUL R25, R3.reuse, R25 ;  /* 0x0000001903197220 */ /* 0x040fe40000400000 */
[C---:B------:R-:W-:Y:S01]  /*52180*/  FMUL R24, R3.reuse, R24 ;  /* 0x0000001803187220 */ /* 0x040fe20000400000 */
[----:B---3--:R0:W5:Y:S01]  /*52190*/  LDL.LU R2, [R1+0x2f2c] ;  /* 0x002f2c0001027983 */ /* 0x0081620000300800 */
[----:B------:R3:W-:Y:S02]  /*521a0*/  STL [R1+0x1e8], R9 ;  /* 0x0001e80901007387 */ /* 0x0007e40000100800 */
[----:B------:R-:W-:-:S02]  /*521b0*/  FMUL R21, R3, R21 ;  /* 0x0000001503157220 */ /* 0x000fc40000400000 */
[C---:B------:R-:W-:Y:S01]  /*521c0*/  FMUL R22, R3.reuse, R22 ;  /* 0x0000001603167220 */ /* 0x040fe20000400000 */
[----:B---3--:R0:W5:Y:S01]  /*521d0*/  LDL.LU R9, [R1+0x2f28] ;  /* 0x002f280001097983 */ /* 0x0081620000300800 */
[----:B------:R3:W-:Y:S02]  /*521e0*/  STL [R1+0x1ec], R8 ;  /* 0x0001ec0801007387 */ /* 0x0007e40000100800 */
[C---:B------:R-:W-:Y:S01]  /*521f0*/  FMUL R23, R3.reuse, R23 ;  /* 0x0000001703177220 */ /* 0x040fe20000400000 */
[----:B---3--:R0:W5:Y:S01]  /*52200*/  LDL.LU R8, [R1+0x2f24] ;  /* 0x002f240001087983 */ /* 0x0081620000300800 */
[----:B------:R3:W-:Y:S02]  /*52210*/  STL [R1+0x1d8], R17 ;  /* 0x0001d81101007387 */ /* 0x0007e40000100800 */
[C---:B------:R-:W-:Y:S01]  /*52220*/  FMUL R29, R3.reuse, R29 ;  /* 0x0000001d031d7220 */ /* 0x040fe20000400000 */
[----:B---3--:R0:W5:Y:S01]  /*52230*/  LDL.LU R17, [R1+0x2f20] ;  /* 0x002f200001117983 */ /* 0x0081620000300800 */
[----:B------:R3:W-:Y:S02]  /*52240*/  STL [R1+0x1dc], R16 ;  /* 0x0001dc1001007387 */ /* 0x0007e40000100800 */
[C---:B----4-:R-:W-:Y:S01]  /*52250*/  FMUL R0, R3.reuse, R0 ;  /* 0x0000000003007220 */ /* 0x050fe20000400000 */
[----:B---3--:R0:W5:Y:S01]  /*52260*/  LDL.LU R16, [R1+0x2f1c] ;  /* 0x002f1c0001107983 */ /* 0x0081620000300800 */
[----:B------:R3:W-:Y:S02]  /*52270*/  STL [R1+0x1b8], R25 ;  /* 0x0001b81901007387 */ /* 0x0007e40000100800 */
[----:B------:R-:W-:Y:S01]  /*52280*/  FMUL R14, R3, R14 ;  /* 0x0000000e030e7220 */ /* 0x000fe20000400000 */
[----:B---3--:R0:W5:Y:S01]  /*52290*/  LDL.LU R25, [R1+0x2f18] ;  /* 0x002f180001197983 */ /* 0x0081620000300800 */
[----:B------:R3:W-:Y:S03]  /*522a0*/  STL [R1+0x1bc], R24 ;  /* 0x0001bc1801007387 */ /* 0x0007e60000100800 */
        /* <DEDUP_REMOVED lines=11> */
[----:B------:R0:W-:Y:S02]  /*52360*/  STL [R1+0xfc], R14 ;  /* 0x0000fc0e01007387 */ /* 0x0001e40000100800 */
[----:B-1----:R-:W-:-:S05]  /*52370*/  FFMA R5, R28, R5, R15 ;  /* 0x000000051c057223 */ /* 0x002fca000000000f */
[----:B------:R0:W-:Y:S01]  /*52380*/  STL [R1+0xee4], R5 ;  /* 0x000ee40501007387 */ /* 0x0001e20000100800 */
[----:B--2---:R-:W-:-:S05]  /*52390*/  FFMA R7, R3, R7, R20 ;  /* 0x0000000703077223 */ /* 0x004fca0000000014 */
[----:B------:R0:W-:Y:S02]  /*523a0*/  STL [R1+0xee0], R7 ;  /* 0x000ee00701007387 */ /* 0x0001e40000100800 */
[----:B------:R-:W2:Y:S04]  /*523b0*/  LDL.LU R3, [R1+0xe70] ;  /* 0x000e700001037983 */ /* 0x000ea80000300800 */
[----:B------:R-:W3:Y:S04]  /*523c0*/  LDL.LU R20, [R1+0xe50] ;  /* 0x000e500001147983 */ /* 0x000ee80000300800 */
[----:B0-----:R-:W4:Y:S04]  /*523d0*/  LDL.LU R5, [R1+0xe30] ;  /* 0x000e300001057983 */ /* 0x001f280000300800 */
[----:B------:R-:W2:Y:S04]  /*523e0*/  LDL.LU R14, [R1+0xdf0] ;  /* 0x000df000010e7983 */ /* 0x000ea80000300800 */
[----:B-----5:R0:W-:Y:S04]  /*523f0*/  STL [R1+0x543c], R22 ;  /* 0x00543c1601007387 */ /* 0x0201e80000100800 */
[----:B0-----:R-:W2:Y:S04]  /*52400*/  LDL.LU R22, [R1+0xe90] ;  /* 0x000e900001167983 */ /* 0x001ea80000300800 */
[----:B------:R-:W0:Y:S04]  /*52410*/  S2R R7, SR_TID.X ;  /* 0x0000000000077919 */ /* 0x000e280000002100 */
[----:B------:R-:W-:Y:S04]  /*52420*/  STL [R1+0x5438], R21 ;  /* 0x0054381501007387 */ /* 0x000fe80000100800 */
[----:B------:R1:W-:Y:S04]  /*52430*/  STL [R1+0x5434], R13 ;  /* 0x0054340d01007387 */ /* 0x0003e80000100800 */
[----:B-1----:R-:W3:Y:S04]  /*52440*/  LDL.LU R13, [R1+0xe10] ;  /* 0x000e1000010d7983 */ /* 0x002ee80000300800 */
[----:B------:R-:W-:Y:S01]  /*52450*/  STL [R1+0x5430], R12 ;  /* 0x0054300c01007387 */ /* 0x000fe20000100800 */
[----:B0-----:R-:W-:-:S03]  /*52460*/  LOP3.LUT R21, R7, 0x1c, RZ, 0xc0, !PT ;  /* 0x0000001c07157812 */ /* 0x001fc600078ec0ff */
[----:B------:R-:W-:Y:S04]  /*52470*/  STL [R1+0x542c], R6 ;  /* 0x00542c0601007387 */ /* 0x000fe80000100800 */
[----:B------:R0:W-:Y:S04]  /*52480*/  STL [R1+0x5428], R4 ;  /* 0x0054280401007387 */ /* 0x0001e80000100800 */
[----:B------:R-:W-:Y:S04]  /*52490*/  STL.64 [R1+0x52a0], R26 ;  /* 0x0052a01a01007387 */ /* 0x000fe80000100a00 */
[----:B------:R-:W-:Y:S04]  /*524a0*/  STL.64 [R1+0x5298], R24 ;  /* 0x0052981801007387 */ /* 0x000fe80000100a00 */
[----:B------:R-:W-:Y:S04]  /*524b0*/  STL.64 [R1+0x5290], R18 ;  /* 0x0052901201007387 */ /* 0x000fe80000100a00 */
[----:B------:R-:W-:Y:S04]  /*524c0*/  STL.64 [R1+0x5288], R16 ;  /* 0x0052881001007387 */ /* 0x000fe80000100a00 */
[----:B------:R-:W-:Y:S04]  /*524d0*/  STL.64 [R1+0x5280], R10 ;  /* 0x0052800a01007387 */ /* 0x000fe80000100a00 */
[----:B------:R-:W-:Y:S04]  /*524e0*/  STL.64 [R1+0x5278], R8 ;  /* 0x0052780801007387 */ /* 0x000fe80000100a00 */
[----:B------:R-:W-:Y:S04]  /*524f0*/  STL [R1+0x51f8], R28 ;  /* 0x0051f81c01007387 */ /* 0x000fe80000100800 */
[----:B------:R-:W-:Y:S04]  /*52500*/  STL [R1+0x307c], R0 ;  /* 0x00307c0001007387 */ /* 0x000fe80000100800 */
[----:B------:R-:W1:Y:S04]  /*52510*/  LDS R0, [R21.X4+0x280] ;  /* 0x0002800015007984 */ /* 0x000e680000004800 */
[----:B------:R-:W-:Y:S04]  /*52520*/  STL [R1+0x3078], R2 ;  /* 0x0030780201007387 */ /* 0x000fe80000100800 */
[----:B0-----:R-:W4:Y:S04]  /*52530*/  LDL.LU R4, [R1+0xdd0] ;  /* 0x000dd00001047983 */ /* 0x001f280000300800 */
[----:B------:R-:W4:Y:S04]  /*52540*/  LDL.LU R15, [R1+0xdb0] ;  /* 0x000db000010f7983 */ /* 0x000f280000300800 */
[----:B------:R-:W0:Y:S04]  /*52550*/  LDS R2, [R21.X4+0x300] ;  /* 0x0003000015027984 */ /* 0x000e280000004800 */
[----:B------:R-:W1:Y:S04]  /*52560*/  S2R R12, SR_TID.X ;  /* 0x00000000000c7919 */ /* 0x000e680000002100 */
[----:B-1----:R-:W-:Y:S04]  /*52570*/  STL [R1+0xe9c], R0 ;  /* 0x000e9c0001007387 */ /* 0x002fe80000100800 */
[----:B------:R1:W0:Y:S01]  /*52580*/  LDS R0, [R21.X4+0x380] ;  /* 0x0003800015007984 */ /* 0x0002220000004800 */
[----:B------:R-:W-:-:S04]  /*52590*/  LOP3.LUT R7, R12, 0x7f, RZ, 0xc0, !PT ;  /* 0x0000007f0c077812 */ /* 0x000fc800078ec0ff */
[----:B------:R-:W-:Y:S01]  /*525a0*/  SHF.L.U32 R27, R7, 0x1, RZ ;  /* 0x00000001071b7819 */ /* 0x000fe200000006ff */
[----:B------:R-:W-:Y:S06]  /*525b0*/  BAR.SYNC.DEFER_BLOCKING 0x0 ;  /* 0x0000000000007b1d */ /* 0x000fec0000010000 */
[----:B-1----:R-:W4:Y:S04]  /*525c0*/  LDL.LU R21, [R1+0xd90] ;  /* 0x000d900001157983 */ /* 0x002f280000300800 */
[----:B0-----:R-:W-:Y:S04]  /*525d0*/  STL [R1+0xe98], R2 ;  /* 0x000e980201007387 */ /* 0x001fe80000100800 */
[----:B------:R0:W-:Y:S04]  /*525e0*/  STL [R1+0xe94], R0 ;  /* 0x000e940001007387 */ /* 0x0001e80000100800 */
[----:B0-----:R-:W4:Y:S04]  /*525f0*/  LDL.LU R0, [R1+0xd70] ;  /* 0x000d700001007983 */ /* 0x001f280000300800 */
[----:B--2---:R0:W-:Y:S04]  /*52600*/  STS.U16 [R27], R22 ;  /* 0x000000161b007388 */ /* 0x0041e80000000400 */
[----:B------:R1:W-:Y:S04]  /*52610*/  STS.U16 [R27+0x800], R3 ;  /* 0x000800031b007388 */ /* 0x0003e80000000400 */
[----:B0-----:R-:W2:Y:S04]  /*52620*/  LDL.LU R22, [R1+0xd50] ;  /* 0x000d500001167983 */ /* 0x001ea80000300800 */
[----:B------:R-:W2:Y:S04]  /*52630*/  LDL.LU R28, [R1+0xd30] ;  /* 0x000d3000011c7983 */ /* 0x000ea80000300800 */
[----:B------:R-:W2:Y:S04]  /*52640*/  LDL.LU R8, [R1+0xd10] ;  /* 0x000d100001087983 */ /* 0x000ea80000300800 */
[----:B------:R-:W2:Y:S04]  /*52650*/  LDL.LU R9, [R1+0xcf0] ;  /* 0x000cf00001097983 */ /* 0x000ea80000300800 */
[----:B-1----:R-:W2:Y:S04]  /*52660*/  LDL.LU R3, [R1+0xcd0] ;  /* 0x000cd00001037983 */ /* 0x002ea80000300800 */
[----:B------:R-:W2:Y:S04]  /*52670*/  LDL.LU R10, [R1+0xcb0] ;  /* 0x000cb000010a7983 */ /* 0x000ea80000300800 */
[----:B---3--:R0:W-:Y:S04]  /*52680*/  STS.U16 [R27+0x1000], R20 ;  /* 0x001000141b007388 */ /* 0x0081e80000000400 */
[----:B------:R-:W3:Y:S04]  /*52690*/  LDL.LU R11, [R1+0xc90] ;  /* 0x000c9000010b7983 */ /* 0x000ee80000300800 */
[----:B0-----:R-:W3:Y:S04]  /*526a0*/  LDL.LU R20, [R1+0xc70] ;  /* 0x000c700001147983 */ /* 0x001ee80000300800 */
[----:B------:R-:W3:Y:S04]  /*526b0*/  LDL.LU R16, [R1+0xc50] ;  /* 0x000c500001107983 */ /* 0x000ee80000300800 */
[----:B----4-:R0:W-:Y:S04]  /*526c0*/  STS.U16 [R27+0x1800], R5 ;  /* 0x001800051b007388 */ /* 0x0101e80000000400 */
[----:B------:R-:W4:Y:S04]  /*526d0*/  LDL.LU R17, [R1+0xc30] ;  /* 0x000c300001117983 */ /* 0x000f280000300800 */
[----:B0-----:R-:W4:Y:S04]  /*526e0*/  LDL.LU R5, [R1+0x7ac] ;  /* 0x0007ac0001057983 */ /* 0x001f280000300800 */
[----:B------:R0:W-:Y:S04]  /*526f0*/  STS.U16 [R27+0x2000], R13 ;  /* 0x0020000d1b007388 */ /* 0x0001e80000000400 */
[----:B------:R-:W4:Y:S04]  /*52700*/  LDL.LU R18, [R1+0x78c] ;  /* 0x00078c0001127983 */ /* 0x000f280000300800 */
[----:B0-----:R-:W4:Y:S04]  /*52710*/  LDL.LU R13, [R1+0x76c] ;  /* 0x00076c00010d7983 */ /* 0x001f280000300800 */
[----:B------:R-:W4:Y:S04]  /*52720*/  LDL.LU R19, [R1+0x74c] ;  /* 0x00074c0001137983 */ /* 0x000f280000300800 */
[----:B------:R-:W4:Y:S04]  /*52730*/  LDL.LU R24, [R1+0x72c] ;  /* 0x00072c0001187983 */ /* 0x000f280000300800 */
[----:B------:R0:W-:Y:S04]  /*52740*/  STS.U16 [R27+0x2800], R14 ;  /* 0x0028000e1b007388 */ /* 0x0001e80000000400 */
[----:B------:R-:W4:Y:S04]  /*52750*/  LDL.LU R6, [R1+0x70c] ;  /* 0x00070c0001067983 */ /* 0x000f280000300800 */
[----:B0-----:R-:W4:Y:S04]  /*52760*/  LDL.LU R14, [R1+0x6ec] ;  /* 0x0006ec00010e7983 */ /* 0x001f280000300800 */
[----:B------:R-:W-:Y:S04]  /*52770*/  STS.U16 [R27+0x3000], R4 ;  /* 0x003000041b007388 */ /* 0x000fe80000000400 */
[----:B------:R-:W4:Y:S04]  /*52780*/  LDL.LU R25, [R1+0x6cc] ;  /* 0x0006cc0001197983 */ /* 0x000f280000300800 */
[----:B------:R0:W-:Y:S04]  /*52790*/  STS.U16 [R27+0x3800], R15 ;  /* 0x0038000f1b007388 */ /* 0x0001e80000000400 */
[----:B------:R-:W4:Y:S04]  /*527a0*/  LDL.LU R26, [R1+0x6ac] ;  /* 0x0006ac00011a7983 */ /* 0x000f280000300800 */
[----:B0-----:R-:W4:Y:S04]  /*527b0*/  LDL.LU R15, [R1+0x668] ;  /* 0x00066800010f7983 */ /* 0x001f280000300800 */
[----:B------:R-:W4:Y:S04]  /*527c0*/  LDL.LU R4, [R1+0x600] ;  /* 0x0006000001047983 */ /* 0x000f280000300800 */
[----:B------:R0:W-:Y:S04]  /*527d0*/  STS.U16 [R27+0x4000], R21 ;  /* 0x004000151b007388 */ /* 0x0001e80000000400 */
[----:B0-----:R-:W4:Y:S04]  /*527e0*/  LDL.LU R21, [R1+0x5cc] ;  /* 0x0005cc0001157983 */ /* 0x001f280000300800 */
[----:B------:R-:W-:Y:S04]  /*527f0*/  STS.U16 [R27+0x4800], R0 ;  /* 0x004800001b007388 */ /* 0x000fe80000000400 */
[----:B--2---:R0:W-:Y:S04]  /*52800*/  STS.U16 [R27+0x5000], R22 ;  /* 0x005000161b007388 */ /* 0x0041e80000000400 */
[----:B------:R-:W-:Y:S04]  /*52810*/  STS.U16 [R27+0x5800], R28 ;  /* 0x0058001c1b007388 */ /* 0x000fe80000000400 */
[----:B------:R-:W-:Y:S04]  /*52820*/  STS.U16 [R27+0x6000], R8 ;  /* 0x006000081b007388 */ /* 0x000fe80000000400 */
[----:B0-----:R-:W2:Y:S04]  /*52830*/  LDL.LU R22, [R1+0x5ac] ;  /* 0x0005ac0001167983 */ /* 0x001ea80000300800 */
[----:B------:R-:W-:Y:S04]  /*52840*/  STS.U16 [R27+0x6800], R9 ;  /* 0x006800091b007388 */ /* 0x000fe80000000400 */
[----:B------:R0:W-:Y:S04]  /*52850*/  STS.U16 [R27+0x7000], R3 ;  /* 0x007000031b007388 */ /* 0x0001e80000000400 */
[----:B------:R-:W-:Y:S04]  /*52860*/  STS.U16 [R27+0x7800], R10 ;  /* 0x0078000a1b007388 */ /* 0x000fe80000000400 */
[----:B0-----:R-:W2:Y:S04]  /*52870*/  LDL.LU R3, [R1+0x58c] ;  /* 0x00058c0001037983 */ /* 0x001ea80000300800 */
[----:B---3--:R-:W-:Y:S04]  /*52880*/  STS.U16 [R27+0x8000], R11 ;  /* 0x0080000b1b007388 */ /* 0x008fe80000000400 */
[----:B------:R0:W-:Y:S04]  /*52890*/  STS.U16 [R27+0x8800], R20 ;  /* 0x008800141b007388 */ /* 0x0001e80000000400 */
[----:B0-----:R-:W3:Y:S04]  /*528a0*/  LDL.LU R20, [R1+0x56c] ;  /* 0x00056c0001147983 */ /* 0x001ee80000300800 */
[----:B------:R-:W-:Y:S04]  /*528b0*/  STS.U16 [R27+0x9000], R16 ;  /* 0x009000101b007388 */ /* 0x000fe80000000400 */
[----:B----4-:R-:W-:Y:S04]  /*528c0*/  STS.U16 [R27+0x9800], R17 ;  /* 0x009800111b007388 */ /* 0x010fe80000000400 */
[----:B------:R0:W-:Y:S04]  /*528d0*/  STS.U16 [R27+0xa000], R5 ;  /* 0x00a000051b007388 */ /* 0x0001e80000000400 */
[----:B0-----:R-:W4:Y:S04]  /*528e0*/  LDL.LU R5, [R1+0x54c] ;  /* 0x00054c0001057983 */ /* 0x001f280000300800 */
[----:B------:R-:W-:Y:S04]  /*528f0*/  STS.U16 [R27+0xa800], R18 ;  /* 0x00a800121b007388 */ /* 0x000fe80000000400 */
[----:B------:R0:W-:Y:S04]  /*52900*/  STS.U16 [R27+0xb000], R13 ;  /* 0x00b0000d1b007388 */ /* 0x0001e80000000400 */
[----:B------:R-:W-:Y:S04]  /*52910*/  STS.U16 [R27+0xb800], R19 ;  /* 0x00b800131b007388 */ /* 0x000fe80000000400 */
[----:B------:R-:W-:Y:S04]  /*52920*/  STS.U16 [R27+0xc000], R24 ;  /* 0x00c000181b007388 */ /* 0x000fe80000000400 */
[----:B0-----:R-:W4:Y:S04]  /*52930*/  LDL.LU R13, [R1+0x52c] ;  /* 0x00052c00010d7983 */ /* 0x001f280000300800 */
[----:B------:R0:W-:Y:S04]  /*52940*/  STS.U16 [R27+0xc800], R6 ;  /* 0x00c800061b007388 */ /* 0x0001e80000000400 */
[----:B------:R1:W-:Y:S04]  /*52950*/  STS.U16 [R27+0xd000], R14 ;  /* 0x00d0000e1b007388 */ /* 0x0003e80000000400 */
[----:B0-----:R-:W4:Y:S04]  /*52960*/  LDL.LU R6, [R1+0x50c] ;  /* 0x00050c0001067983 */ /* 0x001f280000300800 */
[----:B-1----:R-:W4:Y:S04]  /*52970*/  LDL.LU R14, [R1+0x4ec] ;  /* 0x0004ec00010e7983 */ /* 0x002f280000300800 */
[----:B------:R-:W-:Y:S04]  /*52980*/  STS.U16 [R27+0xd800], R25 ;  /* 0x00d800191b007388 */ /* 0x000fe80000000400 */
[----:B------:R-:W-:Y:S04]  /*52990*/  STS.U16 [R27+0xe000], R26 ;  /* 0x00e0001a1b007388 */ /* 0x000fe80000000400 */
[----:B------:R0:W-:Y:S04]  /*529a0*/  STS.U16 [R27+0xe800], R15 ;  /* 0x00e8000f1b007388 */ /* 0x0001e80000000400 */
[----:B------:R-:W-:Y:S04]  /*529b0*/  STS.U16 [R27+0xf000], R4 ;  /* 0x00f000041b007388 */ /* 0x000fe80000000400 */
[----:B0-----:R-:W4:Y:S04]  /*529c0*/  LDL.LU R15, [R1+0x4cc] ;  /* 0x0004cc00010f7983 */ /* 0x001f280000300800 */
[----:B------:R0:W-:Y:S04]  /*529d0*/  STS.U16 [R27+0xf800], R21 ;  /* 0x00f800151b007388 */ /* 0x0001e80000000400 */
[----:B------:R-:W4:Y:S04]  /*529e0*/  LDL.LU R0, [R1+0x4ac] ;  /* 0x0004ac0001007983 */ /* 0x000f280000300800 */
[----:B0-----:R-:W4:Y:S04]  /*529f0*/  LDL.LU R21, [R1+0x48c] ;  /* 0x00048c0001157983 */ /* 0x001f280000300800 */
[----:B------:R-:W4:Y:S04]  /*52a00*/  LDL.LU R28, [R1+0x46c] ;  /* 0x00046c00011c7983 */ /* 0x000f280000300800 */
[----:B------:R-:W4:Y:S04]  /*52a10*/  LDL.LU R8, [R1+0x44c] ;  /* 0x00044c0001087983 */ /* 0x000f280000300800 */
[----:B------:R-:W4:Y:S04]  /*52a20*/  LDL.LU R9, [R1+0x42c] ;  /* 0x00042c0001097983 */ /* 0x000f280000300800 */
[----:B--2---:R0:W-:Y:S04]  /*52a30*/  STS.U16 [R27+0x10000], R22 ;  /* 0x010000161b007388 */ /* 0x0041e80000000400 */
[----:B0-----:R-:W2:Y:S04]  /*52a40*/  LDL.LU R22, [R1+0x40c] ;  /* 0x00040c0001167983 */ /* 0x001ea80000300800 */
[----:B------:R-:W2:Y:S04]  /*52a50*/  LDL.LU R10, [R1+0x3ec] ;  /* 0x0003ec00010a7983 */ /* 0x000ea80000300800 */
[----:B------:R0:W-:Y:S04]  /*52a60*/  STS.U16 [R27+0x10800], R3 ;  /* 0x010800031b007388 */ /* 0x0001e80000000400 */
[----:B------:R-:W2:Y:S04]  /*52a70*/  LDL.LU R11, [R1+0x3cc] ;  /* 0x0003cc00010b7983 */ /* 0x000ea80000300800 */
[----:B0-----:R-:W2:Y:S04]  /*52a80*/  LDL.LU R3, [R1+0x3ac] ;  /* 0x0003ac0001037983 */ /* 0x001ea80000300800 */
[----:B------:R-:W2:Y:S04]  /*52a90*/  LDL.LU R16, [R1+0x38c] ;  /* 0x00038c0001107983 */ /* 0x000ea80000300800 */
[----:B---3--:R0:W-:Y:S04]  /*52aa0*/  STS.U16 [R27+0x11000], R20 ;  /* 0x011000141b007388 */ /* 0x0081e80000000400 */
[----:B------:R-:W3:Y:S04]  /*52ab0*/  LDL.LU R17, [R1+0x36c] ;  /* 0x00036c0001117983 */ /* 0x000ee80000300800 */
[----:B0-----:R-:W3:Y:S04]  /*52ac0*/  LDL.LU R20, [R1+0x34c] ;  /* 0x00034c0001147983 */ /* 0x001ee80000300800 */
[----:B------:R-:W3:Y:S04]  /*52ad0*/  LDL.LU R18, [R1+0x32c] ;  /* 0x00032c0001127983 */ /* 0x000ee80000300800 */
[----:B----4-:R0:W-:Y:S04]  /*52ae0*/  STS.U16 [R27+0x11800], R5 ;  /* 0x011800051b007388 */ /* 0x0101e80000000400 */
        /* <DEDUP_REMOVED lines=13> */
[----:B------:R-:W-:Y:S04]  /*52bc0*/  STS.U16 [R27+0x14000], R0 ;  /* 0x014000001b007388 */ /* 0x000fe80000000400 */
[----:B0-----:R-:W4:Y:S04]  /*52bd0*/  LDL.LU R15, [R1+0xbc] ;  /* 0x0000bc00010f7983 */ /* 0x001f280000300800 */
[----:B------:R0:W-:Y:S04]  /*52be0*/  STS.U16 [R27+0x14800], R21 ;  /* 0x014800151b007388 */ /* 0x0001e80000000400 */
[----:B------:R-:W-:Y:S04]  /*52bf0*/  STS.U16 [R27+0x15000], R28 ;  /* 0x0150001c1b007388 */ /* 0x000fe80000000400 */
[----:B------:R-:W-:Y:S04]  /*52c00*/  STS.U16 [R27+0x15800], R8 ;  /* 0x015800081b007388 */ /* 0x000fe80000000400 */
[----:B0-----:R-:W4:Y:S04]  /*52c10*/  LDL.LU R21, [R1+0xe8c] ;  /* 0x000e8c0001157983 */ /* 0x001f280000300800 */
[----:B------:R-:W-:Y:S04]  /*52c20*/  STS.U16 [R27+0x16000], R9 ;  /* 0x016000091b007388 */ /* 0x000fe80000000400 */
[----:B--2---:R0:W-:Y:S04]  /*52c30*/  STS.U16 [R27+0x16800], R22 ;  /* 0x016800161b007388 */ /* 0x0041e80000000400 */
        /* <DEDUP_REMOVED lines=10> */
[----:B----4-:R0:W-:Y:S04]  /*52ce0*/  STS.U16 [R27+0x1a800], R5 ;  /* 0x01a800051b007388 */ /* 0x0101e80000000400 */
[----:B0-----:R-:W0:Y:S04]  /*52cf0*/  S2R R5, SR_TID.X ;  /* 0x0000000000057919 */ /* 0x001e280000002100 */
[----:B------:R-:W-:Y:S04]  /*52d00*/  STS.U16 [R27+0x1b000], R19 ;  /* 0x01b000131b007388 */ /* 0x000fe80000000400 */
[----:B------:R-:W-:Y:S04]  /*52d10*/  STS.U16 [R27+0x1b800], R24 ;  /* 0x01b800181b007388 */ /* 0x000fe80000000400 */
[----:B------:R1:W-:Y:S04]  /*52d20*/  STS.U16 [R27+0x1c000], R4 ;  /* 0x01c000041b007388 */ /* 0x0003e80000000400 */
[----:B------:R4:W-:Y:S04]  /*52d30*/  STS.U16 [R27+0x1c800], R13 ;  /* 0x01c8000d1b007388 */ /* 0x0009e80000000400 */
[----:B------:R-:W-:Y:S04]  /*52d40*/  STS.U16 [R27+0x1d000], R25 ;  /* 0x01d000191b007388 */ /* 0x000fe80000000400 */
[----:B-1----:R-:W3:Y:S01]  /*52d50*/  LDL.LU R4, [R1+0xe0c] ;  /* 0x000e0c0001047983 */ /* 0x002ee20000300800 */
[----:B0-----:R-:W-:-:S03]  /*52d60*/  LOP3.LUT R5, R5, 0x7f, RZ, 0xc0, !PT ;  /* 0x0000007f05057812 */ /* 0x001fc600078ec0ff */
[----:B----4-:R-:W4:Y:S04]  /*52d70*/  LDL.LU R13, [R1+0xdec] ;  /* 0x000dec00010d7983 */ /* 0x010f280000300800 */
[----:B------:R-:W-:Y:S04]  /*52d80*/  STS.U16 [R27+0x1d800], R26 ;  /* 0x01d8001a1b007388 */ /* 0x000fe80000000400 */
[----:B------:R0:W-:Y:S01]  /*52d90*/  STS.U16 [R27+0x1e000], R14 ;  /* 0x01e0000e1b007388 */ /* 0x0001e20000000400 */
[----:B------:R-:W-:-:S03]  /*52da0*/  IMAD.SHL.U32 R5, R5, 0x2, RZ ;  /* 0x0000000205057824 */ /* 0x000fc600078e00ff */
[----:B------:R-:W-:Y:S04]  /*52db0*/  STS.U16 [R27+0x1e800], R6 ;  /* 0x01e800061b007388 */ /* 0x000fe80000000400 */
[----:B0-----:R-:W4:Y:S01]  /*52dc0*/  LDL.LU R14, [R1+0xdcc] ;  /* 0x000dcc00010e7983 */ /* 0x001f220000300800 */
[----:B------:R-:W-:-:S03]  /*52dd0*/  LOP3.LUT R5, R5, 0x10, RZ, 0x3c, !PT ;  /* 0x0000001005057812 */ /* 0x000fc600078e3cff */
[----:B------:R0:W-:Y:S04]  /*52de0*/  STS.U16 [R27+0x1f000], R15 ;  /* 0x01f0000f1b007388 */ /* 0x0001e80000000400 */
[----:B------:R1:W-:Y:S04]  /*52df0*/  STS.U16 [R27+0x1f800], R29 ;  /* 0x01f8001d1b007388 */ /* 0x0003e80000000400 */
[----:B0-----:R-:W4:Y:S04]  /*52e00*/  LDL.LU R15, [R1+0xdac] ;  /* 0x000dac00010f7983 */ /* 0x001f280000300800 */
[----:B-1----:R-:W4:Y:S04]  /*52e10*/  LDL.LU R29, [R1+0xd8c] ;  /* 0x000d8c00011d7983 */ /* 0x002f280000300800 */
[----:B------:R-:W4:Y:S04]  /*52e20*/  LDL.LU R2, [R1+0xd6c] ;  /* 0x000d6c0001027983 */ /* 0x000f280000300800 */
[----:B------:R0:W-:Y:S04]  /*52e30*/  STS.U16 [R5+0x100], R21 ;  /* 0x0001001505007388 */ /* 0x0001e80000000400 */
[----:B------:R-:W4:Y:S04]  /*52e40*/  LDL.LU R0, [R1+0xd4c] ;  /* 0x000d4c0001007983 */ /* 0x000f280000300800 */
[----:B0-----:R-:W4:Y:S04]  /*52e50*/  LDL.LU R21, [R1+0xd2c] ;  /* 0x000d2c0001157983 */ /* 0x001f280000300800 */
        /* <DEDUP_REMOVED lines=18> */
[----:B------:R-:W-:Y:S04]  /*52f80*/  STS.U16 [R5+0x2100], R4 ;  /* 0x0021000405007388 */ /* 0x000fe80000000400 */
[----:B----4-:R0:W-:Y:S04]  /*52f90*/  STS.U16 [R5+0x2900], R13 ;  /* 0x0029000d05007388 */ /* 0x0101e80000000400 */
[----:B0-----:R-:W4:Y:S04]  /*52fa0*/  LDL.LU R13, [R1+0x6c8] ;  /* 0x0006c800010d7983 */ /* 0x001f280000300800 */
[----:B------:R-:W4:Y:S04]  /*52fb0*/  LDL.LU R26, [R1+0x6a8] ;  /* 0x0006a800011a7983 */ /* 0x000f280000300800 */
[----:B------:R0:W-:Y:S04]  /*52fc0*/  STS.U16 [R5+0x3100], R14 ;  /* 0x0031000e05007388 */ /* 0x0001e80000000400 */
[----:B0-----:R-:W4:Y:S04]  /*52fd0*/  LDL.LU R14, [R1+0x65c] ;  /* 0x00065c00010e7983 */ /* 0x001f280000300800 */
[----:B------:R-:W4:Y:S04]  /*52fe0*/  LDL.LU R4, [R1+0x5f0] ;  /* 0x0005f00001047983 */ /* 0x000f280000300800 */
[----:B------:R0:W-:Y:S04]  /*52ff0*/  STS.U16 [R5+0x3900], R15 ;  /* 0x0039000f05007388 */ /* 0x0001e80000000400 */
[----:B------:R-:W-:Y:S04]  /*53000*/  STS.U16 [R5+0x4100], R29 ;  /* 0x0041001d05007388 */ /* 0x000fe80000000400 */
[----:B0-----:R-:W4:Y:S04]  /*53010*/  LDL.LU R15, [R1+0x5c8] ;  /* 0x0005c800010f7983 */ /* 0x001f280000300800 */
[----:B------:R-:W-:Y:S04]  /*53020*/  STS.U16 [R5+0x4900], R2 ;  /* 0x0049000205007388 */ /* 0x000fe80000000400 */
[----:B------:R-:W-:Y:S04]  /*53030*/  STS.U16 [R5+0x5100], R0 ;  /* 0x0051000005007388 */ /* 0x000fe80000000400 */
[----:B------:R0:W-:Y:S04]  /*53040*/  STS.U16 [R5+0x5900], R21 ;  /* 0x0059001505007388 */ /* 0x0001e80000000400 */
[----:B------:R-:W-:Y:S04]  /*53050*/  STS.U16 [R5+0x6100], R28 ;  /* 0x0061001c05007388 */ /* 0x000fe80000000400 */
[----:B------:R-:W-:Y:S04]  /*53060*/  STS.U16 [R5+0x6900], R8 ;  /* 0x0069000805007388 */ /* 0x000fe80000000400 */
[----:B0-----:R-:W4:Y:S04]  /*53070*/  LDL.LU R21, [R1+0x5a8] ;  /* 0x0005a80001157983 */ /* 0x001f280000300800 */
[----:B--2---:R0:W-:Y:S04]  /*53080*/  STS.U16 [R5+0x7100], R22 ;  /* 0x0071001605007388 */ /* 0x0041e80000000400 */
[----:B------:R-:W-:Y:S04]  /*53090*/  STS.U16 [R5+0x7900], R9 ;  /* 0x0079000905007388 */ /* 0x000fe80000000400 */
[----:B0-----:R-:W2:Y:S04]  /*530a0*/  LDL.LU R22, [R1+0x588] ;  /* 0x0005880001167983 */ /* 0x001ea80000300800 */
[----:B------:R-:W-:Y:S04]  /*530b0*/  STS.U16 [R5+0x8100], R10 ;  /* 0x0081000a05007388 */ /* 0x000fe80000000400 */
[----:B------:R0:W-:Y:S04]  /*530c0*/  STS.U16 [R5+0x8900], R3 ;  /* 0x0089000305007388 */ /* 0x0001e80000000400 */
[----:B------:R-:W-:Y:S04]  /*530d0*/  STS.U16 [R5+0x9100], R11 ;  /* 0x0091000b05007388 */ /* 0x000fe80000000400 */
[----:B------:R-:W-:Y:S04]  /*530e0*/  STS.U16 [R5+0x9900], R16 ;  /* 0x0099001005007388 */ /* 0x000fe80000000400 */
[----:B0-----:R-:W2:Y:S04]  /*530f0*/  LDL.LU R3, [R1+0x568] ;  /* 0x0005680001037983 */ /* 0x001ea80000300800 */
[----:B------:R-:W-:Y:S04]  /*53100*/  STS.U16 [R5+0xa100], R17 ;  /* 0x00a1001105007388 */ /* 0x000fe80000000400 */
[----:B------:R-:W-:Y:S04]  /*53110*/  STS.U16 [R5+0xa900], R18 ;  /* 0x00a9001205007388 */ /* 0x000fe80000000400 */
[----:B---3--:R0:W-:Y:S04]  /*53120*/  STS.U16 [R5+0xb100], R6 ;  /* 0x00b1000605007388 */ /* 0x0081e80000000400 */
[----:B------:R1:W-:Y:S04]  /*53130*/  STS.U16 [R5+0xb900], R20 ;  /* 0x00b9001405007388 */ /* 0x0003e80000000400 */
[----:B0-----:R-:W3:Y:S04]  /*53140*/  LDL.LU R6, [R1+0x548] ;  /* 0x0005480001067983 */ /* 0x001ee80000300800 */
[----:B-1----:R-:W3:Y:S04]  /*53150*/  LDL.LU R20, [R1+0x528] ;  /* 0x0005280001147983 */ /* 0x002ee80000300800 */
[----:B------:R-:W-:Y:S04]  /*53160*/  STS.U16 [R5+0xc100], R19 ;  /* 0x00c1001305007388 */ /* 0x000fe80000000400 */
[----:B------:R-:W-:Y:S04]  /*53170*/  STS.U16 [R5+0xc900], R24 ;  /* 0x00c9001805007388 */ /* 0x000fe80000000400 */
[----:B------:R-:W-:Y:S04]  /*53180*/  STS.U16 [R5+0xd100], R25 ;  /* 0x00d1001905007388 */ /* 0x000fe80000000400 */
[----:B----4-:R0:W-:Y:S04]  /*53190*/  STS.U16 [R5+0xd900], R13 ;  /* 0x00d9000d05007388 */ /* 0x0101e80000000400 */
[----:B------:R-:W-:Y:S04]  /*531a0*/  STS.U16 [R5+0xe100], R26 ;  /* 0x00e1001a05007388 */ /* 0x000fe80000000400 */
[----:B0-----:R-:W4:Y:S04]  /*531b0*/  LDL.LU R13, [R1+0x508] ;  /* 0x00050800010d7983 */ /* 0x001f280000300800 */
[----:B------:R0:W-:Y:S04]  /*531c0*/  STS.U16 [R5+0xe900], R14 ;  /* 0x00e9000e05007388 */ /* 0x0001e80000000400 */
        /* <DEDUP_REMOVED lines=9> */
[----:B------:R0:W-:Y:S04]  /*53260*/  STS.U16 [R5+0x10100], R21 ;  /* 0x0101001505007388 */ /* 0x0001e80000000400 */
        /* <DEDUP_REMOVED lines=9> */
[----:B------:R0:W-:Y:S04]  /*53300*/  STS.U16 [R5+0x11100], R3 ;  /* 0x0111000305007388 */ /* 0x0001e80000000400 */
[----:B------:R-:W2:Y:S04]  /*53310*/  LDL.LU R19, [R1+0x308] ;  /* 0x0003080001137983 */ /* 0x000ea80000300800 */
[----:B0-----:R-:W2:Y:S04]  /*53320*/  LDL.LU R3, [R1+0x2e8] ;  /* 0x0002e80001037983 */ /* 0x001ea80000300800 */
[----:B------:R-:W2:Y:S04]  /*53330*/  LDL.LU R24, [R1+0x2c8] ;  /* 0x0002c80001187983 */ /* 0x000ea80000300800 */
[----:B---3--:R-:W-:Y:S04]  /*53340*/  STS.U16 [R5+0x11900], R6 ;  /* 0x0119000605007388 */ /* 0x008fe80000000400 */
[----:B------:R-:W3:Y:S04]  /*53350*/  LDL.LU R25, [R1+0x1a8] ;  /* 0x0001a80001197983 */ /* 0x000ee80000300800 */
[----:B------:R0:W-:Y:S04]  /*53360*/  STS.U16 [R5+0x12100], R20 ;  /* 0x0121001405007388 */ /* 0x0001e80000000400 */
[----:B------:R-:W3:Y:S04]  /*53370*/  LDL.LU R26, [R1+0x188] ;  /* 0x00018800011a7983 */ /* 0x000ee80000300800 */
[----:B0-----:R-:W3:Y:S04]  /*53380*/  LDL.LU R20, [R1+0x168] ;  /* 0x0001680001147983 */ /* 0x001ee80000300800 */
[----:B------:R-:W3:Y:S04]  /*53390*/  LDL.LU R4, [R1+0x148] ;  /* 0x0001480001047983 */ /* 0x000ee80000300800 */
[----:B------:R-:W3:Y:S04]  /*533a0*/  LDL.LU R6, [R1+0x128] ;  /* 0x0001280001067983 */ /* 0x000ee80000300800 */
[----:B----4-:R0:W-:Y:S04]  /*533b0*/  STS.U16 [R5+0x12900], R13 ;  /* 0x0129000d05007388 */ /* 0x0101e80000000400 */
[----:B0-----:R-:W4:Y:S04]  /*533c0*/  LDL.LU R13, [R1+0xd8] ;  /* 0x0000d800010d7983 */ /* 0x001f280000300800 */
[----:B------:R0:W-:Y:S04]  /*533d0*/  STS.U16 [R5+0x13100], R14 ;  /* 0x0131000e05007388 */ /* 0x0001e80000000400 */
[----:B------:R-:W-:Y:S04]  /*533e0*/  STS.U16 [R5+0x13900], R29 ;  /* 0x0139001d05007388 */ /* 0x000fe80000000400 */
[----:B0-----:R-:W4:Y:S04]  /*533f0*/  LDL.LU R14, [R1+0xb8] ;  /* 0x0000b800010e7983 */ /* 0x001f280000300800 */
[----:B------:R-:W-:Y:S04]  /*53400*/  STS.U16 [R5+0x14100], R2 ;  /* 0x0141000205007388 */ /* 0x000fe80000000400 */
[----:B------:R-:W-:Y:S04]  /*53410*/  STS.U16 [R5+0x14900], R0 ;  /* 0x0149000005007388 */ /* 0x000fe80000000400 */
[----:B------:R0:W-:Y:S04]  /*53420*/  STS.U16 [R5+0x15100], R15 ;  /* 0x0151000f05007388 */ /* 0x0001e80000000400 */
[----:B------:R-:W-:Y:S04]  /*53430*/  STS.U16 [R5+0x15900], R28 ;  /* 0x0159001c05007388 */ /* 0x000fe80000000400 */
[----:B0-----:R-:W4:Y:S04]  /*53440*/  LDL.LU R15, [R1+0xe88] ;  /* 0x000e8800010f7983 */ /* 0x001f280000300800 */
[----:B------:R-:W-:Y:S04]  /*53450*/  STS.U16 [R5+0x16100], R8 ;  /* 0x0161000805007388 */ /* 0x000fe80000000400 */
[----:B------:R0:W-:Y:S04]  /*53460*/  STS.U16 [R5+0x16900], R21 ;  /* 0x0169001505007388 */ /* 0x0001e80000000400 */
[----:B------:R-:W-:Y:S04]  /*53470*/  STS.U16 [R5+0x17100], R9 ;  /* 0x0171000905007388 */ /* 0x000fe80000000400 */
[----:B------:R-:W-:Y:S04]  /*53480*/  STS.U16 [R5+0x17900], R10 ;  /* 0x0179000a05007388 */ /* 0x000fe80000000400 */
[----:B0-----:R-:W4:Y:S04]  /*53490*/  LDL.LU R21, [R1+0xe68] ;  /* 0x000e680001157983 */ /* 0x001f280000300800 */
[----:B--2---:R0:W-:Y:S04]  /*534a0*/  STS.U16 [R5+0x18100], R22 ;  /* 0x0181001605007388 */ /* 0x0041e80000000400 */
[----:B------:R-:W-:Y:S04]  /*534b0*/  STS.U16 [R5+0x18900], R11 ;  /* 0x0189000b05007388 */ /* 0x000fe80000000400 */
[----:B------:R-:W-:Y:S04]  /*534c0*/  STS.U16 [R5+0x19100], R16 ;  /* 0x0191001005007388 */ /* 0x000fe80000000400 */
        /* <DEDUP_REMOVED lines=8> */
[----:B------:R-:W-:Y:S04]  /*53550*/  STS.U16 [R5+0x1c900], R26 ;  /* 0x01c9001a05007388 */ /* 0x000fe80000000400 */
[----:B------:R0:W-:Y:S04]  /*53560*/  STS.U16 [R5+0x1d100], R20 ;  /* 0x01d1001405007388 */ /* 0x0001e80000000400 */
[----:B0-----:R-:W3:Y:S01]  /*53570*/  LDL.LU R20, [R1+0xe08] ;  /* 0x000e080001147983 */ /* 0x001ee20000300800 */
[----:B------:R-:W-:-:S03]  /*53580*/  LOP3.LUT R12, R12, 0x7f, RZ, 0xc0, !PT ;  /* 0x0000007f0c0c7812 */ /* 0x000fc600078ec0ff */
[----:B------:R-:W-:Y:S01]  /*53590*/  STS.U16 [R5+0x1d900], R4 ;  /* 0x01d9000405007388 */ /* 0x000fe20000000400 */
[----:B------:R-:W-:-:S03]  /*535a0*/  SHF.L.U32 R12, R12, 0x1, RZ ;  /* 0x000000010c0c7819 */ /* 0x000fc600000006ff */
[----:B------:R-:W-:Y:S01]  /*535b0*/  STS.U16 [R5+0x1e100], R6 ;  /* 0x01e1000605007388 */ /* 0x000fe20000000400 */
[----:B------:R-:W-:-:S03]  /*535c0*/  LOP3.LUT R26, R12, 0x20, RZ, 0x3c, !PT ;  /* 0x000000200c1a7812 */ /* 0x000fc600078e3cff */
[----:B----4-:R-:W-:Y:S04]  /*535d0*/  STS.U16 [R5+0x1e900], R13 ;  /* 0x01e9000d05007388 */ /* 0x010fe80000000400 */
[----:B------:R0:W-:Y:S04]  /*535e0*/  STS.U16 [R5+0x1f100], R14 ;  /* 0x01f1000e05007388 */ /* 0x0001e80000000400 */
[----:B------:R1:W-:Y:S04]  /*535f0*/  STS.U16 [R5+0x1f900], R23 ;  /* 0x01f9001705007388 */ /* 0x0003e80000000400 */
[----:B0-----:R-:W4:Y:S04]  /*53600*/  LDL.LU R14, [R1+0xdc8] ;  /* 0x000dc800010e7983 */ /* 0x001f280000300800 */
[----:B-1----:R-:W4:Y:S04]  /*53610*/  LDL.LU R23, [R1+0xde8] ;  /* 0x000de80001177983 */ /* 0x002f280000300800 */
        /* <DEDUP_REMOVED lines=15> */
[----:B------:R-:W-:Y:S04]  /*53710*/  STS.U16 [R26+0xa00], R21 ;  /* 0x000a00151a007388 */ /* 0x000fe80000000400 */
[----:B------:R-:W4:Y:S04]  /*53720*/  LDL.LU R18, [R1+0x784] ;  /* 0x0007840001127983 */ /* 0x000f280000300800 */
[----:B------:R-:W4:Y:S04]  /*53730*/  LDL.LU R19, [R1+0x764] ;  /* 0x0007640001137983 */ /* 0x000f280000300800 */
[----:B------:R-:W4:Y:S04]  /*53740*/  LDL.LU R24, [R1+0x744] ;  /* 0x0007440001187983 */ /* 0x000f280000300800 */
[----:B--2---:R-:W-:Y:S04]  /*53750*/  STS.U16 [R26+0x1200], R22 ;  /* 0x001200161a007388 */ /* 0x004fe80000000400 */
[----:B------:R0:W-:Y:S04]  /*53760*/  STS.U16 [R26+0x1a00], R3 ;  /* 0x001a00031a007388 */ /* 0x0001e80000000400 */
[----:B0-----:R-:W2:Y:S04]  /*53770*/  LDL.LU R3, [R1+0x724] ;  /* 0x0007240001037983 */ /* 0x001ea80000300800 */
[----:B------:R-:W2:Y:S04]  /*53780*/  LDL.LU R25, [R1+0x704] ;  /* 0x0007040001197983 */ /* 0x000ea80000300800 */
[----:B------:R-:W2:Y:S04]  /*53790*/  LDL.LU R13, [R1+0x6e4] ;  /* 0x0006e400010d7983 */ /* 0x000ea80000300800 */
[----:B------:R-:W2:Y:S04]  /*537a0*/  LDL.LU R21, [R1+0x6c4] ;  /* 0x0006c40001157983 */ /* 0x000ea80000300800 */
[----:B---3--:R0:W-:Y:S04]  /*537b0*/  STS.U16 [R26+0x2200], R20 ;  /* 0x002200141a007388 */ /* 0x0081e80000000400 */
[----:B------:R-:W3:Y:S04]  /*537c0*/  LDL.LU R22, [R1+0x6a4] ;  /* 0x0006a40001167983 */ /* 0x000ee80000300800 */
[----:B0-----:R-:W3:Y:S04]  /*537d0*/  LDL.LU R20, [R1+0x650] ;  /* 0x0006500001147983 */ /* 0x001ee80000300800 */
[----:B----4-:R-:W-:Y:S04]  /*537e0*/  STS.U16 [R26+0x2a00], R23 ;  /* 0x002a00171a007388 */ /* 0x010fe80000000400 */
        /* <DEDUP_REMOVED lines=8> */
[----:B------:R-:W-:Y:S04]  /*53870*/  STS.U16 [R26+0x6200], R28 ;  /* 0x0062001c1a007388 */ /* 0x000fe80000000400 */
[----:B0-----:R-:W4:Y:S04]  /*53880*/  LDL.LU R15, [R1+0x5a4] ;  /* 0x0005a400010f7983 */ /* 0x001f280000300800 */
[----:B------:R0:W-:Y:S04]  /*53890*/  STS.U16 [R26+0x6a00], R4 ;  /* 0x006a00041a007388 */ /* 0x0001e80000000400 */
[----:B------:R-:W-:Y:S04]  /*538a0*/  STS.U16 [R26+0x7200], R8 ;  /* 0x007200081a007388 */ /* 0x000fe80000000400 */
[----:B------:R-:W-:Y:S04]  /*538b0*/  STS.U16 [R26+0x7a00], R9 ;  /* 0x007a00091a007388 */ /* 0x000fe80000000400 */
[----:B0-----:R-:W4:Y:S04]  /*538c0*/  LDL.LU R4, [R1+0x584] ;  /* 0x0005840001047983 */ /* 0x001f280000300800 */
[----:B------:R-:W-:Y:S04]  /*538d0*/  STS.U16 [R26+0x8200], R10 ;  /* 0x0082000a1a007388 */ /* 0x000fe80000000400 */
[----:B------:R-:W-:Y:S04]  /*538e0*/  STS.U16 [R26+0x8a00], R11 ;  /* 0x008a000b1a007388 */ /* 0x000fe80000000400 */
[----:B------:R-:W-:Y:S04]  /*538f0*/  STS.U16 [R26+0x9200], R16 ;  /* 0x009200101a007388 */ /* 0x000fe80000000400 */
[----:B------:R0:W-:Y:S04]  /*53900*/  STS.U16 [R26+0x9a00], R6 ;  /* 0x009a00061a007388 */ /* 0x0001e80000000400 */
[----:B------:R-:W-:Y:S04]  /*53910*/  STS.U16 [R26+0xa200], R17 ;  /* 0x00a200111a007388 */ /* 0x000fe80000000400 */
[----:B------:R-:W-:Y:S04]  /*53920*/  STS.U16 [R26+0xaa00], R18 ;  /* 0x00aa00121a007388 */ /* 0x000fe80000000400 */
[----:B0-----:R-:W4:Y:S04]  /*53930*/  LDL.LU R6, [R1+0x564] ;  /* 0x0005640001067983 */ /* 0x001f280000300800 */
[----:B------:R-:W-:Y:S04]  /*53940*/  STS.U16 [R26+0xb200], R19 ;  /* 0x00b200131a007388 */ /* 0x000fe80000000400 */
[----:B------:R-:W-:Y:S04]  /*53950*/  STS.U16 [R26+0xba00], R24 ;  /* 0x00ba00181a007388 */ /* 0x000fe80000000400 */
[----:B--2---:R0:W-:Y:S04]  /*53960*/  STS.U16 [R26+0xc200], R3 ;  /* 0x00c200031a007388 */ /* 0x0041e80000000400 */
[----:B------:R-:W-:Y:S04]  /*53970*/  STS.U16 [R26+0xca00], R25 ;  /* 0x00ca00191a007388 */ /* 0x000fe80000000400 */
[----:B------:R-:W-:Y:S04]  /*53980*/  STS.U16 [R26+0xd200], R13 ;  /* 0x00d2000d1a007388 */ /* 0x000fe80000000400 */
[----:B0-----:R-:W2:Y:S04]  /*53990*/  LDL.LU R3, [R1+0x544] ;  /* 0x0005440001037983 */ /* 0x001ea80000300800 */
[----:B------:R-:W-:Y:S04]  /*539a0*/  STS.U16 [R26+0xda00], R21 ;  /* 0x00da00151a007388 */ /* 0x000fe80000000400 */
[----:B---3--:R0:W-:Y:S04]  /*539b0*/  STS.U16 [R26+0xe200], R22 ;  /* 0x00e200161a007388 */ /* 0x0081e80000000400 */
[----:B------:R1:W-:Y:S04]  /*539c0*/  STS.U16 [R26+0xea00], R20 ;  /* 0x00ea00141a007388 */ /* 0x0003e80000000400 */
[----:B0-----:R-:W3:Y:S04]  /*539d0*/  LDL.LU R22, [R1+0x524] ;  /* 0x0005240001167983 */ /* 0x001ee80000300800 */
[----:B-1----:R-:W3:Y:S04]  /*539e0*/  LDL.LU R20, [R1+0x504] ;  /* 0x0005040001147983 */ /* 0x002ee80000300800 */
[----:B----4-:R0:W-:Y:S04]  /*539f0*/  STS.U16 [R26+0xf200], R14 ;  /* 0x00f2000e1a007388 */ /* 0x0101e80000000400 */
[----:B------:R1:W-:Y:S04]  /*53a00*/  STS.U16 [R26+0xfa00], R5 ;  /* 0x00fa00051a007388 */ /* 0x0003e80000000400 */
[----:B0-----:R-:W4:Y:S04]  /*53a10*/  LDL.LU R14, [R1+0x4e4] ;  /* 0x0004e400010e7983 */ /* 0x001f280000300800 */
[----:B------:R-:W4:Y:S04]  /*53a20*/  LDL.LU R21, [R1+0x4c4] ;  /* 0x0004c40001157983 */ /* 0x000f280000300800 */
[----:B------:R-:W4:Y:S04]  /*53a30*/  LDL.LU R13, [R1+0x4a4] ;  /* 0x0004a400010d7983 */ /* 0x000f280000300800 */
[----:B-1----:R-:W4:Y:S04]  /*53a40*/  LDL.LU R5, [R1+0x484] ;  /* 0x0004840001057983 */ /* 0x002f280000300800 */
        /* <DEDUP_REMOVED lines=21> */
[----:B--2---:R0:W-:Y:S04]  /*53ba0*/  STS.U16 [R26+0x11a00], R3 ;  /* 0x011a00031a007388 */ /* 0x0041e80000000400 */
[----:B0-----:R-:W2:Y:S04]  /*53bb0*/  LDL.LU R3, [R1+0x124] ;  /* 0x0001240001037983 */ /* 0x001ea80000300800 */
[----:B---3--:R0:W-:Y:S04]  /*53bc0*/  STS.U16 [R26+0x12200], R22 ;  /* 0x012200161a007388 */ /* 0x0081e80000000400 */
[----:B------:R1:W-:Y:S04]  /*53bd0*/  STS.U16 [R26+0x12a00], R20 ;  /* 0x012a00141a007388 */ /* 0x0003e80000000400 */
[----:B0-----:R-:W3:Y:S04]  /*53be0*/  LDL.LU R22, [R1+0x543c] ;  /* 0x00543c0001167983 */ /* 0x001ee80000300800 */
[----:B-1----:R-:W3:Y:S04]  /*53bf0*/  LDL.LU R20, [R1+0xd4] ;  /* 0x0000d40001147983 */ /* 0x002ee80000300800 */
[----:B----4-:R0:W-:Y:S04]  /*53c00*/  STS.U16 [R26+0x13200], R14 ;  /* 0x0132000e1a007388 */ /* 0x0101e80000000400 */
[----:B------:R1:W-:Y:S04]  /*53c10*/  STS.U16 [R26+0x13a00], R21 ;  /* 0x013a00151a007388 */ /* 0x0003e80000000400 */
[----:B------:R4:W-:Y:S04]  /*53c20*/  STS.U16 [R26+0x14200], R13 ;  /* 0x0142000d1a007388 */ /* 0x0009e80000000400 */
[----:B0-----:R-:W3:Y:S04]  /*53c30*/  LDL.LU R14, [R1+0xb4] ;  /* 0x0000b400010e7983 */ /* 0x001ee80000300800 */
[----:B-1----:R-:W3:Y:S04]  /*53c40*/  LDL.LU R21, [R1+0x5438] ;  /* 0x0054380001157983 */ /* 0x002ee80000300800 */
[----:B------:R0:W-:Y:S04]  /*53c50*/  STS.U16 [R26+0x14a00], R5 ;  /* 0x014a00051a007388 */ /* 0x0001e80000000400 */
[----:B----4-:R-:W4:Y:S04]  /*53c60*/  LDL.LU R13, [R1+0x5434] ;  /* 0x00543400010d7983 */ /* 0x010f280000300800 */
[----:B------:R-:W-:Y:S04]  /*53c70*/  STS.U16 [R26+0x15200], R23 ;  /* 0x015200171a007388 */ /* 0x000fe80000000400 */
[----:B0-----:R-:W4:Y:S04]  /*53c80*/  LDL.LU R5, [R1+0xe84] ;  /* 0x000e840001057983 */ /* 0x001f280000300800 */
[----:B------:R-:W-:Y:S04]  /*53c90*/  STS.U16 [R26+0x15a00], R29 ;  /* 0x015a001d1a007388 */ /* 0x000fe80000000400 */
[----:B------:R0:W-:Y:S04]  /*53ca0*/  STS.U16 [R26+0x16200], R15 ;  /* 0x0162000f1a007388 */ /* 0x0001e80000000400 */
[----:B------:R-:W-:Y:S04]  /*53cb0*/  STS.U16 [R26+0x16a00], R2 ;  /* 0x016a00021a007388 */ /* 0x000fe80000000400 */
[----:B------:R-:W-:Y:S04]  /*53cc0*/  STS.U16 [R26+0x17200], R0 ;  /* 0x017200001a007388 */ /* 0x000fe80000000400 */
[----:B------:R-:W-:Y:S04]  /*53cd0*/  STS.U16 [R26+0x17a00], R28 ;  /* 0x017a001c1a007388 */ /* 0x000fe80000000400 */
        /* <DEDUP_REMOVED lines=13> */
[----:B-1----:R-:W4:Y:S04]  /*53db0*/  LDL.LU R6, [R1+0xe24] ;  /* 0x000e240001067983 */ /* 0x002f280000300800 */
[----:B------:R-:W-:Y:S04]  /*53dc0*/  STS.U16 [R26+0x1da00], R25 ;  /* 0x01da00191a007388 */ /* 0x000fe80000000400 */
[----:B--2---:R0:W-:Y:S04]  /*53dd0*/  STS.U16 [R26+0x1e200], R3 ;  /* 0x01e200031a007388 */ /* 0x0041e80000000400 */
[----:B0-----:R-:W2:Y:S04]  /*53de0*/  LDL.LU R3, [R1+0xe04] ;  /* 0x000e040001037983 */ /* 0x001ea80000300800 */
[----:B---3--:R0:W-:Y:S04]  /*53df0*/  STS.U16 [R26+0x1ea00], R20 ;  /* 0x01ea00141a007388 */ /* 0x0081e80000000400 */
[----:B0-----:R-:W3:Y:S01]  /*53e00*/  LDL.LU R20, [R1+0xde4] ;  /* 0x000de40001147983 */ /* 0x001ee20000300800 */
[----:B------:R-:W-:-:S03]  /*53e10*/  LOP3.LUT R12, R12, 0x30, RZ, 0x3c, !PT ;  /* 0x000000300c0c7812 */ /* 0x000fc600078e3cff */
[----:B------:R-:W3:Y:S04]  /*53e20*/  LDL.LU R25, [R1+0xdc4] ;  /* 0x000dc40001197983 */ /* 0x000ee80000300800 */
[----:B------:R0:W-:Y:S04]  /*53e30*/  STS.U16 [R26+0x1f200], R14 ;  /* 0x01f2000e1a007388 */ /* 0x0001e80000000400 */
[----:B------:R1:W-:Y:S04]  /*53e40*/  STS.U16 [R26+0x1fa00], R22 ;  /* 0x01fa00161a007388 */ /* 0x0003e80000000400 */
[----:B0-----:R-:W3:Y:S04]  /*53e50*/  LDL.LU R14, [R1+0xda4] ;  /* 0x000da400010e7983 */ /* 0x001ee80000300800 */
[----:B-1----:R-:W3:Y:S04]  /*53e60*/  LDL.LU R22, [R1+0xd84] ;  /* 0x000d840001167983 */ /* 0x002ee80000300800 */
[----:B------:R-:W3:Y:S04]  /*53e70*/  LDL.LU R23, [R1+0xd64] ;  /* 0x000d640001177983 */ /* 0x000ee80000300800 */
[----:B----4-:R0:W-:Y:S04]  /*53e80*/  STS.U16 [R12+0x300], R5 ;  /* 0x000300050c007388 */ /* 0x0101e80000000400 */
        /* <DEDUP_REMOVED lines=17> */
[----:B------:R0:W-:Y:S04]  /*53fa0*/  STS.U16 [R12+0x1b00], R6 ;  /* 0x001b00060c007388 */ /* 0x0001e80000000400 */
[----:B------:R-:W4:Y:S04]  /*53fb0*/  LDL.LU R24, [R1+0x700] ;  /* 0x0007000001187983 */ /* 0x000f280000300800 */
[----:B0-----:R-:W4:Y:S04]  /*53fc0*/  LDL.LU R6, [R1+0x6e0] ;  /* 0x0006e00001067983 */ /* 0x001f280000300800 */
[----:B------:R-:W4:Y:S04]  /*53fd0*/  LDL.LU R4, [R1+0x6c0] ;  /* 0x0006c00001047983 */ /* 0x000f280000300800 */
[----:B--2---:R0:W-:Y:S04]  /*53fe0*/  STS.U16 [R12+0x2300], R3 ;  /* 0x002300030c007388 */ /* 0x0041e80000000400 */
[----:B0-----:R-:W2:Y:S04]  /*53ff0*/  LDL.LU R3, [R1+0x6a0] ;  /* 0x0006a00001037983 */ /* 0x001ea80000300800 */
[----:B---3--:R0:W-:Y:S04]  /*54000*/  STS.U16 [R12+0x2b00], R20 ;  /* 0x002b00140c007388 */ /* 0x0081e80000000400 */
[----:B0-----:R-:W3:Y:S04]  /*54010*/  LDL.LU R20, [R1+0x640] ;  /* 0x0006400001147983 */ /* 0x001ee80000300800 */
[----:B------:R0:W-:Y:S04]  /*54020*/  STS.U16 [R12+0x3300], R25 ;  /* 0x003300190c007388 */ /* 0x0001e80000000400 */
[----:B0-----:R-:W3:Y:S04]  /*54030*/  LDL.LU R25, [R1+0x5e0] ;  /* 0x0005e00001197983 */ /* 0x001ee80000300800 */
[----:B------:R0:W-:Y:S04]  /*54040*/  STS.U16 [R12+0x3b00], R14 ;  /* 0x003b000e0c007388 */ /* 0x0001e80000000400 */
[----:B------:R-:W-:Y:S04]  /*54050*/  STS.U16 [R12+0x4300], R22 ;  /* 0x004300160c007388 */ /* 0x000fe80000000400 */
[----:B------:R-:W-:Y:S04]  /*54060*/  STS.U16 [R12+0x4b00], R23 ;  /* 0x004b00170c007388 */ /* 0x000fe80000000400 */
[----:B0-----:R-:W3:Y:S04]  /*54070*/  LDL.LU R14, [R1+0x5c0] ;  /* 0x0005c000010e7983 */ /* 0x001ee80000300800 */
[----:B----4-:R0:W-:Y:S04]  /*54080*/  STS.U16 [R12+0x5300], R5 ;  /* 0x005300050c007388 */ /* 0x0101e80000000400 */
        /* <DEDUP_REMOVED lines=12> */
[----:B------:R0:W-:Y:S04]  /*54150*/  STS.U16 [R12+0xab00], R26 ;  /* 0x00ab001a0c007388 */ /* 0x0001e80000000400 */
[----:B------:R-:W-:Y:S04]  /*54160*/  STS.U16 [R12+0xb300], R17 ;  /* 0x00b300110c007388 */ /* 0x000fe80000000400 */
[----:B------:R-:W-:Y:S04]  /*54170*/  STS.U16 [R12+0xbb00], R18 ;  /* 0x00bb00120c007388 */ /* 0x000fe80000000400 */
[----:B------:R-:W-:Y:S04]  /*54180*/  STS.U16 [R12+0xc300], R19 ;  /* 0x00c300130c007388 */ /* 0x000fe80000000400 */
[----:B0-----:R-:W4:Y:S04]  /*54190*/  LDL.LU R26, [R1+0x560] ;  /* 0x00056000011a7983 */ /* 0x001f280000300800 */
[----:B------:R-:W-:Y:S04]  /*541a0*/  STS.U16 [R12+0xcb00], R24 ;  /* 0x00cb00180c007388 */ /* 0x000fe80000000400 */
[----:B------:R0:W-:Y:S04]  /*541b0*/  STS.U16 [R12+0xd300], R6 ;  /* 0x00d300060c007388 */ /* 0x0001e80000000400 */
[----:B------:R-:W-:Y:S04]  /*541c0*/  STS.U16 [R12+0xdb00], R4 ;  /* 0x00db00040c007388 */ /* 0x000fe80000000400 */
[----:B0-----:R-:W4:Y:S04]  /*541d0*/  LDL.LU R6, [R1+0x540] ;  /* 0x0005400001067983 */ /* 0x001f280000300800 */
[----:B--2---:R0:W-:Y:S04]  /*541e0*/  STS.U16 [R12+0xe300], R3 ;  /* 0x00e300030c007388 */ /* 0x0041e80000000400 */
[----:B0-----:R-:W2:Y:S04]  /*541f0*/  LDL.LU R3, [R1+0x520] ;  /* 0x0005200001037983 */ /* 0x001ea80000300800 */
[----:B------:R-:W2:Y:S04]  /*54200*/  LDL.LU R4, [R1+0x500] ;  /* 0x0005000001047983 */ /* 0x000ea80000300800 */
[----:B---3--:R0:W-:Y:S04]  /*54210*/  STS.U16 [R12+0xeb00], R20 ;  /* 0x00eb00140c007388 */ /* 0x0081e80000000400 */
[----:B0-----:R-:W3:Y:S04]  /*54220*/  LDL.LU R20, [R1+0x4e0] ;  /* 0x0004e00001147983 */ /* 0x001ee80000300800 */
[----:B------:R-:W-:Y:S04]  /*54230*/  STS.U16 [R12+0xf300], R25 ;  /* 0x00f300190c007388 */ /* 0x000fe80000000400 */
[----:B------:R-:W3:Y:S04]  /*54240*/  LDL.LU R22, [R1+0x4c0] ;  /* 0x0004c00001167983 */ /* 0x000ee80000300800 */
[----:B------:R-:W3:Y:S04]  /*54250*/  LDL.LU R23, [R1+0x4a0] ;  /* 0x0004a00001177983 */ /* 0x000ee80000300800 */
[----:B------:R0:W-:Y:S04]  /*54260*/  STS.U16 [R12+0xfb00], R14 ;  /* 0x00fb000e0c007388 */ /* 0x0001e80000000400 */
[----:B0-----:R-:W3:Y:S04]  /*54270*/  LDL.LU R14, [R1+0x480] ;  /* 0x00048000010e7983 */ /* 0x001ee80000300800 */
        /* <DEDUP_REMOVED lines=11> */
[----:B------:R0:W-:Y:S04]  /*54330*/  STS.U16 [R12+0x10b00], R15 ;  /* 0x010b000f0c007388 */ /* 0x0001e80000000400 */
[----:B0-----:R-:W4:Y:S04]  /*54340*/  LDL.LU R15, [R1+0x320] ;  /* 0x00032000010f7983 */ /* 0x001f280000300800 */
[----:B------:R-:W4:Y:S04]  /*54350*/  LDL.LU R17, [R1+0x300] ;  /* 0x0003000001117983 */ /* 0x000f280000300800 */
[----:B------:R-:W4:Y:S04]  /*54360*/  LDL.LU R18, [R1+0x2e0] ;  /* 0x0002e00001127983 */ /* 0x000f280000300800 */
[----:B------:R-:W4:Y:S04]  /*54370*/  LDL.LU R19, [R1+0x2c0] ;  /* 0x0002c00001137983 */ /* 0x000f280000300800 */
[----:B------:R-:W4:Y:S04]  /*54380*/  LDL.LU R24, [R1+0x1a0] ;  /* 0x0001a00001187983 */ /* 0x000f280000300800 */
[----:B------:R0:W-:Y:S04]  /*54390*/  STS.U16 [R12+0x11300], R26 ;  /* 0x0113001a0c007388 */ /* 0x0001e80000000400 */
[----:B------:R-:W4:Y:S04]  /*543a0*/  LDL.LU R25, [R1+0x180] ;  /* 0x0001800001197983 */ /* 0x000f280000300800 */
[----:B------:R1:W-:Y:S04]  /*543b0*/  STS.U16 [R12+0x11b00], R6 ;  /* 0x011b00060c007388 */ /* 0x0003e80000000400 */
[----:B0-----:R-:W4:Y:S04]  /*543c0*/  LDL.LU R26, [R1+0x160] ;  /* 0x00016000011a7983 */ /* 0x001f280000300800 */
[----:B-1----:R-:W4:Y:S04]  /*543d0*/  LDL.LU R6, [R1+0x140] ;  /* 0x0001400001067983 */ /* 0x002f280000300800 */
[----:B--2---:R0:W-:Y:S04]  /*543e0*/  STS.U16 [R12+0x12300], R3 ;  /* 0x012300030c007388 */ /* 0x0041e80000000400 */
[----:B------:R1:W-:Y:S04]  /*543f0*/  STS.U16 [R12+0x12b00], R4 ;  /* 0x012b00040c007388 */ /* 0x0003e80000000400 */
[----:B0-----:R-:W2:Y:S04]  /*54400*/  LDL.LU R3, [R1+0x120] ;  /* 0x0001200001037983 */ /* 0x001ea80000300800 */
[----:B-1----:R-:W2:Y:S04]  /*54410*/  LDL.LU R4, [R1+0xd0] ;  /* 0x0000d00001047983 */ /* 0x002ea80000300800 */
[----:B---3--:R0:W-:Y:S04]  /*54420*/  STS.U16 [R12+0x13300], R20 ;  /* 0x013300140c007388 */ /* 0x0081e80000000400 */
[----:B0-----:R-:W3:Y:S04]  /*54430*/  LDL.LU R20, [R1+0xb0] ;  /* 0x0000b00001147983 */ /* 0x001ee80000300800 */
[----:B------:R-:W-:Y:S04]  /*54440*/  STS.U16 [R12+0x13b00], R22 ;  /* 0x013b00160c007388 */ /* 0x000fe80000000400 */
[----:B------:R-:W-:Y:S04]  /*54450*/  STS.U16 [R12+0x14300], R23 ;  /* 0x014300170c007388 */ /* 0x000fe80000000400 */
[----:B------:R0:W-:Y:S04]  /*54460*/  STS.U16 [R12+0x14b00], R14 ;  /* 0x014b000e0c007388 */ /* 0x0001e80000000400 */
[----:B------:R-:W-:Y:S04]  /*54470*/  STS.U16 [R12+0x15300], R29 ;  /* 0x0153001d0c007388 */ /* 0x000fe80000000400 */
[----:B------:R-:W-:Y:S04]  /*54480*/  STS.U16 [R12+0x15b00], R2 ;  /* 0x015b00020c007388 */ /* 0x000fe80000000400 */
[----:B0-----:R-:W3:Y:S04]  /*54490*/  LDL.LU R14, [R1+0xe80] ;  /* 0x000e8000010e7983 */ /* 0x001ee80000300800 */
[----:B------:R-:W-:Y:S04]  /*544a0*/  STS.U16 [R12+0x16300], R0 ;  /* 0x016300000c007388 */ /* 0x000fe80000000400 */
[----:B------:R-:W-:Y:S04]  /*544b0*/  STS.U16 [R12+0x16b00], R28 ;  /* 0x016b001c0c007388 */ /* 0x000fe80000000400 */
[----:B----4-:R-:W-:Y:S04]  /*544c0*/  STS.U16 [R12+0x17300], R8 ;  /* 0x017300080c007388 */ /* 0x010fe80000000400 */
[----:B------:R0:W-:Y:S04]  /*544d0*/  STS.U16 [R12+0x17b00], R5 ;  /* 0x017b00050c007388 */ /* 0x0001e80000000400 */
[----:B------:R-:W-:Y:S04]  /*544e0*/  STS.U16 [R12+0x18300], R9 ;  /* 0x018300090c007388 */ /* 0x000fe80000000400 */
[----:B------:R-:W-:Y:S04]  /*544f0*/  STS.U16 [R12+0x18b00], R10 ;  /* 0x018b000a0c007388 */ /* 0x000fe80000000400 */
[----:B0-----:R-:W4:Y:S04]  /*54500*/  LDL.LU R5, [R1+0xe60] ;  /* 0x000e600001057983 */ /* 0x001f280000300800 */
[----:B------:R-:W-:Y:S04]  /*54510*/  STS.U16 [R12+0x19300], R11 ;  /* 0x0193000b0c007388 */ /* 0x000fe80000000400 */
        /* <DEDUP_REMOVED lines=10> */
[----:B0-----:R-:W4:Y:S04]  /*545c0*/  LDL.LU R6, [R1+0xe20] ;  /* 0x000e200001067983 */ /* 0x001f280000300800 */
[----:B--2---:R0:W-:Y:S04]  /*545d0*/  STS.U16 [R12+0x1e300], R3 ;  /* 0x01e300030c007388 */ /* 0x0041e80000000400 */
[----:B------:R-:W-:Y:S04]  /*545e0*/  STS.U16 [R12+0x1eb00], R4 ;  /* 0x01eb00040c007388 */ /* 0x000fe80000000400 */
[----:B0-----:R-:W2:Y:S04]  /*545f0*/  LDL.LU R3, [R1+0xe00] ;  /* 0x000e000001037983 */ /* 0x001ea80000300800 */
[----:B---3--:R0:W-:Y:S04]  /*54600*/  STS.U16 [R12+0x1f300], R20 ;  /* 0x01f300140c007388 */ /* 0x0081e80000000400 */
[----:B0-----:R-:W3:Y:S01]  /*54610*/  LDL.LU R20, [R1+0xde0] ;  /* 0x000de00001147983 */ /* 0x001ee20000300800 */
[----:B------:R-:W-:-:S03]  /*54620*/  SHF.L.U32 R7, R7, 0x1, RZ ;  /* 0x0000000107077819 */ /* 0x000fc600000006ff */
[----:B------:R0:W-:Y:S01]  /*54630*/  STS.U16 [R12+0x1fb00], R21 ;  /* 0x01fb00150c007388 */ /* 0x0001e20000000400 */
[----:B------:R-:W-:-:S03]  /*54640*/  LOP3.LUT R26, R7, 0x40, RZ, 0x3c, !PT ;  /* 0x00000040071a7812 */ /* 0x000fc600078e3cff */
[----:B0-----:R-:W3:Y:S04]  /*54650*/  LDL.LU R12, [R1+0xdc0] ;  /* 0x000dc000010c7983 */ /* 0x001ee80000300800 */
[----:B------:R-:W3:Y:S04]  /*54660*/  LDL.LU R21, [R1+0xda0] ;  /* 0x000da00001157983 */ /* 0x000ee80000300800 */
[----:B------:R-:W3:Y:S04]  /*54670*/  LDL.LU R22, [R1+0xd80] ;  /* 0x000d800001167983 */ /* 0x000ee80000300800 */
[----:B------:R-:W3:Y:S04]  /*54680*/  LDL.LU R23, [R1+0xd60] ;  /* 0x000d600001177983 */ /* 0x000ee80000300800 */
        /* <DEDUP_REMOVED lines=23> */
[----:B--2---:R0:W-:Y:S04]  /*54800*/  STS.U16 [R26+0x2400], R3 ;  /* 0x002400031a007388 */ /* 0x0041e80000000400 */
[----:B0-----:R-:W2:Y:S04]  /*54810*/  LDL.LU R3, [R1+0x634] ;  /* 0x0006340001037983 */ /* 0x001ea80000300800 */
[----:B---3--:R0:W-:Y:S04]  /*54820*/  STS.U16 [R26+0x2c00], R20 ;  /* 0x002c00141a007388 */ /* 0x0081e80000000400 */
[----:B0-----:R-:W3:Y:S04]  /*54830*/  LDL.LU R20, [R1+0x5dc] ;  /* 0x0005dc0001147983 */ /* 0x001ee80000300800 */
[----:B------:R0:W-:Y:S04]  /*54840*/  STS.U16 [R26+0x3400], R12 ;  /* 0x0034000c1a007388 */ /* 0x0001e80000000400 */
[----:B------:R-:W-:Y:S04]  /*54850*/  STS.U16 [R26+0x3c00], R21 ;  /* 0x003c00151a007388 */ /* 0x000fe80000000400 */
[----:B0-----:R-:W3:Y:S04]  /*54860*/  LDL.LU R12, [R1+0x5bc] ;  /* 0x0005bc00010c7983 */ /* 0x001ee80000300800 */
[----:B------:R-:W-:Y:S04]  /*54870*/  STS.U16 [R26+0x4400], R22 ;  /* 0x004400161a007388 */ /* 0x000fe80000000400 */
[----:B------:R-:W-:Y:S04]  /*54880*/  STS.U16 [R26+0x4c00], R23 ;  /* 0x004c00171a007388 */ /* 0x000fe80000000400 */
[----:B------:R-:W-:Y:S04]  /*54890*/  STS.U16 [R26+0x5400], R29 ;  /* 0x0054001d1a007388 */ /* 0x000fe80000000400 */
[----:B------:R-:W-:Y:S04]  /*548a0*/  STS.U16 [R26+0x5c00], R2 ;  /* 0x005c00021a007388 */ /* 0x000fe80000000400 */
[----:B------:R0:W-:Y:S04]  /*548b0*/  STS.U16 [R26+0x6400], R14 ;  /* 0x0064000e1a007388 */ /* 0x0001e80000000400 */
[----:B------:R-:W-:Y:S04]  /*548c0*/  STS.U16 [R26+0x6c00], R0 ;  /* 0x006c00001a007388 */ /* 0x000fe80000000400 */
[----:B0-----:R-:W3:Y:S04]  /*548d0*/  LDL.LU R14, [R1+0x59c] ;  /* 0x00059c00010e7983 */ /* 0x001ee80000300800 */
[----:B------:R-:W-:Y:S04]  /*548e0*/  STS.U16 [R26+0x7400], R28 ;  /* 0x0074001c1a007388 */ /* 0x000fe80000000400 */
[----:B------:R-:W-:Y:S04]  /*548f0*/  STS.U16 [R26+0x7c00], R8 ;  /* 0x007c00081a007388 */ /* 0x000fe80000000400 */
[----:B------:R-:W-:Y:S04]  /*54900*/  STS.U16 [R26+0x8400], R9 ;  /* 0x008400091a007388 */ /* 0x000fe80000000400 */
[----:B----4-:R0:W-:Y:S04]  /*54910*/  STS.U16 [R26+0x8c00], R5 ;  /* 0x008c00051a007388 */ /* 0x0101e80000000400 */
[----:B------:R-:W-:Y:S04]  /*54920*/  STS.U16 [R26+0x9400], R10 ;  /* 0x0094000a1a007388 */ /* 0x000fe80000000400 */
[----:B------:R-:W-:Y:S04]  /*54930*/  STS.U16 [R26+0x9c00], R11 ;  /* 0x009c000b1a007388 */ /* 0x000fe80000000400 */
[----:B0-----:R-:W4:Y:S04]  /*54940*/  LDL.LU R5, [R1+0x57c] ;  /* 0x00057c0001057983 */ /* 0x001f280000300800 */
[----:B------:R-:W-:Y:S04]  /*54950*/  STS.U16 [R26+0xa400], R16 ;  /* 0x00a400101a007388 */ /* 0x000fe80000000400 */
[----:B------:R-:W-:Y:S04]  /*54960*/  STS.U16 [R26+0xac00], R17 ;  /* 0x00ac00111a007388 */ /* 0x000fe80000000400 */
[----:B------:R-:W-:Y:S04]  /*54970*/  STS.U16 [R26+0xb400], R18 ;  /* 0x00b400121a007388 */ /* 0x000fe80000000400 */
[----:B------:R-:W-:Y:S04]  /*54980*/  STS.U16 [R26+0xbc00], R19 ;  /* 0x00bc00131a007388 */ /* 0x000fe80000000400 */
[----:B------:R-:W-:Y:S04]  /*54990*/  STS.U16 [R26+0xc400], R24 ;  /* 0x00c400181a007388 */ /* 0x000fe80000000400 */
[----:B------:R0:W-:Y:S04]  /*549a0*/  STS.U16 [R26+0xcc00], R15 ;  /* 0x00cc000f1a007388 */ /* 0x0001e80000000400 */
[----:B------:R1:W-:Y:S04]  /*549b0*/  STS.U16 [R26+0xd400], R25 ;  /* 0x00d400191a007388 */ /* 0x0003e80000000400 */
[----:B------:R-:W-:Y:S04]  /*549c0*/  STS.U16 [R26+0xdc00], R4 ;  /* 0x00dc00041a007388 */ /* 0x000fe80000000400 */
[----:B0-----:R-:W4:Y:S04]  /*549d0*/  LDL.LU R15, [R1+0x55c] ;  /* 0x00055c00010f7983 */ /* 0x001f280000300800 */
[----:B-1----:R-:W4:Y:S04]  /*549e0*/  LDL.LU R25, [R1+0x53c] ;  /* 0x00053c0001197983 */ /* 0x002f280000300800 */
[----:B------:R-:W-:Y:S04]  /*549f0*/  STS.U16 [R26+0xe400], R6 ;  /* 0x00e400061a007388 */ /* 0x000fe80000000400 */
[----:B--2---:R0:W-:Y:S04]  /*54a00*/  STS.U16 [R26+0xec00], R3 ;  /* 0x00ec00031a007388 */ /* 0x0041e80000000400 */
[----:B0-----:R-:W2:Y:S04]  /*54a10*/  LDL.LU R3, [R1+0x51c] ;  /* 0x00051c0001037983 */ /* 0x001ea80000300800 */
[----:B---3--:R0:W-:Y:S04]  /*54a20*/  STS.U16 [R26+0xf400], R20 ;  /* 0x00f400141a007388 */ /* 0x0081e80000000400 */
[----:B0-----:R-:W3:Y:S04]  /*54a30*/  LDL.LU R20, [R1+0x4fc] ;  /* 0x0004fc0001147983 */ /* 0x001ee80000300800 */
[----:B------:R0:W-:Y:S04]  /*54a40*/  STS.U16 [R26+0xfc00], R12 ;  /* 0x00fc000c1a007388 */ /* 0x0001e80000000400 */
        /* <DEDUP_REMOVED lines=21> */
[----:B------:R0:W-:Y:S04]  /*54ba0*/  STS.U16 [R26+0x11400], R15 ;  /* 0x0114000f1a007388 */ /* 0x0001e80000000400 */
[----:B------:R1:W-:Y:S04]  /*54bb0*/  STS.U16 [R26+0x11c00], R25 ;  /* 0x011c00191a007388 */ /* 0x0003e80000000400 */
[----:B0-----:R-:W4:Y:S04]  /*54bc0*/  LDL.LU R15, [R1+0x17c] ;  /* 0x00017c00010f7983 */ /* 0x001f280000300800 */
[----:B------:R-:W4:Y:S04]  /*54bd0*/  LDL.LU R19, [R1+0x15c] ;  /* 0x00015c0001137983 */ /* 0x000f280000300800 */
[----:B------:R-:W4:Y:S04]  /*54be0*/  LDL.LU R24, [R1+0x13c] ;  /* 0x00013c0001187983 */ /* 0x000f280000300800 */
[----:B-1----:R-:W4:Y:S04]  /*54bf0*/  LDL.LU R25, [R1+0xec] ;  /* 0x0000ec0001197983 */ /* 0x002f280000300800 */
[----:B--2---:R0:W-:Y:S04]  /*54c00*/  STS.U16 [R26+0x12400], R3 ;  /* 0x012400031a007388 */ /* 0x0041e80000000400 */
[----:B0-----:R-:W2:Y:S04]  /*54c10*/  LDL.LU R3, [R1+0xcc] ;  /* 0x0000cc0001037983 */ /* 0x001ea80000300800 */
[----:B---3--:R0:W-:Y:S04]  /*54c20*/  STS.U16 [R26+0x12c00], R20 ;  /* 0x012c00141a007388 */ /* 0x0081e80000000400 */
[----:B0-----:R-:W3:Y:S04]  /*54c30*/  LDL.LU R20, [R1+0xac] ;  /* 0x0000ac0001147983 */ /* 0x001ee80000300800 */
[----:B------:R0:W-:Y:S04]  /*54c40*/  STS.U16 [R26+0x13400], R12 ;  /* 0x0134000c1a007388 */ /* 0x0001e80000000400 */
[----:B------:R1:W-:Y:S04]  /*54c50*/  STS.U16 [R26+0x13c00], R6 ;  /* 0x013c00061a007388 */ /* 0x0003e80000000400 */
        /* <DEDUP_REMOVED lines=8> */
[----:B0-----:R-:W3:Y:S04]  /*54ce0*/  LDL.LU R12, [R1+0x5430] ;  /* 0x00543000010c7983 */ /* 0x001ee80000300800 */
[----:B-1----:R-:W3:Y:S04]  /*54cf0*/  LDL.LU R6, [R1+0x542c] ;  /* 0x00542c0001067983 */ /* 0x002ee80000300800 */
[----:B------:R-:W3:Y:S04]  /*54d00*/  LDL.LU R4, [R1+0xe7c] ;  /* 0x000e7c0001047983 */ /* 0x000ee80000300800 */
[----:B------:R0:W-:Y:S04]  /*54d10*/  STS.U16 [R26+0x18400], R14 ;  /* 0x0184000e1a007388 */ /* 0x0001e80000000400 */
[----:B------:R-:W-:Y:S04]  /*54d20*/  STS.U16 [R26+0x18c00], R8 ;  /* 0x018c00081a007388 */ /* 0x000fe80000000400 */
[----:B------:R-:W-:Y:S04]  /*54d30*/  STS.U16 [R26+0x19400], R9 ;  /* 0x019400091a007388 */ /* 0x000fe80000000400 */
[----:B------:R-:W-:Y:S04]  /*54d40*/  STS.U16 [R26+0x19c00], R10 ;  /* 0x019c000a1a007388 */ /* 0x000fe80000000400 */
[----:B0-----:R-:W3:Y:S04]  /*54d50*/  LDL.LU R14, [R1+0xe5c] ;  /* 0x000e5c00010e7983 */ /* 0x001ee80000300800 */
[----:B------:R-:W-:Y:S04]  /*54d60*/  STS.U16 [R26+0x1a400], R11 ;  /* 0x01a4000b1a007388 */ /* 0x000fe80000000400 */
[----:B------:R-:W-:Y:S04]  /*54d70*/  STS.U16 [R26+0x1ac00], R16 ;  /* 0x01ac00101a007388 */ /* 0x000fe80000000400 */
[----:B------:R-:W-:Y:S04]  /*54d80*/  STS.U16 [R26+0x1b400], R17 ;  /* 0x01b400111a007388 */ /* 0x000fe80000000400 */
[----:B----4-:R-:W-:Y:S04]  /*54d90*/  STS.U16 [R26+0x1bc00], R18 ;  /* 0x01bc00121a007388 */ /* 0x010fe80000000400 */
[----:B------:R0:W-:Y:S04]  /*54da0*/  STS.U16 [R26+0x1c400], R5 ;  /* 0x01c400051a007388 */ /* 0x0001e80000000400 */
[----:B0-----:R-:W4:Y:S04]  /*54db0*/  LDL.LU R5, [R1+0xe3c] ;  /* 0x000e3c0001057983 */ /* 0x001f280000300800 */
[----:B------:R0:W-:Y:S04]  /*54dc0*/  STS.U16 [R26+0x1cc00], R15 ;  /* 0x01cc000f1a007388 */ /* 0x0001e80000000400 */
[----:B------:R-:W-:Y:S04]  /*54dd0*/  STS.U16 [R26+0x1d400], R19 ;  /* 0x01d400131a007388 */ /* 0x000fe80000000400 */
[----:B------:R-:W-:Y:S04]  /*54de0*/  STS.U16 [R26+0x1dc00], R24 ;  /* 0x01dc00181a007388 */ /* 0x000fe80000000400 */
[----:B------:R-:W-:Y:S04]  /*54df0*/  STS.U16 [R26+0x1e400], R25 ;  /* 0x01e400191a007388 */ /* 0x000fe80000000400 */
[----:B0-----:R-:W4:Y:S04]  /*54e00*/  LDL.LU R15, [R1+0xe1c] ;  /* 0x000e1c00010f7983 */ /* 0x001f280000300800 */
[----:B--2---:R0:W-:Y:S04]  /*54e10*/  STS.U16 [R26+0x1ec00], R3 ;  /* 0x01ec00031a007388 */ /* 0x0041e80000000400 */
[----:B0-----:R-:W2:Y:S04]  /*54e20*/  LDL.LU R3, [R1+0xddc] ;  /* 0x000ddc0001037983 */ /* 0x001ea80000300800 */
[----:B------:R-:W2:Y:S04]  /*54e30*/  LDL.LU R21, [R1+0xdbc] ;  /* 0x000dbc0001157983 */ /* 0x000ea80000300800 */
[----:B------:R-:W2:Y:S04]  /*54e40*/  LDL.LU R22, [R1+0xd9c] ;  /* 0x000d9c0001167983 */ /* 0x000ea80000300800 */
[----:B------:R-:W2:Y:S04]  /*54e50*/  LDL.LU R24, [R1+0xd7c] ;  /* 0x000d7c0001187983 */ /* 0x000ea80000300800 */
[----:B---3--:R0:W-:Y:S04]  /*54e60*/  STS.U16 [R26+0x1f400], R20 ;  /* 0x01f400141a007388 */ /* 0x0081e80000000400 */
[----:B------:R1:W-:Y:S04]  /*54e70*/  STS.U16 [R26+0x1fc00], R13 ;  /* 0x01fc000d1a007388 */ /* 0x0003e80000000400 */
[----:B0-----:R-:W3:Y:S04]  /*54e80*/  LDL.LU R20, [R1+0xd5c] ;  /* 0x000d5c0001147983 */ /* 0x001ee80000300800 */
[----:B-1----:R-:W2:Y:S04]  /*54e90*/  LDL.LU R13, [R1+0xdfc] ;  /* 0x000dfc00010d7983 */ /* 0x002ea80000300800 */
        /* <DEDUP_REMOVED lines=11> */
[----:B------:R-:W-:Y:S04]  /*54f50*/  STS.U16 [R7+0x500], R4 ;  /* 0x0005000407007388 */ /* 0x000fe80000000400 */
[----:B------:R-:W3:Y:S04]  /*54f60*/  LDL.LU R16, [R1+0x798] ;  /* 0x0007980001107983 */ /* 0x000ee80000300800 */
[----:B------:R-:W3:Y:S04]  /*54f70*/  LDL.LU R17, [R1+0x778] ;  /* 0x0007780001117983 */ /* 0x000ee80000300800 */
[----:B------:R0:W-:Y:S04]  /*54f80*/  STS.U16 [R7+0xd00], R14 ;  /* 0x000d000e07007388 */ /* 0x0001e80000000400 */
[----:B0-----:R-:W3:Y:S04]  /*54f90*/  LDL.LU R14, [R1+0x758] ;  /* 0x00075800010e7983 */ /* 0x001ee80000300800 */
[----:B----4-:R0:W-:Y:S04]  /*54fa0*/  STS.U16 [R7+0x1500], R5 ;  /* 0x0015000507007388 */ /* 0x0101e80000000400 */
[----:B0-----:R-:W4:Y:S04]  /*54fb0*/  LDL.LU R5, [R1+0x738] ;  /* 0x0007380001057983 */ /* 0x001f280000300800 */
[----:B------:R-:W4:Y:S04]  /*54fc0*/  LDL.LU R18, [R1+0x718] ;  /* 0x0007180001127983 */ /* 0x000f280000300800 */
[----:B------:R-:W4:Y:S04]  /*54fd0*/  LDL.LU R19, [R1+0x6f8] ;  /* 0x0006f80001137983 */ /* 0x000f280000300800 */
[----:B------:R-:W4:Y:S04]  /*54fe0*/  LDL.LU R25, [R1+0x6d8] ;  /* 0x0006d80001197983 */ /* 0x000f280000300800 */
[----:B------:R-:W4:Y:S04]  /*54ff0*/  LDL.LU R4, [R1+0x6b8] ;  /* 0x0006b80001047983 */ /* 0x000f280000300800 */
[----:B------:R0:W-:Y:S04]  /*55000*/  STS.U16 [R7+0x1d00], R15 ;  /* 0x001d000f07007388 */ /* 0x0001e80000000400 */
[----:B0-----:R-:W4:Y:S04]  /*55010*/  LDL.LU R15, [R1+0x688] ;  /* 0x00068800010f7983 */ /* 0x001f280000300800 */
[----:B--2---:R-:W-:Y:S04]  /*55020*/  STS.U16 [R7+0x2500], R13 ;  /* 0x0025000d07007388 */ /* 0x004fe80000000400 */
[----:B------:R0:W-:Y:S04]  /*55030*/  STS.U16 [R7+0x2d00], R3 ;  /* 0x002d000307007388 */ /* 0x0001e80000000400 */
[----:B0-----:R-:W2:Y:S04]  /*55040*/  LDL.LU R3, [R1+0x628] ;  /* 0x0006280001037983 */ /* 0x001ea80000300800 */
[----:B------:R-:W-:Y:S04]  /*55050*/  STS.U16 [R7+0x3500], R21 ;  /* 0x0035001507007388 */ /* 0x000fe80000000400 */
[----:B------:R-:W-:Y:S04]  /*55060*/  STS.U16 [R7+0x3d00], R22 ;  /* 0x003d001607007388 */ /* 0x000fe80000000400 */
[----:B------:R0:W-:Y:S04]  /*55070*/  STS.U16 [R7+0x4500], R24 ;  /* 0x0045001807007388 */ /* 0x0001e80000000400 */
[----:B---3--:R1:W-:Y:S04]  /*55080*/  STS.U16 [R7+0x4d00], R20 ;  /* 0x004d001407007388 */ /* 0x0083e80000000400 */
[----:B------:R-:W-:Y:S04]  /*55090*/  STS.U16 [R7+0x5500], R23 ;  /* 0x0055001707007388 */ /* 0x000fe80000000400 */
[----:B------:R-:W-:Y:S04]  /*550a0*/  STS.U16 [R7+0x5d00], R29 ;  /* 0x005d001d07007388 */ /* 0x000fe80000000400 */
[----:B------:R-:W-:Y:S04]  /*550b0*/  STS.U16 [R7+0x6500], R2 ;  /* 0x0065000207007388 */ /* 0x000fe80000000400 */
[----:B0-----:R-:W3:Y:S04]  /*550c0*/  LDL.LU R24, [R1+0x5d8] ;  /* 0x0005d80001187983 */ /* 0x001ee80000300800 */
        /* <DEDUP_REMOVED lines=11> */
[----:B------:R0:W-:Y:S04]  /*55180*/  STS.U16 [R7+0xb500], R14 ;  /* 0x00b5000e07007388 */ /* 0x0001e80000000400 */
[----:B----4-:R1:W-:Y:S04]  /*55190*/  STS.U16 [R7+0xbd00], R5 ;  /* 0x00bd000507007388 */ /* 0x0103e80000000400 */
[----:B0-----:R-:W4:Y:S04]  /*551a0*/  LDL.LU R14, [R1+0x578] ;  /* 0x00057800010e7983 */ /* 0x001f280000300800 */
[----:B-1----:R-:W4:Y:S04]  /*551b0*/  LDL.LU R5, [R1+0x558] ;  /* 0x0005580001057983 */ /* 0x002f280000300800 */
[----:B------:R-:W-:Y:S04]  /*551c0*/  STS.U16 [R7+0xc500], R18 ;  /* 0x00c5001207007388 */ /* 0x000fe80000000400 */
[----:B------:R-:W-:Y:S04]  /*551d0*/  STS.U16 [R7+0xcd00], R19 ;  /* 0x00cd001307007388 */ /* 0x000fe80000000400 */
[----:B------:R-:W-:Y:S04]  /*551e0*/  STS.U16 [R7+0xd500], R25 ;  /* 0x00d5001907007388 */ /* 0x000fe80000000400 */
[----:B------:R0:W-:Y:S04]  /*551f0*/  STS.U16 [R7+0xdd00], R4 ;  /* 0x00dd000407007388 */ /* 0x0001e80000000400 */
[----:B------:R1:W-:Y:S04]  /*55200*/  STS.U16 [R7+0xe500], R15 ;  /* 0x00e5000f07007388 */ /* 0x0003e80000000400 */
[----:B0-----:R-:W4:Y:S04]  /*55210*/  LDL.LU R4, [R1+0x538] ;  /* 0x0005380001047983 */ /* 0x001f280000300800 */
[----:B-1----:R-:W4:Y:S04]  /*55220*/  LDL.LU R15, [R1+0x518] ;  /* 0x00051800010f7983 */ /* 0x002f280000300800 */
        /* <DEDUP_REMOVED lines=9> */
[----:B---3--:R-:W-:Y:S04]  /*552c0*/  STS.U16 [R7+0xf500], R24 ;  /* 0x00f5001807007388 */ /* 0x008fe80000000400 */
        /* <DEDUP_REMOVED lines=11> */
[----:B----4-:R0:W-:Y:S04]  /*55380*/  STS.U16 [R7+0x10d00], R14 ;  /* 0x010d000e07007388 */ /* 0x0101e80000000400 */
[----:B------:R1:W-:Y:S04]  /*55390*/  STS.U16 [R7+0x11500], R5 ;  /* 0x0115000507007388 */ /* 0x0003e80000000400 */
[----:B0-----:R-:W4:Y:S04]  /*553a0*/  LDL.LU R14, [R1+0x2d8] ;  /* 0x0002d800010e7983 */ /* 0x001f280000300800 */
[----:B------:R-:W4:Y:S04]  /*553b0*/  LDL.LU R17, [R1+0x1c8] ;  /* 0x0001c80001117983 */ /* 0x000f280000300800 */
[----:B------:R-:W4:Y:S04]  /*553c0*/  LDL.LU R18, [R1+0x198] ;  /* 0x0001980001127983 */ /* 0x000f280000300800 */
[----:B------:R-:W4:Y:S04]  /*553d0*/  LDL.LU R19, [R1+0x178] ;  /* 0x0001780001137983 */ /* 0x000f280000300800 */
[----:B------:R-:W4:Y:S04]  /*553e0*/  LDL.LU R24, [R1+0x158] ;  /* 0x0001580001187983 */ /* 0x000f280000300800 */
[----:B-1----:R-:W4:Y:S04]  /*553f0*/  LDL.LU R5, [R1+0x138] ;  /* 0x0001380001057983 */ /* 0x002f280000300800 */
[----:B------:R0:W-:Y:S04]  /*55400*/  STS.U16 [R7+0x11d00], R4 ;  /* 0x011d000407007388 */ /* 0x0001e80000000400 */
[----:B------:R1:W-:Y:S04]  /*55410*/  STS.U16 [R7+0x12500], R15 ;  /* 0x0125000f07007388 */ /* 0x0003e80000000400 */
[----:B------:R-:W-:Y:S04]  /*55420*/  STS.U16 [R7+0x12d00], R13 ;  /* 0x012d000d07007388 */ /* 0x000fe80000000400 */
[----:B0-----:R-:W4:Y:S04]  /*55430*/  LDL.LU R4, [R1+0x5428] ;  /* 0x0054280001047983 */ /* 0x001f280000300800 */
[----:B-1----:R-:W4:Y:S04]  /*55440*/  LDL.LU R15, [R1+0xe8] ;  /* 0x0000e800010f7983 */ /* 0x002f280000300800 */
[----:B------:R-:W-:Y:S04]  /*55450*/  STS.U16 [R7+0x13500], R21 ;  /* 0x0135001507007388 */ /* 0x000fe80000000400 */
[----:B------:R0:W-:Y:S04]  /*55460*/  STS.U16 [R7+0x13d00], R25 ;  /* 0x013d001907007388 */ /* 0x0001e80000000400 */
[----:B0-----:R-:W4:Y:S04]  /*55470*/  LDL.LU R25, [R1+0xc8] ;  /* 0x0000c80001197983 */ /* 0x001f280000300800 */
[----:B--2---:R0:W-:Y:S04]  /*55480*/  STS.U16 [R7+0x14500], R3 ;  /* 0x0145000307007388 */ /* 0x0041e80000000400 */
[----:B0-----:R-:W2:Y:S04]  /*55490*/  LDL.LU R3, [R1+0xa8] ;  /* 0x0000a80001037983 */ /* 0x001ea80000300800 */
[----:B------:R-:W-:Y:S04]  /*554a0*/  STS.U16 [R7+0x14d00], R22 ;  /* 0x014d001607007388 */ /* 0x000fe80000000400 */
[----:B------:R-:W-:Y:S04]  /*554b0*/  STS.U16 [R7+0x15500], R23 ;  /* 0x0155001707007388 */ /* 0x000fe80000000400 */
[----:B------:R-:W-:Y:S04]  /*554c0*/  STS.U16 [R7+0x15d00], R29 ;  /* 0x015d001d07007388 */ /* 0x000fe80000000400 */
[----:B------:R-:W-:Y:S04]  /*554d0*/  STS.U16 [R7+0x16500], R2 ;  /* 0x0165000207007388 */ /* 0x000fe80000000400 */
[----:B---3--:R0:W-:Y:S04]  /*554e0*/  STS.U16 [R7+0x16d00], R20 ;  /* 0x016d001407007388 */ /* 0x0081e80000000400 */
[----:B------:R-:W-:Y:S04]  /*554f0*/  STS.U16 [R7+0x17500], R0 ;  /* 0x0175000007007388 */ /* 0x000fe80000000400 */
[----:B------:R-:W-:Y:S04]  /*55500*/  STS.U16 [R7+0x17d00], R28 ;  /* 0x017d001c07007388 */ /* 0x000fe80000000400 */
[----:B------:R-:W-:Y:S04]  /*55510*/  STS.U16 [R7+0x18500], R8 ;  /* 0x0185000807007388 */ /* 0x000fe80000000400 */
[----:B------:R-:W-:Y:S04]  /*55520*/  STS.U16 [R7+0x18d00], R9 ;  /* 0x018d000907007388 */ /* 0x000fe80000000400 */
[----:B------:R-:W-:Y:S04]  /*55530*/  STS.U16 [R7+0x19500], R10 ;  /* 0x0195000a07007388 */ /* 0x000fe80000000400 */
[----:B0-----:R-:W3:Y:S04]  /*55540*/  LDL.LU R20, [R1+0xe78] ;  /* 0x000e780001147983 */ /* 0x001ee80000300800 */
[----:B------:R-:W-:Y:S04]  /*55550*/  STS.U16 [R7+0x19d00], R11 ;  /* 0x019d000b07007388 */ /* 0x000fe80000000400 */
[----:B------:R-:W-:Y:S04]  /*55560*/  STS.U16 [R7+0x1a500], R16 ;  /* 0x01a5001007007388 */ /* 0x000fe80000000400 */
[----:B------:R0:W-:Y:S04]  /*55570*/  STS.U16 [R7+0x1ad00], R26 ;  /* 0x01ad001a07007388 */ /* 0x0001e80000000400 */
[----:B0-----:R-:W3:Y:S04]  /*55580*/  LDL.LU R26, [R1+0xe58] ;  /* 0x000e5800011a7983 */ /* 0x001ee80000300800 */
[----:B----4-:R0:W-:Y:S04]  /*55590*/  STS.U16 [R7+0x1b500], R14 ;  /* 0x01b5000e07007388 */ /* 0x0101e80000000400 */
[----:B------:R-:W-:Y:S04]  /*555a0*/  STS.U16 [R7+0x1bd00], R17 ;  /* 0x01bd001107007388 */ /* 0x000fe80000000400 */
[----:B------:R-:W-:Y:S04]  /*555b0*/  STS.U16 [R7+0x1c500], R18 ;  /* 0x01c5001207007388 */ /* 0x000fe80000000400 */
[----:B0-----:R-:W4:Y:S04]  /*555c0*/  LDL.LU R14, [R1+0xe38] ;  /* 0x000e3800010e7983 */ /* 0x001f280000300800 */
[----:B------:R-:W-:Y:S04]  /*555d0*/  STS.U16 [R7+0x1cd00], R19 ;  /* 0x01cd001307007388 */ /* 0x000fe80000000400 */
[----:B------:R-:W-:Y:S04]  /*555e0*/  STS.U16 [R7+0x1d500], R24 ;  /* 0x01d5001807007388 */ /* 0x000fe80000000400 */
[----:B------:R0:W-:Y:S04]  /*555f0*/  STS.U16 [R7+0x1dd00], R5 ;  /* 0x01dd000507007388 */ /* 0x0001e80000000400 */
[----:B------:R-:W4:Y:S04]  /*55600*/  LDL.LU R21, [R1+0xe18] ;  /* 0x000e180001157983 */ /* 0x000f280000300800 */
[----:B0-----:R-:W4:Y:S04]  /*55610*/  LDL.LU R5, [R1+0xdf8] ;  /* 0x000df80001057983 */ /* 0x001f280000300800 */
[----:B------:R-:W4:Y:S04]  /*55620*/  LDL.LU R18, [R1+0xdd8] ;  /* 0x000dd80001127983 */ /* 0x000f280000300800 */
[----:B------:R0:W-:Y:S04]  /*55630*/  STS.U16 [R7+0x1e500], R15 ;  /* 0x01e5000f07007388 */ /* 0x0001e80000000400 */
[----:B------:R-:W4:Y:S04]  /*55640*/  LDL.LU R19, [R1+0xdb8] ;  /* 0x000db80001137983 */ /* 0x000f280000300800 */
[----:B0-----:R-:W4:Y:S04]  /*55650*/  LDL.LU R15, [R1+0xd98] ;  /* 0x000d9800010f7983 */ /* 0x001f280000300800 */
[----:B------:R-:W4:Y:S04]  /*55660*/  LDL.LU R22, [R1+0xd78] ;  /* 0x000d780001167983 */ /* 0x000f280000300800 */
[----:B------:R-:W-:Y:S04]  /*55670*/  STS.U16 [R7+0x1ed00], R25 ;  /* 0x01ed001907007388 */ /* 0x000fe80000000400 */
[----:B------:R-:W4:Y:S04]  /*55680*/  LDL.LU R23, [R1+0xd58] ;  /* 0x000d580001177983 */ /* 0x000f280000300800 */
[----:B--2---:R0:W-:Y:S04]  /*55690*/  STS.U16 [R7+0x1f500], R3 ;  /* 0x01f5000307007388 */ /* 0x0041e80000000400 */
[----:B0-----:R-:W2:Y:S04]  /*556a0*/  LDL.LU R3, [R1+0xd38] ;  /* 0x000d380001037983 */ /* 0x001ea80000300800 */
[----:B------:R0:W-:Y:S04]  /*556b0*/  STS.U16 [R7+0x1fd00], R12 ;  /* 0x01fd000c07007388 */ /* 0x0001e80000000400 */
[----:B0-----:R-:W2:Y:S01]  /*556c0*/  LDL.LU R7, [R1+0xd18] ;  /* 0x000d180001077983 */ /* 0x001ea20000300800 */
[----:B------:R-:W-:-:S03]  /*556d0*/  LOP3.LUT R17, R27, 0x60, RZ, 0x3c, !PT ;  /* 0x000000601b117812 */ /* 0x000fc600078e3cff */
        /* <DEDUP_REMOVED lines=8> */
[----:B0-----:R-:W3:Y:S04]  /*55760*/  LDL.LU R20, [R1+0x7b4] ;  /* 0x0007b40001147983 */ /* 0x001ee80000300800 */
[----:B------:R-:W3:Y:S04]  /*55770*/  LDL.LU R24, [R1+0x794] ;  /* 0x0007940001187983 */ /* 0x000ee80000300800 */
[----:B------:R-:W3:Y:S04]  /*55780*/  LDL.LU R11, [R1+0x774] ;  /* 0x00077400010b7983 */ /* 0x000ee80000300800 */
[----:B------:R-:W3:Y:S04]  /*55790*/  LDL.LU R16, [R1+0x754] ;  /* 0x0007540001107983 */ /* 0x000ee80000300800 */
[----:B------:R0:W-:Y:S04]  /*557a0*/  STS.U16 [R17+0xe00], R26 ;  /* 0x000e001a11007388 */ /* 0x0001e80000000400 */
[----:B------:R-:W3:Y:S04]  /*557b0*/  LDL.LU R25, [R1+0x734] ;  /* 0x0007340001197983 */ /* 0x000ee80000300800 */
[----:B0-----:R-:W3:Y:S04]  /*557c0*/  LDL.LU R26, [R1+0x714] ;  /* 0x00071400011a7983 */ /* 0x001ee80000300800 */
[----:B----4-:R0:W-:Y:S04]  /*557d0*/  STS.U16 [R17+0x1600], R14 ;  /* 0x0016000e11007388 */ /* 0x0101e80000000400 */
[----:B0-----:R-:W4:Y:S04]  /*557e0*/  LDL.LU R14, [R1+0x6f4] ;  /* 0x0006f400010e7983 */ /* 0x001f280000300800 */
[----:B------:R-:W-:Y:S04]  /*557f0*/  STS.U16 [R17+0x1e00], R21 ;  /* 0x001e001511007388 */ /* 0x000fe80000000400 */
[----:B------:R0:W-:Y:S04]  /*55800*/  STS.U16 [R17+0x2600], R5 ;  /* 0x0026000511007388 */ /* 0x0001e80000000400 */
[----:B0-----:R-:W4:Y:S04]  /*55810*/  LDL.LU R5, [R1+0x6d4] ;  /* 0x0006d40001057983 */ /* 0x001f280000300800 */
[----:B------:R0:W-:Y:S04]  /*55820*/  STS.U16 [R17+0x2e00], R18 ;  /* 0x002e001211007388 */ /* 0x0001e80000000400 */
[----:B------:R1:W-:Y:S04]  /*55830*/  STS.U16 [R17+0x3600], R19 ;  /* 0x0036001311007388 */ /* 0x0003e80000000400 */
[----:B------:R1:W-:Y:S04]  /*55840*/  STS.U16 [R17+0x3e00], R15 ;  /* 0x003e000f11007388 */ /* 0x0003e80000000400 */
[----:B0-----:R-:W4:Y:S04]  /*55850*/  LDL.LU R18, [R1+0x6b4] ;  /* 0x0006b40001127983 */ /* 0x001f280000300800 */
[----:B------:R-:W-:Y:S04]  /*55860*/  STS.U16 [R17+0x4600], R22 ;  /* 0x0046001611007388 */ /* 0x000fe80000000400 */
[----:B-1----:R-:W4:Y:S04]  /*55870*/  LDL.LU R19, [R1+0x67c] ;  /* 0x00067c0001137983 */ /* 0x002f280000300800 */
[----:B------:R-:W-:Y:S04]  /*55880*/  STS.U16 [R17+0x4e00], R23 ;  /* 0x004e001711007388 */ /* 0x000fe80000000400 */
[----:B------:R-:W4:Y:S04]  /*55890*/  LDL.LU R15, [R1+0x618] ;  /* 0x00061800010f7983 */ /* 0x000f280000300800 */
[----:B--2---:R0:W-:Y:S04]  /*558a0*/  STS.U16 [R17+0x5600], R3 ;  /* 0x0056000311007388 */ /* 0x0041e80000000400 */
[----:B0-----:R-:W2:Y:S04]  /*558b0*/  LDL.LU R3, [R1+0x5d4] ;  /* 0x0005d40001037983 */ /* 0x001ea80000300800 */
[----:B------:R0:W-:Y:S04]  /*558c0*/  STS.U16 [R17+0x5e00], R7 ;  /* 0x005e000711007388 */ /* 0x0001e80000000400 */
        /* <DEDUP_REMOVED lines=8> */
[----:B---3--:R0:W-:Y:S04]  /*55950*/  STS.U16 [R17+0x9e00], R20 ;  /* 0x009e001411007388 */ /* 0x0081e80000000400 */
[----:B------:R1:W-:Y:S04]  /*55960*/  STS.U16 [R17+0xa600], R24 ;  /* 0x00a6001811007388 */ /* 0x0003e80000000400 */
[----:B------:R-:W-:Y:S04]  /*55970*/  STS.U16 [R17+0xae00], R11 ;  /* 0x00ae000b11007388 */ /* 0x000fe80000000400 */
[----:B0-----:R-:W3:Y:S04]  /*55980*/  LDL.LU R20, [R1+0x594] ;  /* 0x0005940001147983 */ /* 0x001ee80000300800 */
[----:B------:R-:W-:Y:S04]  /*55990*/  STS.U16 [R17+0xb600], R16 ;  /* 0x00b6001011007388 */ /* 0x000fe80000000400 */
[----:B------:R-:W-:Y:S04]  /*559a0*/  STS.U16 [R17+0xbe00], R25 ;  /* 0x00be001911007388 */ /* 0x000fe80000000400 */
[----:B-1----:R-:W3:Y:S04]  /*559b0*/  LDL.LU R24, [R1+0x574] ;  /* 0x0005740001187983 */ /* 0x002ee80000300800 */
[----:B------:R-:W-:Y:S04]  /*559c0*/  STS.U16 [R17+0xc600], R26 ;  /* 0x00c6001a11007388 */ /* 0x000fe80000000400 */
[----:B------:R-:W3:Y:S04]  /*559d0*/  LDL.LU R21, [R1+0x554] ;  /* 0x0005540001157983 */ /* 0x000ee80000300800 */
[----:B----4-:R0:W-:Y:S04]  /*559e0*/  STS.U16 [R17+0xce00], R14 ;  /* 0x00ce000e11007388 */ /* 0x0101e80000000400 */
[----:B0-----:R-:W4:Y:S04]  /*559f0*/  LDL.LU R14, [R1+0x534] ;  /* 0x00053400010e7983 */ /* 0x001f280000300800 */
[----:B------:R-:W4:Y:S04]  /*55a00*/  LDL.LU R25, [R1+0x514] ;  /* 0x0005140001197983 */ /* 0x000f280000300800 */
[----:B------:R-:W4:Y:S04]  /*55a10*/  LDL.LU R26, [R1+0x4f4] ;  /* 0x0004f400011a7983 */ /* 0x000f280000300800 */
[----:B------:R0:W-:Y:S04]  /*55a20*/  STS.U16 [R17+0xd600], R5 ;  /* 0x00d6000511007388 */ /* 0x0001e80000000400 */
[----:B0-----:R-:W4:Y:S04]  /*55a30*/  LDL.LU R5, [R1+0x4d4] ;  /* 0x0004d40001057983 */ /* 0x001f280000300800 */
[----:B------:R-:W-:Y:S04]  /*55a40*/  STS.U16 [R17+0xde00], R18 ;  /* 0x00de001211007388 */ /* 0x000fe80000000400 */
[----:B------:R-:W4:Y:S04]  /*55a50*/  LDL.LU R22, [R1+0x4b4] ;  /* 0x0004b40001167983 */ /* 0x000f280000300800 */
[----:B------:R-:W-:Y:S04]  /*55a60*/  STS.U16 [R17+0xe600], R19 ;  /* 0x00e6001311007388 */ /* 0x000fe80000000400 */
[----:B------:R-:W4:Y:S04]  /*55a70*/  LDL.LU R23, [R1+0x494] ;  /* 0x0004940001177983 */ /* 0x000f280000300800 */
[----:B------:R0:W-:Y:S04]  /*55a80*/  STS.U16 [R17+0xee00], R15 ;  /* 0x00ee000f11007388 */ /* 0x0001e80000000400 */
[----:B0-----:R-:W4:Y:S04]  /*55a90*/  LDL.LU R15, [R1+0x474] ;  /* 0x00047400010f7983 */ /* 0x001f280000300800 */
        /* <DEDUP_REMOVED lines=10> */
[----:B0-----:R-:W2:Y:S04]  /*55b40*/  LDL.LU R7, [R1+0x354] ;  /* 0x0003540001077983 */ /* 0x001ea80000300800 */
[----:B---3--:R0:W-:Y:S04]  /*55b50*/  STS.U16 [R17+0x10600], R20 ;  /* 0x0106001411007388 */ /* 0x0081e80000000400 */
[----:B0-----:R-:W3:Y:S04]  /*55b60*/  LDL.LU R20, [R1+0x334] ;  /* 0x0003340001147983 */ /* 0x001ee80000300800 */
[----:B------:R-:W3:Y:S04]  /*55b70*/  LDL.LU R11, [R1+0x314] ;  /* 0x00031400010b7983 */ /* 0x000ee80000300800 */
[----:B------:R-:W3:Y:S04]  /*55b80*/  LDL.LU R16, [R1+0x2f4] ;  /* 0x0002f40001107983 */ /* 0x000ee80000300800 */
[----:B------:R0:W-:Y:S04]  /*55b90*/  STS.U16 [R17+0x10e00], R24 ;  /* 0x010e001811007388 */ /* 0x0001e80000000400 */
[----:B------:R-:W3:Y:S04]  /*55ba0*/  LDL.LU R18, [R1+0x2d4] ;  /* 0x0002d40001127983 */ /* 0x000ee80000300800 */
[----:B------:R-:W3:Y:S04]  /*55bb0*/  LDL.LU R19, [R1+0x1c4] ;  /* 0x0001c40001137983 */ /* 0x000ee80000300800 */
[----:B------:R-:W-:Y:S04]  /*55bc0*/  STS.U16 [R17+0x11600], R21 ;  /* 0x0116001511007388 */ /* 0x000fe80000000400 */
[----:B0-----:R-:W3:Y:S04]  /*55bd0*/  LDL.LU R24, [R1+0x194] ;  /* 0x0001940001187983 */ /* 0x001ee80000300800 */
[----:B----4-:R0:W-:Y:S04]  /*55be0*/  STS.U16 [R17+0x11e00], R14 ;  /* 0x011e000e11007388 */ /* 0x0101e80000000400 */
[----:B------:R1:W-:Y:S04]  /*55bf0*/  STS.U16 [R17+0x12600], R25 ;  /* 0x0126001911007388 */ /* 0x0003e80000000400 */
[----:B------:R4:W-:Y:S04]  /*55c00*/  STS.U16 [R17+0x12e00], R26 ;  /* 0x012e001a11007388 */ /* 0x0009e80000000400 */
[----:B0-----:R-:W3:Y:S04]  /*55c10*/  LDL.LU R14, [R1+0x174] ;  /* 0x00017400010e7983 */ /* 0x001ee80000300800 */
[----:B-1----:R-:W3:Y:S04]  /*55c20*/  LDL.LU R25, [R1+0x154] ;  /* 0x0001540001197983 */ /* 0x002ee80000300800 */
[----:B------:R0:W-:Y:S04]  /*55c30*/  STS.U16 [R17+0x13600], R5 ;  /* 0x0136000511007388 */ /* 0x0001e80000000400 */
[----:B----4-:R-:W4:Y:S04]  /*55c40*/  LDL.LU R26, [R1+0x134] ;  /* 0x00013400011a7983 */ /* 0x010f280000300800 */
[----:B0-----:R-:W4:Y:S04]  /*55c50*/  LDL.LU R5, [R1+0xe4] ;  /* 0x0000e40001057983 */ /* 0x001f280000300800 */
[----:B------:R-:W-:Y:S04]  /*55c60*/  STS.U16 [R17+0x13e00], R22 ;  /* 0x013e001611007388 */ /* 0x000fe80000000400 */
[----:B------:R-:W-:Y:S04]  /*55c70*/  STS.U16 [R17+0x14600], R23 ;  /* 0x0146001711007388 */ /* 0x000fe80000000400 */
[----:B------:R0:W-:Y:S04]  /*55c80*/  STS.U16 [R17+0x14e00], R15 ;  /* 0x014e000f11007388 */ /* 0x0001e80000000400 */
[----:B0-----:R-:W4:Y:S04]  /*55c90*/  LDL.LU R15, [R1+0xc4] ;  /* 0x0000c400010f7983 */ /* 0x001f280000300800 */
[----:B--2---:R0:W-:Y:S04]  /*55ca0*/  STS.U16 [R17+0x15600], R3 ;  /* 0x0156000311007388 */ /* 0x0041e80000000400 */
[----:B------:R-:W-:Y:S04]  /*55cb0*/  STS.U16 [R17+0x15e00], R29 ;  /* 0x015e001d11007388 */ /* 0x000fe80000000400 */
[----:B------:R-:W-:Y:S04]  /*55cc0*/  STS.U16 [R17+0x16600], R2 ;  /* 0x0166000211007388 */ /* 0x000fe80000000400 */
[----:B------:R-:W-:Y:S04]  /*55cd0*/  STS.U16 [R17+0x16e00], R0 ;  /* 0x016e000011007388 */ /* 0x000fe80000000400 */
[----:B------:R-:W-:Y:S04]  /*55ce0*/  STS.U16 [R17+0x17600], R28 ;  /* 0x0176001c11007388 */ /* 0x000fe80000000400 */
[----:B------:R-:W-:Y:S04]  /*55cf0*/  STS.U16 [R17+0x17e00], R8 ;  /* 0x017e000811007388 */ /* 0x000fe80000000400 */
[----:B------:R-:W-:Y:S04]  /*55d00*/  STS.U16 [R17+0x18600], R9 ;  /* 0x0186000911007388 */ /* 0x000fe80000000400 */
[----:B0-----:R-:W2:Y:S04]  /*55d10*/  LDL.LU R3, [R1+0xa4] ;  /* 0x0000a40001037983 */ /* 0x001ea80000300800 */
[----:B------:R-:W-:Y:S04]  /*55d20*/  STS.U16 [R17+0x18e00], R10 ;  /* 0x018e000a11007388 */ /* 0x000fe80000000400 */
[----:B------:R0:W-:Y:S04]  /*55d30*/  STS.U16 [R17+0x19600], R7 ;  /* 0x0196000711007388 */ /* 0x0001e80000000400 */
[----:B0-----:R-:W2:Y:S04]  /*55d40*/  LDL.LU R7, [R1+0xe74] ;  /* 0x000e740001077983 */ /* 0x001ea80000300800 */
[----:B---3--:R0:W-:Y:S04]  /*55d50*/  STS.U16 [R17+0x19e00], R20 ;  /* 0x019e001411007388 */ /* 0x0081e80000000400 */
[----:B------:R-:W-:Y:S04]  /*55d60*/  STS.U16 [R17+0x1a600], R11 ;  /* 0x01a6000b11007388 */ /* 0x000fe80000000400 */
[----:B------:R-:W-:Y:S04]  /*55d70*/  STS.U16 [R17+0x1ae00], R16 ;  /* 0x01ae001011007388 */ /* 0x000fe80000000400 */
[----:B0-----:R-:W3:Y:S04]  /*55d80*/  LDL.LU R20, [R1+0xe54] ;  /* 0x000e540001147983 */ /* 0x001ee80000300800 */
[----:B------:R0:W-:Y:S04]  /*55d90*/  STS.U16 [R17+0x1b600], R18 ;  /* 0x01b6001211007388 */ /* 0x0001e80000000400 */
[----:B------:R1:W-:Y:S04]  /*55da0*/  STS.U16 [R17+0x1be00], R19 ;  /* 0x01be001311007388 */ /* 0x0003e80000000400 */
[----:B------:R-:W3:Y:S04]  /*55db0*/  LDL.LU R29, [R1+0xe34] ;  /* 0x000e3400011d7983 */ /* 0x000ee80000300800 */
[----:B------:R1:W-:Y:S04]  /*55dc0*/  STS.U16 [R17+0x1c600], R24 ;  /* 0x01c6001811007388 */ /* 0x0003e80000000400 */
[----:B0-----:R-:W3:Y:S04]  /*55dd0*/  LDL.LU R18, [R1+0xe14] ;  /* 0x000e140001127983 */ /* 0x001ee80000300800 */
[----:B-1----:R-:W3:Y:S04]  /*55de0*/  LDL.LU R19, [R1+0xdf4] ;  /* 0x000df40001137983 */ /* 0x002ee80000300800 */
[----:B------:R-:W3:Y:S04]  /*55df0*/  LDL.LU R24, [R1+0xdd4] ;  /* 0x000dd40001187983 */ /* 0x000ee80000300800 */
[----:B------:R0:W-:Y:S04]  /*55e00*/  STS.U16 [R17+0x1ce00], R14 ;  /* 0x01ce000e11007388 */ /* 0x0001e80000000400 */
[----:B------:R-:W-:Y:S04]  /*55e10*/  STS.U16 [R17+0x1d600], R25 ;  /* 0x01d6001911007388 */ /* 0x000fe80000000400 */
[----:B0-----:R-:W3:Y:S04]  /*55e20*/  LDL.LU R14, [R1+0xdb4] ;  /* 0x000db400010e7983 */ /* 0x001ee80000300800 */
[----:B----4-:R-:W-:Y:S04]  /*55e30*/  STS.U16 [R17+0x1de00], R26 ;  /* 0x01de001a11007388 */ /* 0x010fe80000000400 */
[----:B------:R0:W-:Y:S04]  /*55e40*/  STS.U16 [R17+0x1e600], R5 ;  /* 0x01e6000511007388 */ /* 0x0001e80000000400 */
[----:B0-----:R-:W4:Y:S01]  /*55e50*/  LDL.LU R5, [R1+0xd94] ;  /* 0x000d940001057983 */ /* 0x001f220000300800 */
[----:B------:R-:W-:-:S03]  /*55e60*/  LOP3.LUT R25, R27, 0x70, RZ, 0x3c, !PT ;  /* 0x000000701b197812 */ /* 0x000fc600078e3cff */
[----:B------:R-:W4:Y:S04]  /*55e70*/  LDL.LU R26, [R1+0xd74] ;  /* 0x000d7400011a7983 */ /* 0x000f280000300800 */
[----:B------:R-:W4:Y:S04]  /*55e80*/  LDL.LU R27, [R1+0xd54] ;  /* 0x000d5400011b7983 */ /* 0x000f280000300800 */
[----:B------:R-:W4:Y:S04]  /*55e90*/  LDL.LU R2, [R1+0xd34] ;  /* 0x000d340001027983 */ /* 0x000f280000300800 */
[----:B------:R-:W4:Y:S04]  /*55ea0*/  LDL.LU R0, [R1+0xd14] ;  /* 0x000d140001007983 */ /* 0x000f280000300800 */
[----:B------:R-:W4:Y:S04]  /*55eb0*/  LDL.LU R28, [R1+0xcf4] ;  /* 0x000cf400011c7983 */ /* 0x000f280000300800 */
[----:B------:R0:W-:Y:S04]  /*55ec0*/  STS.U16 [R17+0x1ee00], R15 ;  /* 0x01ee000f11007388 */ /* 0x0001e80000000400 */
[----:B------:R-:W4:Y:S04]  /*55ed0*/  LDL.LU R8, [R1+0xcd4] ;  /* 0x000cd40001087983 */ /* 0x000f280000300800 */
[----:B------:R-:W4:Y:S04]  /*55ee0*/  LDL.LU R9, [R1+0xcb4] ;  /* 0x000cb40001097983 */ /* 0x000f280000300800 */
[----:B0-----:R-:W4:Y:S04]  /*55ef0*/  LDL.LU R15, [R1+0xc94] ;  /* 0x000c9400010f7983 */ /* 0x001f280000300800 */
[----:B--2---:R0:W-:Y:S04]  /*55f00*/  STS.U16 [R17+0x1f600], R3 ;  /* 0x01f6000311007388 */ /* 0x0041e80000000400 */
[----:B------:R-:W-:Y:S04]  /*55f10*/  STS.U16 [R17+0x1fe00], R6 ;  /* 0x01fe000611007388 */ /* 0x000fe80000000400 */
[----:B0-----:R-:W2:Y:S04]  /*55f20*/  LDL.LU R3, [R1+0xc74] ;  /* 0x000c740001037983 */ /* 0x001ea80000300800 */
[----:B------:R0:W-:Y:S04]  /*55f30*/  STS.U16 [R25+0x700], R7 ;  /* 0x0007000719007388 */ /* 0x0001e80000000400 */
[----:B0-----:R-:W2:Y:S04]  /*55f40*/  LDL.LU R7, [R1+0xc54] ;  /* 0x000c540001077983 */ /* 0x001ea80000300800 */
[----:B------:R-:W2:Y:S04]  /*55f50*/  LDL.LU R10, [R1+0xc34] ;  /* 0x000c3400010a7983 */ /* 0x000ea80000300800 */
[----:B------:R-:W2:Y:S04]  /*55f60*/  LDL.LU R11, [R1+0x7b0] ;  /* 0x0007b000010b7983 */ /* 0x000ea80000300800 */
[----:B---3--:R0:W-:Y:S04]  /*55f70*/  STS.U16 [R25+0xf00], R20 ;  /* 0x000f001419007388 */ /* 0x0081e80000000400 */
[----:B------:R-:W3:Y:S04]  /*55f80*/  LDL.LU R16, [R1+0x790] ;  /* 0x0007900001107983 */ /* 0x000ee80000300800 */
[----:B------:R-:W3:Y:S04]  /*55f90*/  LDL.LU R17, [R1+0x770] ;  /* 0x0007700001117983 */ /* 0x000ee80000300800 */
[----:B------:R-:W-:Y:S04]  /*55fa0*/  STS.U16 [R25+0x1700], R29 ;  /* 0x0017001d19007388 */ /* 0x000fe80000000400 */
        /* <DEDUP_REMOVED lines=8> */
[----:B0-----:R-:W3:Y:S04]  /*56030*/  LDL.LU R14, [R1+0x6d0] ;  /* 0x0006d000010e7983 */ /* 0x001ee80000300800 */
[----:B----4-:R0:W-:Y:S04]  /*56040*/  STS.U16 [R25+0x3f00], R5 ;  /* 0x003f000519007388 */ /* 0x0101e80000000400 */
[----:B0-----:R-:W4:Y:S04]  /*56050*/  LDL.LU R5, [R1+0x6b0] ;  /* 0x0006b00001057983 */ /* 0x001f280000300800 */
[----:B------:R0:W-:Y:S04]  /*56060*/  STS.U16 [R25+0x4700], R26 ;  /* 0x0047001a19007388 */ /* 0x0001e80000000400 */
[----:B------:R1:W-:Y:S04]  /*56070*/  STS.U16 [R25+0x4f00], R27 ;  /* 0x004f001b19007388 */ /* 0x0003e80000000400 */
[----:B------:R-:W-:Y:S04]  /*56080*/  STS.U16 [R25+0x5700], R2 ;  /* 0x0057000219007388 */ /* 0x000fe80000000400 */
[----:B------:R-:W-:Y:S04]  /*56090*/  STS.U16 [R25+0x5f00], R0 ;  /* 0x005f000019007388 */ /* 0x000fe80000000400 */
[----:B------:R-:W-:Y:S04]  /*560a0*/  STS.U16 [R25+0x6700], R28 ;  /* 0x0067001c19007388 */ /* 0x000fe80000000400 */
[----:B0-----:R-:W4:Y:S04]  /*560b0*/  LDL.LU R26, [R1+0x678] ;  /* 0x00067800011a7983 */ /* 0x001f280000300800 */
[----:B------:R-:W-:Y:S04]  /*560c0*/  STS.U16 [R25+0x6f00], R8 ;  /* 0x006f000819007388 */ /* 0x000fe80000000400 */
[----:B------:R-:W-:Y:S04]  /*560d0*/  STS.U16 [R25+0x7700], R9 ;  /* 0x0077000919007388 */ /* 0x000fe80000000400 */
[----:B-1----:R-:W4:Y:S04]  /*560e0*/  LDL.LU R27, [R1+0x60c] ;  /* 0x00060c00011b7983 */ /* 0x002f280000300800 */
[----:B------:R0:W-:Y:S04]  /*560f0*/  STS.U16 [R25+0x7f00], R15 ;  /* 0x007f000f19007388 */ /* 0x0001e80000000400 */
[----:B0-----:R-:W4:Y:S04]  /*56100*/  LDL.LU R15, [R1+0x5d0] ;  /* 0x0005d000010f7983 */ /* 0x001f280000300800 */
[----:B--2---:R0:W-:Y:S04]  /*56110*/  STS.U16 [R25+0x8700], R3 ;  /* 0x0087000319007388 */ /* 0x0041e80000000400 */
[----:B0-----:R-:W2:Y:S04]  /*56120*/  LDL.LU R3, [R1+0x5b0] ;  /* 0x0005b00001037983 */ /* 0x001ea80000300800 */
[----:B------:R0:W-:Y:S04]  /*56130*/  STS.U16 [R25+0x8f00], R7 ;  /* 0x008f000719007388 */ /* 0x0001e80000000400 */
[----:B0-----:R-:W2:Y:S04]  /*56140*/  LDL.LU R7, [R1+0x590] ;  /* 0x0005900001077983 */ /* 0x001ea80000300800 */
[----:B------:R-:W-:Y:S04]  /*56150*/  STS.U16 [R25+0x9700], R10 ;  /* 0x0097000a19007388 */ /* 0x000fe80000000400 */
[----:B------:R-:W-:Y:S04]  /*56160*/  STS.U16 [R25+0x9f00], R11 ;  /* 0x009f000b19007388 */ /* 0x000fe80000000400 */
[----:B---3--:R-:W-:Y:S04]  /*56170*/  STS.U16 [R25+0xa700], R16 ;  /* 0x00a7001019007388 */ /* 0x008fe80000000400 */
[----:B------:R-:W-:Y:S04]  /*56180*/  STS.U16 [R25+0xaf00], R17 ;  /* 0x00af001119007388 */ /* 0x000fe80000000400 */
[----:B------:R0:W-:Y:S04]  /*56190*/  STS.U16 [R25+0xb700], R20 ;  /* 0x00b7001419007388 */ /* 0x0001e80000000400 */
[----:B------:R-:W3:Y:S04]  /*561a0*/  LDL.LU R29, [R1+0x570] ;  /* 0x00057000011d7983 */ /* 0x000ee80000300800 */
[----:B0-----:R-:W3:Y:S04]  /*561b0*/  LDL.LU R20, [R1+0x550] ;  /* 0x0005500001147983 */ /* 0x001ee80000300800 */
[----:B------:R-:W-:Y:S04]  /*561c0*/  STS.U16 [R25+0xbf00], R18 ;  /* 0x00bf001219007388 */ /* 0x000fe80000000400 */
[----:B------:R-:W3:Y:S04]  /*561d0*/  LDL.LU R11, [R1+0x530] ;  /* 0x00053000010b7983 */ /* 0x000ee80000300800 */
[----:B------:R-:W-:Y:S04]  /*561e0*/  STS.U16 [R25+0xc700], R19 ;  /* 0x00c7001319007388 */ /* 0x000fe80000000400 */
[----:B------:R-:W3:Y:S04]  /*561f0*/  LDL.LU R16, [R1+0x510] ;  /* 0x0005100001107983 */ /* 0x000ee80000300800 */
[----:B------:R-:W-:Y:S04]  /*56200*/  STS.U16 [R25+0xcf00], R24 ;  /* 0x00cf001819007388 */ /* 0x000fe80000000400 */
        /* <DEDUP_REMOVED lines=16> */
[----:B------:R-:W4:Y:S04]  /*56310*/  LDL.LU R10, [R1+0x370] ;  /* 0x00037000010a7983 */ /* 0x000f280000300800 */
[----:B------:R0:W-:Y:S04]  /*56320*/  STS.U16 [R25+0xf700], R15 ;  /* 0x00f7000f19007388 */ /* 0x0001e80000000400 */
[----:B-1----:R-:W4:Y:S04]  /*56330*/  LDL.LU R27, [R1+0x350] ;  /* 0x00035000011b7983 */ /* 0x002f280000300800 */
[----:B0-----:R-:W4:Y:S04]  /*56340*/  LDL.LU R15, [R1+0x330] ;  /* 0x00033000010f7983 */ /* 0x001f280000300800 */
[----:B--2---:R0:W-:Y:S04]  /*56350*/  STS.U16 [R25+0xff00], R3 ;  /* 0x00ff000319007388 */ /* 0x0041e80000000400 */
[----:B0-----:R-:W2:Y:S04]  /*56360*/  LDL.LU R3, [R1+0x310] ;  /* 0x0003100001037983 */ /* 0x001ea80000300800 */
[----:B------:R0:W-:Y:S04]  /*56370*/  STS.U16 [R25+0x10700], R7 ;  /* 0x0107000719007388 */ /* 0x0001e80000000400 */
[----:B0-----:R-:W2:Y:S04]  /*56380*/  LDL.LU R7, [R1+0x2f0] ;  /* 0x0002f00001077983 */ /* 0x001ea80000300800 */
[----:B---3--:R-:W-:Y:S04]  /*56390*/  STS.U16 [R25+0x10f00], R29 ;  /* 0x010f001d19007388 */ /* 0x008fe80000000400 */
[----:B------:R0:W-:Y:S04]  /*563a0*/  STS.U16 [R25+0x11700], R20 ;  /* 0x0117001419007388 */ /* 0x0001e80000000400 */
[----:B------:R1:W-:Y:S04]  /*563b0*/  STS.U16 [R25+0x11f00], R11 ;  /* 0x011f000b19007388 */ /* 0x0003e80000000400 */
[----:B0-----:R-:W3:Y:S04]  /*563c0*/  LDL.LU R20, [R1+0x2d0] ;  /* 0x0002d00001147983 */ /* 0x001ee80000300800 */
[----:B------:R0:W-:Y:S04]  /*563d0*/  STS.U16 [R25+0x12700], R16 ;  /* 0x0127001019007388 */ /* 0x0001e80000000400 */
[----:B-1----:R-:W3:Y:S04]  /*563e0*/  LDL.LU R11, [R1+0x1c0] ;  /* 0x0001c000010b7983 */ /* 0x002ee80000300800 */
[----:B------:R1:W-:Y:S04]  /*563f0*/  STS.U16 [R25+0x12f00], R17 ;  /* 0x012f001119007388 */ /* 0x0003e80000000400 */
[----:B0-----:R-:W3:Y:S04]  /*56400*/  LDL.LU R16, [R1+0x190] ;  /* 0x0001900001107983 */ /* 0x001ee80000300800 */
[----:B-1----:R-:W3:Y:S04]  /*56410*/  LDL.LU R17, [R1+0x170] ;  /* 0x0001700001117983 */ /* 0x002ee80000300800 */
[----:B------:R0:W-:Y:S04]  /*56420*/  STS.U16 [R25+0x13700], R14 ;  /* 0x0137000e19007388 */ /* 0x0001e80000000400 */
[----:B0-----:R-:W3:Y:S04]  /*56430*/  LDL.LU R14, [R1+0x150] ;  /* 0x00015000010e7983 */ /* 0x001ee80000300800 */
[----:B----4-:R0:W-:Y:S04]  /*56440*/  STS.U16 [R25+0x13f00], R5 ;  /* 0x013f000519007388 */ /* 0x0101e80000000400 */
[----:B0-----:R-:W4:Y:S04]  /*56450*/  LDL.LU R5, [R1+0x130] ;  /* 0x0001300001057983 */ /* 0x001f280000300800 */
[----:B------:R0:W-:Y:S04]  /*56460*/  STS.U16 [R25+0x14700], R18 ;  /* 0x0147001219007388 */ /* 0x0001e80000000400 */
        /* <DEDUP_REMOVED lines=8> */
[----:B------:R0:W-:Y:S04]  /*564f0*/  STS.U16 [R25+0x18700], R26 ;  /* 0x0187001a19007388 */ /* 0x0001e80000000400 */
[----:B-1----:R-:W4:Y:S04]  /*56500*/  LDL.LU R19, [R1+0xc0] ;  /* 0x0000c00001137983 */ /* 0x002f280000300800 */
[----:B------:R-:W-:Y:S04]  /*56510*/  STS.U16 [R25+0x18f00], R10 ;  /* 0x018f000a19007388 */ /* 0x000fe80000000400 */
[----:B------:R-:W4:Y:S04]  /*56520*/  LDL.LU R24, [R1+0xa0] ;  /* 0x0000a00001187983 */ /* 0x000f280000300800 */
[----:B------:R1:W-:Y:S04]  /*56530*/  STS.U16 [R25+0x19700], R27 ;  /* 0x0197001b19007388 */ /* 0x0003e80000000400 */
[----:B------:R-:W-:Y:S04]  /*56540*/  STS.U16 [R25+0x19f00], R15 ;  /* 0x019f000f19007388 */ /* 0x000fe80000000400 */
[----:B0-----:R-:W4:Y:S04]  /*56550*/  LDL.LU R26, [R1+0x69c] ;  /* 0x00069c00011a7983 */ /* 0x001f280000300800 */
[----:B-1----:R-:W4:Y:S04]  /*56560*/  LDL.LU R27, [R1+0x684] ;  /* 0x00068400011b7983 */ /* 0x002f280000300800 */
[----:B--2---:R-:W-:Y:S04]  /*56570*/  STS.U16 [R25+0x1a700], R3 ;  /* 0x01a7000319007388 */ /* 0x004fe80000000400 */
[----:B------:R0:W-:Y:S04]  /*56580*/  STS.U16 [R25+0x1af00], R7 ;  /* 0x01af000719007388 */ /* 0x0001e80000000400 */
[----:B0-----:R-:W2:Y:S04]  /*56590*/  LDL.LU R7, [R1+0x690] ;  /* 0x0006900001077983 */ /* 0x001ea80000300800 */
[----:B------:R-:W0:Y:S04]  /*565a0*/  S2R R2, SR_TID.X ;  /* 0x0000000000027919 */ /* 0x000e280000002100 */
[----:B------:R-:W2:Y:S04]  /*565b0*/  LDL.LU R15, [R1+0x674] ;  /* 0x00067400010f7983 */ /* 0x000ea80000300800 */
[----:B------:R-:W2:Y:S04]  /*565c0*/  LDL.LU R3, [R1+0x66c] ;  /* 0x00066c0001037983 */ /* 0x000ea80000300800 */
[----:B---3--:R1:W-:Y:S04]  /*565d0*/  STS.U16 [R25+0x1b700], R20 ;  /* 0x01b7001419007388 */ /* 0x0083e80000000400 */
[----:B------:R-:W-:Y:S04]  /*565e0*/  STS.U16 [R25+0x1bf00], R11 ;  /* 0x01bf000b19007388 */ /* 0x000fe80000000400 */
[----:B-1----:R-:W3:Y:S04]  /*565f0*/  LDL.LU R20, [R1+0x654] ;  /* 0x0006540001147983 */ /* 0x002ee80000300800 */
[----:B------:R-:W-:Y:S04]  /*56600*/  STS.U16 [R25+0x1c700], R16 ;  /* 0x01c7001019007388 */ /* 0x000fe80000000400 */
[----:B------:R-:W-:Y:S01]  /*56610*/  STS.U16 [R25+0x1cf00], R17 ;  /* 0x01cf001119007388 */ /* 0x000fe20000000400 */
[----:B0-----:R-:W-:-:S02]  /*56620*/  SHF.L.U32 R0, R2, 0x2, RZ ;  /* 0x0000000202007819 */ /* 0x001fc400000006ff */
[----:B------:R-:W-:Y:S02]  /*56630*/  LOP3.LUT R23, R2, 0x1c, RZ, 0xc0, !PT ;  /* 0x0000001c02177812 */ /* 0x000fe400078ec0ff */
[----:B------:R-:W-:Y:S01]  /*56640*/  LOP3.LUT R6, R0, 0x7c, RZ, 0xc0, !PT ;  /* 0x0000007c00067812 */ /* 0x000fe200078ec0ff */
[----:B------:R0:W-:Y:S04]  /*56650*/  STS.U16 [R25+0x1d700], R14 ;  /* 0x01d7000e19007388 */ /* 0x0001e80000000400 */
[----:B0-----:R-:W3:Y:S04]  /*56660*/  LDL.LU R14, [R1+0x660] ;  /* 0x00066000010e7983 */ /* 0x001ee80000300800 */
[----:B----4-:R0:W-:Y:S01]  /*56670*/  STS.U16 [R25+0x1df00], R5 ;  /* 0x01df000519007388 */ /* 0x0101e20000000400 */
[----:B------:R-:W-:-:S03]  /*56680*/  LOP3.LUT R8, R2, 0x60, RZ, 0xc0, !PT ;  /* 0x0000006002087812 */ /* 0x000fc600078ec0ff */
[----:B0-----:R-:W4:Y:S01]  /*56690*/  LDL.LU R5, [R1+0x648] ;  /* 0x0006480001057983 */ /* 0x001f220000300800 */
[----:B------:R-:W-:Y:S01]  /*566a0*/  IMAD R6, R23, 0x40, R6 ;  /* 0x0000004017067824 */ /* 0x000fe200078e0206 */
[----:B------:R-:W-:-:S04]  /*566b0*/  SHF.R.U32.HI R8, RZ, 0x1, R8 ;  /* 0x00000001ff087819 */ /* 0x000fc80000011608 */
[----:B------:R-:W-:Y:S02]  /*566c0*/  LOP3.LUT R6, R6, R8, RZ, 0x3c, !PT ;  /* 0x0000000806067212 */ /* 0x000fe400078e3cff */
[----:B------:R-:W4:Y:S04]  /*566d0*/  LDL.LU R8, [R1+0x63c] ;  /* 0x00063c0001087983 */ /* 0x000f280000300800 */
        /* <DEDUP_REMOVED lines=8> */
[----:B------:R-:W-:Y:S04]  /*56760*/  STS [R6+0x30000], R26 ;  /* 0x0300001a06007388 */ /* 0x000fe80000000800 */
[----:B------:R-:W-:Y:S04]  /*56770*/  STS [R6+0x30800], R27 ;  /* 0x0308001b06007388 */ /* 0x000fe80000000800 */
[----:B--2---:R0:W-:Y:S04]  /*56780*/  STS [R6+0x30080], R7 ;  /* 0x0300800706007388 */ /* 0x0041e80000000800 */
        /* <DEDUP_REMOVED lines=13> */
[----:B------:R0:W-:Y:S04]  /*56860*/  STS [R6+0x30880], R15 ;  /* 0x0308800f06007388 */ /* 0x0001e80000000800 */
[----:B------:R-:W2:Y:S04]  /*56870*/  LDL.LU R27, [R1+0x620] ;  /* 0x00062000011b7983 */ /* 0x000ea80000300800 */
[----:B------:R1:W-:Y:S04]  /*56880*/  STS [R6+0x31000], R3 ;  /* 0x0310000306007388 */ /* 0x0003e80000000800 */
[----:B0-----:R-:W2:Y:S04]  /*56890*/  LDL.LU R15, [R1+0x62c] ;  /* 0x00062c00010f7983 */ /* 0x001ea80000300800 */
[----:B---3--:R0:W-:Y:S04]  /*568a0*/  STS [R6+0x31800], R20 ;  /* 0x0318001406007388 */ /* 0x0081e80000000800 */
[----:B-1----:R-:W3:Y:S04]  /*568b0*/  LDL.LU R3, [R1+0x614] ;  /* 0x0006140001037983 */ /* 0x002ee80000300800 */
[----:B------:R1:W-:Y:S04]  /*568c0*/  STS [R6+0x31080], R14 ;  /* 0x0310800e06007388 */ /* 0x0003e80000000800 */
[----:B0-----:R-:W3:Y:S04]  /*568d0*/  LDL.LU R20, [R1+0x608] ;  /* 0x0006080001147983 */ /* 0x001ee80000300800 */
[----:B----4-:R0:W-:Y:S04]  /*568e0*/  STS [R6+0x31880], R5 ;  /* 0x0318800506007388 */ /* 0x0101e80000000800 */
[----:B-1----:R-:W4:Y:S04]  /*568f0*/  LDL.LU R14, [R1+0x5f4] ;  /* 0x0005f400010e7983 */ /* 0x002f280000300800 */
[----:B0-----:R-:W4:Y:S04]  /*56900*/  LDL.LU R5, [R1+0x5fc] ;  /* 0x0005fc0001057983 */ /* 0x001f280000300800 */
[----:B------:R-:W-:Y:S04]  /*56910*/  STS [R6+0x32000], R8 ;  /* 0x0320000806007388 */ /* 0x000fe80000000800 */
[----:B------:R-:W-:Y:S04]  /*56920*/  STS [R6+0x32800], R12 ;  /* 0x0328000c06007388 */ /* 0x000fe80000000800 */
[----:B------:R-:W-:Y:S04]  /*56930*/  STS [R6+0x32080], R13 ;  /* 0x0320800d06007388 */ /* 0x000fe80000000800 */
[----:B------:R-:W-:Y:S04]  /*56940*/  STS [R6+0x32880], R21 ;  /* 0x0328801506007388 */ /* 0x000fe80000000800 */
[----:B------:R-:W-:Y:S04]  /*56950*/  STS [R6+0x33000], R22 ;  /* 0x0330001606007388 */ /* 0x000fe80000000800 */
[----:B------:R-:W4:Y:S04]  /*56960*/  LDL R4, [R1+0x850] ;  /* 0x0008500001047983 */ /* 0x000f280000100800 */
[----:B--2---:R0:W-:Y:S04]  /*56970*/  STS [R6+0x33800], R29 ;  /* 0x0338001d06007388 */ /* 0x0041e80000000800 */
[----:B0-----:R-:W2:Y:S01]  /*56980*/  LDL R29, [R1+0x884] ;  /* 0x00088400011d7983 */ /* 0x001ea20000100800 */
[----:B------:R-:W-:-:S02]  /*56990*/  LOP3.LUT R2, R2, 0x60, RZ, 0xc0, !PT ;  /* 0x0000006002027812 */ /* 0x000fc400078ec0ff */
[----:B------:R-:W-:Y:S02]  /*569a0*/  LOP3.LUT R0, R0, 0x7c, RZ, 0xc0, !PT ;  /* 0x0000007c00007812 */ /* 0x000fe400078ec0ff */
[----:B------:R-:W-:Y:S02]  /*569b0*/  SHF.R.U32.HI R2, RZ, 0x1, R2 ;  /* 0x00000001ff027819 */ /* 0x000fe40000011602 */
[----:B------:R-:W-:-:S04]  /*569c0*/  LEA R0, R23, R0, 0x6 ;  /* 0x0000000017007211 */ /* 0x000fc800078e30ff */
[----:B------:R-:W-:Y:S01]  /*569d0*/  LOP3.LUT R0, R0, R2, RZ, 0x3c, !PT ;  /* 0x0000000200007212 */ /* 0x000fe200078e3cff */
[----:B------:R-:W-:Y:S03]  /*569e0*/  STS [R6+0x33080], R28 ;  /* 0x0330801c06007388 */ /* 0x000fe60000000800 */
[----:B------:R-:W-:Y:S01]  /*569f0*/  LOP3.LUT R0, R0, 0x40, RZ, 0x3c, !PT ;  /* 0x0000004000007812 */ /* 0x000fe200078e3cff */
[----:B------:R-:W-:Y:S04]  /*56a00*/  STS [R6+0x33880], R9 ;  /* 0x0338800906007388 */ /* 0x000fe80000000800 */
        /* <DEDUP_REMOVED lines=11> */
[----:B---3--:R-:W-:Y:S04]  /*56ac0*/  STS [R0+0x32880], R3 ;  /* 0x0328800300007388 */ /* 0x008fe80000000800 */
[----:B------:R-:W-:Y:S04]  /*56ad0*/  STS [R0+0x33000], R20 ;  /* 0x0330001400007388 */ /* 0x000fe80000000800 */
[----:B----4-:R-:W-:Y:S04]  /*56ae0*/  STS [R0+0x33800], R14 ;  /* 0x0338000e00007388 */ /* 0x010fe80000000800 */
[----:B------:R-:W-:Y:S04]  /*56af0*/  STS [R0+0x33080], R5 ;  /* 0x0330800500007388 */ /* 0x000fe80000000800 */
[----:B------:R-:W-:Y:S04]  /*56b00*/  STS [R0+0x33880], R7 ;  /* 0x0338800700007388 */ /* 0x000fe80000000800 */
[----:B------:R-:W-:Y:S06]  /*56b10*/  BAR.SYNC.DEFER_BLOCKING 0x0 ;  /* 0x0000000000007b1d */ /* 0x000fec0000010000 */
[----:B------:R-:W-:Y:S04]  /*56b20*/  LDSM.16.M88.4 R8, [R4+0x2000] ;  /* 0x002000000408783b */ /* 0x000fe80000000200 */
[----:B------:R-:W-:Y:S04]  /*56b30*/  LDSM.16.M88.4 R20, [R4+0xa000] ;  /* 0x00a000000414783b */ /* 0x000fe80000000200 */
[----:B------:R-:W-:Y:S04]  /*56b40*/  LDSM.16.M88.4 R24, [R4+0x4000] ;  /* 0x004000000418783b */ /* 0x000fe80000000200 */
[----:B------:R-:W-:Y:S04]  /*56b50*/  LDSM.16.M88.4 R16, [R4+0xe000] ;  /* 0x00e000000410783b */ /* 0x000fe80000000200 */
[----:B--2---:R-:W0:Y:S04]  /*56b60*/  LDSM.16.M88.4 R12, [R29+0x30000] ;  /* 0x030000001d0c783b */ /* 0x004e280000000200 */
[----:B0-----:R-:W-:Y:S04]  /*56b70*/  STL.64 [R1+0x5420], R14 ;  /* 0x0054200e01007387 */ /* 0x001fe80000100a00 */
[----:B------:R-:W-:Y:S04]  /*56b80*/  STL.64 [R1+0x5418], R12 ;  /* 0x0054180c01007387 */ /* 0x000fe80000100a00 */
[----:B------:R-:W0:Y:S04]  /*56b90*/  LDSM.16.M88.4 R12, [R4] ;  /* 0x00000000040c783b */ /* 0x000e280000000200 */
[----:B0-----:R-:W-:Y:S04]  /*56ba0*/  STL.64 [R1+0xe0], R12 ;  /* 0x0000e00c01007387 */ /* 0x001fe80000100a00 */
[----:B------:R-:W-:Y:S04]  /*56bb0*/  STL.64 [R1+0xe8], R14 ;  /* 0x0000e80e01007387 */ /* 0x000fe80000100a00 */
[----:B------:R-:W0:Y:S04]  /*56bc0*/  LDSM.16.M88.4 R12, [R4+0x8000] ;  /* 0x00800000040c783b */ /* 0x000e280000000200 */
[----:B------:R-:W-:Y:S04]  /*56bd0*/  STL.64 [R1+0xd0], R8 ;  /* 0x0000d00801007387 */ /* 0x000fe80000100a00 */
[----:B------:R-:W-:Y:S04]  /*56be0*/  STL.64 [R1+0xd8], R10 ;  /* 0x0000d80a01007387 */ /* 0x000fe80000100a00 */
[----:B------:R-:W-:Y:S04]  /*56bf0*/  STL.64 [R1+0x53c8], R22 ;  /* 0x0053c81601007387 */ /* 0x000fe80000100a00 */
[----:B0-----:R-:W-:Y:S04]  /*56c00*/  STL.64 [R1+0xa0], R12 ;  /* 0x0000a00c01007387 */ /* 0x001fe80000100a00 */
[----:B------:R-:W-:Y:S04]  /*56c10*/  STL.64 [R1+0xa8], R14 ;  /* 0x0000a80e01007387 */ /* 0x000fe80000100a00 */
[----:B------:R-:W0:Y:S01]  /*56c20*/  LDSM.16.M88.4 R12, [R4+0xc000] ;  /* 0x00c00000040c783b */ /* 0x000e220000000200 */
[----:B------:R-:W-:-:S03]  /*56c30*/  MOV R6, R8 ;  /* 0x0000000800067202 */ /* 0x000fc60000000f00 */
[----:B------:R-:W-:Y:S01]  /*56c40*/  STL.64 [R1+0x53c0], R20 ;  /* 0x0053c01401007387 */ /* 0x000fe20000100a00 */
[----:B------:R-:W-:-:S03]  /*56c50*/  MOV R5, R9 ;  /* 0x0000000900057202 */ /* 0x000fc60000000f00 */
[----:B------:R-:W-:Y:S04]  /*56c60*/  STL.64 [R1+0xc0], R24 ;  /* 0x0000c01801007387 */ /* 0x000fe80000100a00 */
[----:B------:R-:W-:Y:S04]  /*56c70*/  STL.64 [R1+0xc8], R26 ;  /* 0x0000c81a01007387 */ /* 0x000fe80000100a00 */
[----:B------:R-:W-:Y:S04]  /*56c80*/  STL.64 [R1+0x53f8], R24 ;  /* 0x0053f81801007387 */ /* 0x000fe80000100a00 */
[----:B------:R-:W1:Y:S04]  /*56c90*/  LDSM.16.M88.4 R8, [R4+0x6000] ;  /* 0x006000000408783b */ /* 0x000e680000000200 */
[----:B0-----:R-:W-:Y:S01]  /*56ca0*/  STL.64 [R1+0x120], R12 ;  /* 0x0001200c01007387 */ /* 0x001fe20000100a00 */
[----:B------:R-:W-:Y:S01]  /*56cb0*/  IMAD.MOV.U32 R2, RZ, RZ, R12 ;  /* 0x000000ffff027224 */ /* 0x000fe200078e000c */
[----:B------:R-:W-:-:S02]  /*56cc0*/  MOV R0, R13 ;  /* 0x0000000d00007202 */ /* 0x000fc40000000f00 */
[----:B------:R-:W-:Y:S04]  /*56cd0*/  STL.64 [R1+0x128], R14 ;  /* 0x0001280e01007387 */ /* 0x000fe80000100a00 */
[----:B------:R-:W0:Y:S04]  /*56ce0*/  LDSM.16.M88.4 R12, [R4+0x10000] ;  /* 0x01000000040c783b */ /* 0x000e280000000200 */
[----:B-1----:R-:W-:Y:S04]  /*56cf0*/  STL.64 [R1+0xb0], R8 ;  /* 0x0000b00801007387 */ /* 0x002fe80000100a00 */
[----:B------:R1:W-:Y:S04]  /*56d00*/  STL.64 [R1+0xb8], R10 ;  /* 0x0000b80a01007387 */ /* 0x0003e80000100a00 */
[----:B0-----:R-:W-:Y:S04]  /*56d10*/  STL.64 [R1+0x1a0], R12 ;  /* 0x0001a00c01007387 */ /* 0x001fe80000100a00 */
[----:B------:R-:W-:Y:S04]  /*56d20*/  STL.64 [R1+0x1a8], R14 ;  /* 0x0001a80e01007387 */ /* 0x000fe80000100a00 */
[----:B------:R-:W2:Y:S01]  /*56d30*/  LDL.64 R20, [R1+0xa0] ;  /* 0x0000a00001147983 */ /* 0x000ea20000100a00 */
[----:B-1----:R-:W-:-:S02]  /*56d40*/  MOV R10, R12 ;  /* 0x0000000c000a7202 */ /* 0x002fc40000000f00 */
[----:B------:R-:W-:Y:S02]  /*56d50*/  MOV R3, R13 ;  /* 0x0000000d00037202 */ /* 0x000fe40000000f00 */
[----:B------:R-:W-:Y:S04]  /*56d60*/  LDSM.16.M88.4 R12, [R4+0x14000] ;  /* 0x01400000040c783b */ /* 0x000fe80000000200 */
[----:B--2---:R0:W-:Y:S04]  /*56d70*/  STL.64 [R1+0x53e0], R20 ;  /* 0x0053e01401007387 */ /* 0x0041e80000100a00 */
[----:B------:R-:W-:Y:S04]  /*56d80*/  STL.64 [R1+0x1c0], R16 ;  /* 0x0001c01001007387 */ /* 0x000fe80000100a00 */
[----:B------:R-:W-:Y:S04]  /*56d90*/  STL.64 [R1+0x1c8], R18 ;  /* 0x0001c81201007387 */ /* 0x000fe80000100a00 */
[----:B------:R-:W-:Y:S04]  /*56da0*/  STL.64 [R1+0x53a8], R16 ;  /* 0x0053a81001007387 */ /* 0x000fe80000100a00 */
[----:B------:R-:W1:Y:S04]  /*56db0*/  LDSM.16.M88.4 R16, [R4+0x12000] ;  /* 0x012000000410783b */ /* 0x000e680000000200 */
[----:B0-----:R-:W2:Y:S04]  /*56dc0*/  LDL.LU R20, [R1+0x280] ;  /* 0x0002800001147983 */ /* 0x001ea80000300800 */
[----:B-1----:R-:W-:Y:S04]  /*56dd0*/  STL.64 [R1+0x190], R16 ;  /* 0x0001901001007387 */ /* 0x002fe80000100a00 */
[----:B------:R-:W-:Y:S04]  /*56de0*/  STL.64 [R1+0x198], R18 ;  /* 0x0001981201007387 */ /* 0x000fe80000100a00 */
[----:B------:R-:W-:Y:S04]  /*56df0*/  STL.64 [R1+0x180], R12 ;  /* 0x0001800c01007387 */ /* 0x000fe80000100a00 */
[----:B------:R-:W-:Y:S04]  /*56e00*/  STL.64 [R1+0x188], R14 ;  /* 0x0001880e01007387 */ /* 0x000fe80000100a00 */
[----:B------:R-:W2:Y:S04]  /*56e10*/  LDL.LU R21, [R1+0x284] ;  /* 0x0002840001157983 */ /* 0x000ea80000300800 */
[----:B------:R-:W3:Y:S04]  /*56e20*/  LDL.LU R22, [R1+0x288] ;  /* 0x0002880001167983 */ /* 0x000ee80000300800 */
[----:B------:R-:W3:Y:S01]  /*56e30*/  LDL.LU R23, [R1+0x28c] ;  /* 0x00028c0001177983 */ /* 0x000ee20000300800 */
[----:B------:R-:W-:Y:S01]  /*56e40*/  IMAD.MOV.U32 R24, RZ, RZ, R6 ;  /* 0x000000ffff187224 */ /* 0x000fe200078e0006 */
[----:B------:R-:W-:-:S02]  /*56e50*/  MOV R25, R5 ;  /* 0x0000000500197202 */ /* 0x000fc40000000f00 */
[----:B------:R-:W0:Y:S04]  /*56e60*/  LDSM.16.M88.4 R12, [R4+0x16000] ;  /* 0x01600000040c783b */ /* 0x000e280000000200 */
[----:B---3--:R-:W-:Y:S04]  /*56e70*/  STL.64 [R1+0x53f0], R22 ;  /* 0x0053f01601007387 */ /* 0x008fe80000100a00 */
[----:B--2---:R1:W-:Y:S04]  /*56e80*/  STL.64 [R1+0x53e8], R20 ;  /* 0x0053e81401007387 */ /* 0x0043e80000100a00 */
[----:B-1----:R-:W2:Y:S04]  /*56e90*/  LDL.LU R20, [R1+0x290] ;  /* 0x0002900001147983 */ /* 0x002ea80000300800 */
[----:B------:R-:W2:Y:S04]  /*56ea0*/  LDL.LU R21, [R1+0x294] ;  /* 0x0002940001157983 */ /* 0x000ea80000300800 */
[----:B------:R-:W3:Y:S04]  /*56eb0*/  LDL.LU R22, [R1+0x298] ;  /* 0x0002980001167983 */ /* 0x000ee80000300800 */
[----:B------:R-:W3:Y:S04]  /*56ec0*/  LDL.LU R23, [R1+0x29c] ;  /* 0x00029c0001177983 */ /* 0x000ee80000300800 */
[----:B---3--:R-:W-:Y:S04]  /*56ed0*/  STL.64 [R1+0x5408], R22 ;  /* 0x0054081601007387 */ /* 0x008fe80000100a00 */
[----:B--2---:R-:W-:Y:S04]  /*56ee0*/  STL.64 [R1+0x5400], R20 ;  /* 0x0054001401007387 */ /* 0x004fe80000100a00 */
[----:B------:R1:W-:Y:S04]  /*56ef0*/  STL.64 [R1+0x5410], R24 ;  /* 0x0054101801007387 */ /* 0x0003e80000100a00 */
[----:B-1----:R-:W2:Y:S04]  /*56f00*/  LDL.64 R24, [R1+0xe0] ;  /* 0x0000e00001187983 */ /* 0x002ea80000100a00 */
[----:B------:R-:W3:Y:S04]  /*56f10*/  LDL.LU R20, [R1+0x2a0] ;  /* 0x0002a00001147983 */ /* 0x000ee80000300800 */
[----:B------:R-:W3:Y:S04]  /*56f20*/  LDL.LU R21, [R1+0x2a4] ;  /* 0x0002a40001157983 */ /* 0x000ee80000300800 */
[----:B------:R-:W3:Y:S04]  /*56f30*/  LDL.LU R22, [R1+0x2a8] ;  /* 0x0002a80001167983 */ /* 0x000ee80000300800 */
[----:B------:R-:W3:Y:S04]  /*56f40*/  LDL.LU R23, [R1+0x2ac] ;  /* 0x0002ac0001177983 */ /* 0x000ee80000300800 */
[----:B------:R-:W4:Y:S04]  /*56f50*/  LDL.LU R16, [R1+0x250] ;  /* 0x0002500001107983 */ /* 0x000f280000300800 */
[----:B------:R-:W4:Y:S04]  /*56f60*/  LDL.LU R17, [R1+0x254] ;  /* 0x0002540001117983 */ /* 0x000f280000300800 */
[----:B------:R-:W2:Y:S04]  /*56f70*/  LDL.LU R18, [R1+0x258] ;  /* 0x0002580001127983 */ /* 0x000ea80000300800 */
[----:B------:R-:W2:Y:S04]  /*56f80*/  LDL.LU R19, [R1+0x25c] ;  /* 0x00025c0001137983 */ /* 0x000ea80000300800 */
[----:B--2---:R-:W-:Y:S04]  /*56f90*/  STL.64 [R1+0x53b8], R18 ;  /* 0x0053b81201007387 */ /* 0x004fe80000100a00 */
[----:B----4-:R1:W-:Y:S04]  /*56fa0*/  STL.64 [R1+0x53b0], R16 ;  /* 0x0053b01001007387 */ /* 0x0103e80000100a00 */
[----:B-1----:R-:W2:Y:S04]  /*56fb0*/  LDL.LU R16, [R1+0x260] ;  /* 0x0002600001107983 */ /* 0x002ea80000300800 */
[----:B------:R-:W2:Y:S04]  /*56fc0*/  LDL.LU R17, [R1+0x264] ;  /* 0x0002640001117983 */ /* 0x000ea80000300800 */
[----:B------:R-:W4:Y:S04]  /*56fd0*/  LDL.LU R18, [R1+0x268] ;  /* 0x0002680001127983 */ /* 0x000f280000300800 */
[----:B------:R-:W4:Y:S01]  /*56fe0*/  LDL.LU R19, [R1+0x26c] ;  /* 0x00026c0001137983 */ /* 0x000f220000300800 */
[----:B0-----:R-:W-:-:S02]  /*56ff0*/  MOV R28, R12 ;  /* 0x0000000c001c7202 */ /* 0x001fc40000000f00 */
[----:B------:R-:W-:Y:S01]  /*57000*/  MOV R11, R13 ;  /* 0x0000000d000b7202 */ /* 0x000fe20000000f00 */
[----:B----4-:R-:W-:Y:S04]  /*57010*/  STL.64 [R1+0x53d8], R18 ;  /* 0x0053d81201007387 */ /* 0x010fe80000100a00 */
[----:B--2---:R0:W-:Y:S04]  /*57020*/  STL.64 [R1+0x53d0], R16 ;  /* 0x0053d01001007387 */ /* 0x0041e80000100a00 */
[----:B0-----:R-:W2:Y:S04]  /*57030*/  LDL.LU R16, [R1+0x270] ;  /* 0x0002700001107983 */ /* 0x001ea80000300800 */
[----:B------:R-:W2:Y:S04]  /*57040*/  LDL.LU R17, [R1+0x274] ;  /* 0x0002740001117983 */ /* 0x000ea80000300800 */
[----:B------:R-:W2:Y:S04]  /*57050*/  LDL.LU R18, [R1+0x278] ;  /* 0x0002780001127983 */ /* 0x000ea80000300800 */
[----:B------:R-:W2:Y:S04]  /*57060*/  LDL.LU R19, [R1+0x27c] ;  /* 0x00027c0001137983 */ /* 0x000ea80000300800 */
[----:B------:R-:W-:Y:S04]  /*57070*/  STL.64 [R1+0x170], R12 ;  /* 0x0001700c01007387 */ /* 0x000fe80000100a00 */
[----:B------:R-:W-:Y:S04]  /*57080*/  STL.64 [R1+0x178], R14 ;  /* 0x0001780e01007387 */ /* 0x000fe80000100a00 */
[----:B------:R-:W0:Y:S04]  /*57090*/  LDSM.16.M88.4 R12, [R4+0x18000] ;  /* 0x01800000040c783b */ /* 0x000e280000000200 */
[----:B0-----:R-:W-:Y:S04]  /*570a0*/  STL.64 [R1+0x160], R12 ;  /* 0x0001600c01007387 */ /* 0x001fe80000100a00 */
[----:B------:R-:W-:Y:S04]  /*570b0*/  STL.64 [R1+0x168], R14 ;  /* 0x0001680e01007387 */ /* 0x000fe80000100a00 */
[----:B------:R-:W0:Y:S04]  /*570c0*/  LDSM.16.M88.4 R12, [R4+0x1a000] ;  /* 0x01a00000040c783b */ /* 0x000e280000000200 */
[----:B0-----:R-:W-:Y:S04]  /*570d0*/  STL.64 [R1+0x150], R12 ;  /* 0x0001500c01007387 */ /* 0x001fe80000100a00 */
[----:B------:R-:W-:Y:S04]  /*570e0*/  STL.64 [R1+0x158], R14 ;  /* 0x0001580e01007387 */ /* 0x000fe80000100a00 */
[----:B------:R-:W0:Y:S04]  /*570f0*/  LDSM.16.M88.4 R12, [R4+0x1c000] ;  /* 0x01c00000040c783b */ /* 0x000e280000000200 */
[----:B------:R-:W1:Y:S04]  /*57100*/  LDSM.16.M88.4 R4, [R4+0x1e000] ;  /* 0x01e000000404783b */ /* 0x000e680000000200 */
[----:B0-----:R-:W-:Y:S04]  /*57110*/  STL.64 [R1+0x140], R12 ;  /* 0x0001400c01007387 */ /* 0x001fe80000100a00 */
[----:B------:R0:W-:Y:S04]  /*57120*/  STL.64 [R1+0x148], R14 ;  /* 0x0001480e01007387 */ /* 0x0001e80000100a00 */
[----:B0-----:R-:W4:Y:S04]  /*57130*/  LDL.LU.64 R14, [R1+0x5420] ;  /* 0x00542000010e7983 */ /* 0x001f280000300a00 */
[----:B------:R-:W4:Y:S04]  /*57140*/  LDL.LU.64 R12, [R1+0x5418] ;  /* 0x00541800010c7983 */ /* 0x000f280000300a00 */
[----:B-1----:R-:W-:Y:S04]  /*57150*/  STL.64 [R1+0x130], R4 ;  /* 0x0001300401007387 */ /* 0x002fe80000100a00 */
[----:B------:R-:W-:Y:S04]  /*57160*/  STL.64 [R1+0x138], R6 ;  /* 0x0001380601007387 */ /* 0x000fe80000100a00 */
[----:B------:R-:W0:Y:S04]  /*57170*/  LDSM.16.M88.4 R4, [R29+0x31000] ;  /* 0x031000001d04783b */ /* 0x000e280000000200 */
[----:B0-----:R-:W-:Y:S04]  /*57180*/  STL.64 [R1+0x52e8], R6 ;  /* 0x0052e80601007387 */ /* 0x001fe80000100a00 */
[----:B------:R0:W-:Y:S04]  /*57190*/  STL.64 [R1+0x52e0], R4 ;  /* 0x0052e00401007387 */ /* 0x0001e80000100a00 */
[----:B0-----:R-:W4:Y:S04]  /*571a0*/  LDL.LU R4, [R1+0x2b0] ;  /* 0x0002b00001047983 */ /* 0x001f280000300800 */
[----:B------:R-:W4:Y:S04]  /*571b0*/  LDL.LU R5, [R1+0x2b4] ;  /* 0x0002b40001057983 */ /* 0x000f280000300800 */
[----:B------:R-:W4:Y:S04]  /*571c0*/  LDL.LU R6, [R1+0x2b8] ;  /* 0x0002b80001067983 */ /* 0x000f280000300800 */
[----:B------:R-:W4:Y:S04]  /*571d0*/  LDL.LU R7, [R1+0x2bc] ;  /* 0x0002bc0001077983 */ /* 0x000f280000300800 */
[----:B------:R-:W-:Y:S01]  /*571e0*/  STL [R1+0x5258], R29 ;  /* 0x0052581d01007387 */ /* 0x000fe20000100800 */
[C---:B----4-:R-:W-:Y:S11]  /*571f0*/  HMMA.16816.F32.BF16 R4, R12.reuse, R24, R4 ;  /* 0x000000180c04723c */ /* 0x050ff60000041804 */
[----:B------:R-:W-:Y:S11]  /*57200*/  @!UPT UIADD3 URZ, URZ, URZ, URZ ;  /* 0x0000003f3f3ff290 */ /* 0x000ff6000fffe03f */
[----:B------:R-:W-:Y:S01]  /*57210*/  @!UPT UIADD3 URZ, URZ, URZ, URZ ;  /* 0x0000003f3f3ff290 */ /* 0x000fe2000fffe03f */
[----:B------:R0:W-:Y:S04]  /*57220*/  STL.64 [R1+0x4b0], R4 ;  /* 0x0004b00401007387 */ /* 0x0001e80000100a00 */
[----:B------:R-:W-:Y:S01]  /*57230*/  STL.64 [R1+0x4b8], R6 ;  /* 0x0004b80601007387 */ /* 0x000fe20000100a00 */
[----:B0-----:R-:W-:Y:S01]  /*57240*/  IMAD.MOV.U32 R5, RZ, RZ, R24 ;  /* 0x000000ffff057224 */ /* 0x001fe200078e0018 */
[----:B------:R-:W-:Y:S02]  /*57250*/  MOV R4, R25 ;  /* 0x0000001900047202 */ /* 0x000fe40000000f00 */
[----:B------:R-:W3:Y:S02]  /*57260*/  LDL.LU.64 R24, [R1+0x5410] ;  /* 0x0054100001187983 */ /* 0x000ee40000300a00 */
[C---:B---3--:R-:W-:Y:S02]  /*57270*/  HMMA.16816.F32.BF16 R24, R12.reuse, R24, R20 ;  /* 0x000000180c18723c */ /* 0x048fe40000041814 */
[----:B------:R-:W3:Y:S04]  /*57280*/  LDL.LU.64 R22, [R1+0x5408] ;  /* 0x0054080001167983 */ /* 0x000ee80000300a00 */
[----:B------:R-:W3:Y:S11]  /*57290*/  LDL.LU.64 R20, [R1+0x5400] ;  /* 0x0054000001147983 */ /* 0x000ef60000300a00 */
[----:B------:R-:W-:Y:S06]  /*572a0*/  @!UPT UIADD3 URZ, URZ, URZ, URZ ;  /* 0x0000003f3f3ff290 */ /* 0x000fec000fffe03f */
[----:B------:R0:W-:Y:S04]  /*572b0*/  STL.64 [R1+0x4a0], R24 ;  /* 0x0004a01801007387 */ /* 0x0001e80000100a00 */
[----:B------:R-:W-:Y:S04]  /*572c0*/  STL.64 [R1+0x4a8], R26 ;  /* 0x0004a81a01007387 */ /* 0x000fe80000100a00 */
[----:B0-----:R-:W3:Y:S02]  /*572d0*/  LDL.LU.64 R24, [R1+0x53f8] ;  /* 0x0053f80001187983 */ /* 0x001ee40000300a00 */
[C---:B---3--:R-:W-:Y:S11]  /*572e0*/  HMMA.16816.F32.BF16 R20, R12.reuse, R24, R20 ;  /* 0x000000180c14723c */ /* 0x048ff60000041814 */
        /* <DEDUP_REMOVED lines=9> */
[----:B------:R0:W-:Y:S04]  /*57380*/  STL.64 [R1+0x480], R20 ;  /* 0x0004801401007387 */ /* 0x0001e80000100a00 */
[----:B------:R-:W-:Y:S04]  /*57390*/  STL.64 [R1+0x488], R22 ;  /* 0x0004881601007387 */ /* 0x000fe80000100a00 */
[----:B0-----:R-:W2:Y:S04]  /*573a0*/  LDL.LU.64 R20, [R1+0x53e0] ;  /* 0x0053e00001147983 */ /* 0x001ea80000300a00 */
[----:B------:R-:W-:Y:S01]  /*573b0*/  STL.64 [R1+0x52a8], R8 ;  /* 0x0052a80801007387 */ /* 0x000fe20000100a00 */
[----:B--2---:R-:W-:Y:S01]  /*573c0*/  HMMA.16816.F32.BF16 R16, R12, R20, R16 ;  /* 0x000000140c10723c */ /* 0x004fe20000041810 */
[----:B------:R-:W-:-:S02]  /*573d0*/  MOV R27, R20 ;  /* 0x00000014001b7202 */ /* 0x000fc40000000f00 */
[----:B------:R-:W-:Y:S11]  /*573e0*/  MOV R26, R21 ;  /* 0x00000015001a7202 */ /* 0x000ff60000000f00 */
[----:B------:R-:W-:Y:S09]  /*573f0*/  @!UPT UIADD3 URZ, URZ, URZ, URZ ;  /* 0x0000003f3f3ff290 */ /* 0x000ff2000fffe03f */
[----:B------:R-:W-:Y:S04]  /*57400*/  STL.64 [R1+0x470], R16 ;  /* 0x0004701001007387 */ /* 0x000fe80000100a00 */
[----:B------:R0:W-:Y:S04]  /*57410*/  STL.64 [R1+0x478], R18 ;  /* 0x0004781201007387 */ /* 0x0001e80000100a00 */
[----:B0-----:R-:W2:Y:S04]  /*57420*/  LDL.LU.64 R18, [R1+0x53d8] ;  /* 0x0053d80001127983 */ /* 0x001ea80000300a00 */
[----:B------:R-:W2:Y:S04]  /*57430*/  LDL.LU.64 R16, [R1+0x53d0] ;  /* 0x0053d00001107983 */ /* 0x000ea80000300a00 */
[----:B------:R-:W3:Y:S04]  /*57440*/  LDL.LU.64 R22, [R1+0x53c8] ;  /* 0x0053c80001167983 */ /* 0x000ee80000300a00 */
[----:B------:R-:W2:Y:S04]  /*57450*/  LDL.LU.64 R20, [R1+0x53c0] ;  /* 0x0053c00001147983 */ /* 0x000ea80000300a00 */
[----:B------:R-:W-:Y:S04]  /*57460*/  STL.64 [R1+0x52b8], R26 ;  /* 0x0052b81a01007387 */ /* 0x000fe80000100a00 */
[----:B------:R0:W-:Y:S04]  /*57470*/  STL.64 [R1+0x52b0], R24 ;  /* 0x0052b01801007387 */ /* 0x0001e80000100a00 */
[----:B0-----:R-:W4:Y:S04]  /*57480*/  LDL.LU R24, [R1+0x240] ;  /* 0x0002400001187983 */ /* 0x001f280000300800 */
[----:B------:R-:W4:Y:S04]  /*57490*/  LDL.LU R25, [R1+0x244] ;  /* 0x0002440001197983 */ /* 0x000f280000300800 */
[----:B------:R-:W4:Y:S04]  /*574a0*/  LDL.LU R26, [R1+0x248] ;  /* 0x00024800011a7983 */ /* 0x000f280000300800 */
[----:B------:R-:W4:Y:S01]  /*574b0*/  LDL.LU R27, [R1+0x24c] ;  /* 0x00024c00011b7983 */ /* 0x000f220000300800 */
[----:B--2---:R-:W-:Y:S11]  /*574c0*/  HMMA.16816.F32.BF16 R16, R12, R20, R16 ;  /* 0x000000140c10723c */ /* 0x004ff60000041810 */
[----:B------:R-:W-:Y:S11]  /*574d0*/  @!UPT UIADD3 URZ, URZ, URZ, URZ ;  /* 0x0000003f3f3ff290 */ /* 0x000ff6000fffe03f */
[----:B------:R-:W-:Y:S01]  /*574e0*/  @!UPT UIADD3 URZ, URZ, URZ, URZ ;  /* 0x0000003f3f3ff290 */ /* 0x000fe2000fffe03f */
[----:B------:R-:W-:Y:S04]  /*574f0*/  STL.64 [R1+0x460], R16 ;  /* 0x0004601001007387 */ /* 0x000fe80000100a00 */
[----:B------:R0:W-:Y:S04]  /*57500*/  STL.64 [R1+0x468], R18 ;  /* 0x0004681201007387 */ /* 0x0001e80000100a00 */
[----:B0-----:R-:W2:Y:S04]  /*57510*/  LDL.LU.64 R18, [R1+0x53b8] ;  /* 0x0053b80001127983 */ /* 0x001ea80000300a00 */
[----:B------:R-:W2:Y:S04]  /*57520*/  LDL.LU.64 R16, [R1+0x53b0] ;  /* 0x0053b00001107983 */ /* 0x000ea80000300a00 */
[----:B---3--:R-:W-:Y:S04]  /*57530*/  STL.64 [R1+0x52c8], R22 ;  /* 0x0052c81601007387 */ /* 0x008fe80000100a00 */
[----:B------:R0:W-:Y:S02]  /*57540*/  STL.64 [R1+0x52c0], R20 ;  /* 0x0052c01401007387 */ /* 0x0001e40000100a00 */
[----:B0-----:R-:W-:Y:S01]  /*57550*/  IMAD.MOV.U32 R20, RZ, RZ, R2 ;  /* 0x000000ffff147224 */ /* 0x001fe200078e0002 */
[----:B------:R-:W-:-:S07]  /*57560*/  MOV R21, R0 ;  /* 0x0000000000157202 */ /* 0x000fce0000000f00 */
[C---:B--2---:R-:W-:Y:S01]  /*57570*/  HMMA.16816.F32.BF16 R20, R12.reuse, R20, R16 ;  /* 0x000000140c14723c */ /* 0x044fe20000041810 */
[----:B------:R-:W4:Y:S11]  /*57580*/  LDL.LU.64 R16, [R1+0x53a8] ;  /* 0x0053a80001107983 */ /* 0x000f360000300a00 */
[----:B------:R-:W-:Y:S11]  /*57590*/  @!UPT UIADD3 URZ, URZ, URZ, URZ ;  /* 0x0000003f3f3ff290 */ /* 0x000ff6000fffe03f */
[----:B------:R-:W-:Y:S04]  /*575a0*/  STL.64 [R1+0x450], R20 ;  /* 0x0004501401007387 */ /* 0x000fe80000100a00 */
[----:B------:R4:W-:Y:S02]  /*575b0*/  STL.64 [R1+0x458], R22 ;  /* 0x0004581601007387 */ /* 0x0009e40000100a00 */
[----:B----4-:R-:W-:Y:S01]  /*575c0*/  HMMA.16816.F32.BF16 R20, R12, R16, R24 ;  /* 0x000000100c14723c */ /* 0x010fe20000041818 */
[----:B------:R-:W-:Y:S02]  /*575d0*/  MOV R2, R16 ;  /* 0x0000001000027202 */ /* 0x000fe40000000f00 */
[----:B------:R-:W-:Y:S11]  /*575e0*/  MOV R0, R17 ;  /* 0x0000001100007202 */ /* 0x000ff60000000f00 */
[----:B------:R-:W-:Y:S09]  /*575f0*/  @!UPT UIADD3 URZ, URZ, URZ, URZ ;  /* 0x0000003f3f3ff290 */ /* 0x000ff2000fffe03f */
[----:B------:R0:W-:Y:S04]  /*57600*/  STL.64 [R1+0x440], R20 ;  /* 0x0004401401007387 */ /* 0x0001e80000100a00 */
[----:B------:R-:W-:Y:S04]  /*57610*/  STL.64 [R1+0x448], R22 ;  /* 0x0004481601007387 */ /* 0x000fe80000100a00 */
[----:B------:R-:W2:Y:S04]  /*57620*/  LDL.LU R16, [R1] ;  /* 0x0000000001107983 */ /* 0x000ea80000300800 */
[----:B------:R-:W2:Y:S04]  /*57630*/  LDL.LU R17, [R1+0x4] ;  /* 0x0000040001117983 */ /* 0x000ea80000300800 */
[----:B------:R-:W3:Y:S04]  /*57640*/  LDL.LU R18, [R1+0x8] ;  /* 0x0000080001127983 */ /* 0x000ee80000300800 */
[----:B------:R-:W3:Y:S04]  /*57650*/  LDL.LU R19, [R1+0xc] ;  /* 0x00000c0001137983 */ /* 0x000ee80000300800 */
[----:B---3--:R-:W-:Y:S04]  /*57660*/  STL.64 [R1+0x52d8], R18 ;  /* 0x0052d81201007387 */ /* 0x008fe80000100a00 */
[----:B--2---:R-:W-:Y:S04]  /*57670*/  STL.64 [R1+0x52d0], R16 ;  /* 0x0052d01001007387 */ /* 0x004fe80000100a00 */
[----:B------:R-:W2:Y:S04]  /*57680*/  LDL.LU R24, [R1+0x20] ;  /* 0x0000200001187983 */ /* 0x000ea80000300800 */
[----:B------:R-:W2:Y:S04]  /*57690*/  LDL.LU R25, [R1+0x24] ;  /* 0x0000240001197983 */ /* 0x000ea80000300800 */
[----:B------:R-:W3:Y:S04]  /*576a0*/  LDL.LU R26, [R1+0x28] ;  /* 0x00002800011a7983 */ /* 0x000ee80000300800 */
[----:B------:R-:W3:Y:S01]  /*576b0*/  LDL.LU R27, [R1+0x2c] ;  /* 0x00002c00011b7983 */ /* 0x000ee20000300800 */
[----:B0-----:R-:W-:Y:S01]  /*576c0*/  IMAD.MOV.U32 R20, RZ, RZ, R5 ;  /* 0x000000ffff147224 */ /* 0x001fe200078e0005 */
[----:B------:R-:W-:-:S02]  /*576d0*/  MOV R21, R4 ;  /* 0x0000000400157202 */ /* 0x000fc40000000f00 */
[----:B---3--:R-:W-:Y:S04]  /*576e0*/  STL.64 [R1+0x52f8], R26 ;  /* 0x0052f81a01007387 */ /* 0x008fe80000100a00 */
[----:B--2---:R-:W-:Y:S04]  /*576f0*/  STL.64 [R1+0x52f0], R24 ;  /* 0x0052f01801007387 */ /* 0x004fe80000100a00 */
[----:B------:R0:W-:Y:S04]  /*57700*/  STL.64 [R1+0x5300], R20 ;  /* 0x0053001401007387 */ /* 0x0001e80000100a00 */
[----:B0-----:R-:W2:Y:S04]  /*57710*/  LDL.64 R20, [R1+0x140] ;  /* 0x0001400001147983 */ /* 0x001ea80000100a00 */
[----:B--2---:R0:W-:Y:S04]  /*57720*/  STL.64 [R1+0x5318], R20 ;  /* 0x0053181401007387 */ /* 0x0041e80000100a00 */
[----:B------:R-:W2:Y:S04]  /*57730*/  LDL.LU R24, [R1+0x40] ;  /* 0x0000400001187983 */ /* 0x000ea80000300800 */
[----:B------:R-:W2:Y:S04]  /*57740*/  LDL.LU R25, [R1+0x44] ;  /* 0x0000440001197983 */ /* 0x000ea80000300800 */
[----:B------:R-:W3:Y:S04]  /*57750*/  LDL.LU R26, [R1+0x48] ;  /* 0x00004800011a7983 */ /* 0x000ee80000300800 */
[----:B------:R-:W3:Y:S04]  /*57760*/  LDL.LU R27, [R1+0x4c] ;  /* 0x00004c00011b7983 */ /* 0x000ee80000300800 */
[----:B0-----:R-:W4:Y:S04]  /*57770*/  LDL.64 R20, [R1+0x150] ;  /* 0x0001500001147983 */ /* 0x001f280000100a00 */
[----:B----4-:R0:W-:Y:S04]  /*57780*/  STL.64 [R1+0x5330], R20 ;  /* 0x0053301401007387 */ /* 0x0101e80000100a00 */
[----:B0-----:R-:W4:Y:S04]  /*57790*/  LDL.64 R20, [R1+0x160] ;  /* 0x0001600001147983 */ /* 0x001f280000100a00 */
[----:B----4-:R0:W-:Y:S04]  /*577a0*/  STL.64 [R1+0x5348], R20 ;  /* 0x0053481401007387 */ /* 0x0101e80000100a00 */
[----:B---3--:R-:W-:Y:S04]  /*577b0*/  STL.64 [R1+0x5310], R26 ;  /* 0x0053101a01007387 */ /* 0x008fe80000100a00 */
[----:B--2---:R1:W-:Y:S01]  /*577c0*/  STL.64 [R1+0x5308], R24 ;  /* 0x0053081801007387 */ /* 0x0043e20000100a00 */
[----:B0-----:R-:W-:-:S02]  /*577d0*/  MOV R20, R28 ;  /* 0x0000001c00147202 */ /* 0x001fc40000000f00 */
[----:B------:R-:W-:Y:S01]  /*577e0*/  MOV R21, R11 ;  /* 0x0000000b00157202 */ /* 0x000fe20000000f00 */
[----:B-1----:R-:W2:Y:S04]  /*577f0*/  LDL.LU R24, [R1+0x50] ;  /* 0x0000500001187983 */ /* 0x002ea80000300800 */
[----:B------:R-:W2:Y:S04]  /*57800*/  LDL.LU R25, [R1+0x54] ;  /* 0x0000540001197983 */ /* 0x000ea80000300800 */
[----:B------:R-:W3:Y:S04]  /*57810*/  LDL.LU R26, [R1+0x58] ;  /* 0x00005800011a7983 */ /* 0x000ee80000300800 */
[----:B------:R-:W3:Y:S04]  /*57820*/  LDL.LU R27, [R1+0x5c] ;  /* 0x00005c00011b7983 */ /* 0x000ee80000300800 */
[----:B------:R0:W-:Y:S04]  /*57830*/  STL.64 [R1+0x5360], R20 ;  /* 0x0053601401007387 */ /* 0x0001e80000100a00 */
[----:B0-----:R-:W4:Y:S04]  /*57840*/  LDL.64 R20, [R1+0x180] ;  /* 0x0001800001147983 */ /* 0x001f280000100a00 */
[----:B----4-:R-:W-:Y:S04]  /*57850*/  STL.64 [R1+0x5378], R20 ;  /* 0x0053781401007387 */ /* 0x010fe80000100a00 */
[----:B---3--:R-:W-:Y:S04]  /*57860*/  STL.64 [R1+0x5328], R26 ;  /* 0x0053281a01007387 */ /* 0x008fe80000100a00 */
[----:B--2---:R0:W-:Y:S04]  /*57870*/  STL.64 [R1+0x5320], R24 ;  /* 0x0053201801007387 */ /* 0x0041e80000100a00 */
[----:B0-----:R-:W2:Y:S04]  /*57880*/  LDL.LU R24, [R1+0x60] ;  /* 0x0000600001187983 */ /* 0x001ea80000300800 */
[----:B------:R-:W2:Y:S04]  /*57890*/  LDL.LU R25, [R1+0x64] ;  /* 0x0000640001197983 */ /* 0x000ea80000300800 */
[----:B------:R-:W3:Y:S04]  /*578a0*/  LDL.LU R26, [R1+0x68] ;  /* 0x00006800011a7983 */ /* 0x000ee80000300800 */
[----:B------:R-:W3:Y:S04]  /*578b0*/  LDL.LU R27, [R1+0x6c] ;  /* 0x00006c00011b7983 */ /* 0x000ee80000300800 */
[----:B------:R-:W4:Y:S04]  /*578c0*/  LDL.64 R20, [R1+0x190] ;  /* 0x0001900001147983 */ /* 0x000f280000100a00 */
[----:B----4-:R-:W-:Y:S04]  /*578d0*/  STL.64 [R1+0x5390], R20 ;  /* 0x0053901401007387 */ /* 0x010fe80000100a00 */
[----:B---3--:R-:W-:Y:S04]  /*578e0*/  STL.64 [R1+0x5340], R26 ;  /* 0x0053401a01007387 */ /* 0x008fe80000100a00 */
[----:B--2---:R0:W-:Y:S04]  /*578f0*/  STL.64 [R1+0x5338], R24 ;  /* 0x0053381801007387 */ /* 0x0041e80000100a00 */
[----:B0-----:R-:W2:Y:S04]  /*57900*/  LDL.LU R24, [R1+0x70] ;  /* 0x0000700001187983 */ /* 0x001ea80000300800 */
[----:B------:R-:W2:Y:S04]  /*57910*/  LDL.LU R25, [R1+0x74] ;  /* 0x0000740001197983 */ /* 0x000ea80000300800 */
[----:B------:R-:W3:Y:S04]  /*57920*/  LDL.LU R26, [R1+0x78] ;  /* 0x00007800011a7983 */ /* 0x000ee80000300800 */
[----:B------:R-:W3:Y:S04]  /*57930*/  LDL.LU R27, [R1+0x7c] ;  /* 0x00007c00011b7983 */ /* 0x000ee80000300800 */
        /* <DEDUP_REMOVED lines=17> */
[----:B------:R-:W3:Y:S01]  /*57a50*/  LDL.LU R27, [R1+0x22c] ;  /* 0x00022c00011b7983 */ /* 0x000ee20000300800 */
[----:B------:R-:W-:Y:S01]  /*57a60*/  IMAD.MOV.U32 R20, RZ, RZ, R10 ;  /* 0x000000ffff147224 */ /* 0x000fe200078e000a */
[----:B------:R-:W-:-:S02]  /*57a70*/  MOV R21, R3 ;  /* 0x0000000300157202 */ /* 0x000fc40000000f00 */
[----:B---3--:R-:W-:Y:S04]  /*57a80*/  STL.64 [R1+0x53a0], R26 ;  /* 0x0053a01a01007387 */ /* 0x008fe80000100a00 */
[----:B--2---:R0:W-:Y:S04]  /*57a90*/  STL.64 [R1+0x5398], R24 ;  /* 0x0053981801007387 */ /* 0x0041e80000100a00 */
[----:B0-----:R-:W2:Y:S04]  /*57aa0*/  LDL.LU R24, [R1+0x230] ;  /* 0x0002300001187983 */ /* 0x001ea80000300800 */
[----:B------:R-:W2:Y:S04]  /*57ab0*/  LDL.LU R25, [R1+0x234] ;  /* 0x0002340001197983 */ /* 0x000ea80000300800 */
[----:B------:R-:W2:Y:S04]  /*57ac0*/  LDL.LU R26, [R1+0x238] ;  /* 0x00023800011a7983 */ /* 0x000ea80000300800 */
[----:B------:R-:W2:Y:S04]  /*57ad0*/  LDL.LU R27, [R1+0x23c] ;  /* 0x00023c00011b7983 */ /* 0x000ea80000300800 */
[----:B------:R-:W3:Y:S04]  /*57ae0*/  LDL.64 R4, [R1+0x130] ;  /* 0x0001300001047983 */ /* 0x000ee80000100a00 */
[----:B------:R-:W4:Y:S04]  /*57af0*/  LDL.LU R16, [R1+0x30] ;  /* 0x0000300001107983 */ /* 0x000f280000300800 */
[----:B------:R-:W4:Y:S04]  /*57b00*/  LDL.LU R17, [R1+0x34] ;  /* 0x0000340001117983 */ /* 0x000f280000300800 */
[----:B------:R-:W4:Y:S04]  /*57b10*/  LDL.LU R18, [R1+0x38] ;  /* 0x0000380001127983 */ /* 0x000f280000300800 */
[----:B------:R-:W4:Y:S04]  /*57b20*/  LDL.LU R19, [R1+0x3c] ;  /* 0x00003c0001137983 */ /* 0x000f280000300800 */
[----:B------:R-:W3:Y:S04]  /*57b30*/  LDL.LU R8, [R1+0x10] ;  /* 0x0000100001087983 */ /* 0x000ee80000300800 */
[----:B------:R-:W3:Y:S04]  /*57b40*/  LDL.LU R9, [R1+0x14] ;  /* 0x0000140001097983 */ /* 0x000ee80000300800 */
[----:B------:R-:W3:Y:S04]  /*57b50*/  LDL.LU R10, [R1+0x18] ;  /* 0x00001800010a7983 */ /* 0x000ee80000300800 */
[----:B------:R-:W3:Y:S04]  /*57b60*/  LDL.LU R11, [R1+0x1c] ;  /* 0x00001c00010b7983 */ /* 0x000ee80000300800 */
[----:B------:R-:W-:Y:S04]  /*57b70*/  STL [R1+0x5260], R0 ;  /* 0x0052600001007387 */ /* 0x000fe80000100800 */
[----:B------:R-:W-:Y:S01]  /*57b80*/  STL [R1+0x525c], R2 ;  /* 0x00525c0201007387 */ /* 0x000fe20000100800 */
[C---:B--2---:R-:W-:Y:S03]  /*57b90*/  HMMA.16816.F32.BF16 R20, R12.reuse, R20, R24 ;  /* 0x000000140c14723c */ /* 0x044fe60000041818 */
[----:B------:R-:W2:Y:S04]  /*57ba0*/  LDL.LU.64 R26, [R1+0x53a0] ;  /* 0x0053a000011a7983 */ /* 0x000ea80000300a00 */
[----:B------:R-:W2:Y:S11]  /*57bb0*/  LDL.LU.64 R24, [R1+0x5398] ;  /* 0x0053980001187983 */ /* 0x000eb60000300a00 */
[----:B------:R-:W-:Y:S05]  /*57bc0*/  @!UPT UIADD3 URZ, URZ, URZ, URZ ;  /* 0x0000003f3f3ff290 */ /* 0x000fea000fffe03f */
[----:B------:R0:W-:Y:S04]  /*57bd0*/  STL.64 [R1+0x430], R20 ;  /* 0x0004301401007387 */ /* 0x0001e80000100a00 */
[----:B------:R-:W-:Y:S04]  /*57be0*/  STL.64 [R1+0x438], R22 ;  /* 0x0004381601007387 */ /* 0x000fe80000100a00 */
[----:B0-----:R-:W2:Y:S02]  /*57bf0*/  LDL.LU.64 R20, [R1+0x5390] ;  /* 0x0053900001147983 */ /* 0x001ea40000300a00 */
        /* <DEDUP_REMOVED lines=8> */
[----:B------:R-:W2:Y:S04]  /*57c80*/  LDL.LU.64 R20, [R1+0x5378] ;  /* 0x0053780001147983 */ /* 0x000ea80000300a00 */
[----:B------:R-:W-:Y:S04]  /*57c90*/  STL [R1+0x5268], R3 ;  /* 0x0052680301007387 */ /* 0x000fe80000100800 */
[----:B------:R-:W-:Y:S01]  /*57ca0*/  STL [R1+0x5264], R29 ;  /* 0x0052641d01007387 */ /* 0x000fe20000100800 */
[C---:B--2---:R-:W-:Y:S01]  /*57cb0*/  HMMA.16816.F32.BF16 R24, R12.reuse, R20, R24 ;  /* 0x000000140c18723c */ /* 0x044fe20000041818 */
[----:B------:R-:W-:Y:S01]  /*57cc0*/  IMAD.MOV.U32 R0, RZ, RZ, R20 ;  /* 0x000000ffff007224 */ /* 0x000fe200078e0014 */
[----:B------:R-:W-:Y:S11]  /*57cd0*/  MOV R2, R21 ;  /* 0x0000001500027202 */ /* 0x000ff60000000f00 */
[----:B------:R-:W-:Y:S10]  /*57ce0*/  @!UPT UIADD3 URZ, URZ, URZ, URZ ;  /* 0x0000003f3f3ff290 */ /* 0x000ff4000fffe03f */
[----:B------:R-:W-:Y:S04]  /*57cf0*/  STL.64 [R1+0x410], R24 ;  /* 0x0004101801007387 */ /* 0x000fe80000100a00 */
[----:B------:R0:W-:Y:S04]  /*57d00*/  STL.64 [R1+0x418], R26 ;  /* 0x0004181a01007387 */ /* 0x0001e80000100a00 */
[----:B0-----:R-:W2:Y:S04]  /*57d10*/  LDL.LU.64 R26, [R1+0x5370] ;  /* 0x00537000011a7983 */ /* 0x001ea80000300a00 */
[----:B------:R-:W2:Y:S04]  /*57d20*/  LDL.LU.64 R24, [R1+0x5368] ;  /* 0x0053680001187983 */ /* 0x000ea80000300a00 */
[----:B------:R-:W2:Y:S04]  /*57d30*/  LDL.LU.64 R20, [R1+0x5360] ;  /* 0x0053600001147983 */ /* 0x000ea80000300a00 */
        /* <DEDUP_REMOVED lines=18> */
[----:B------:R-:W-:Y:S01]  /*57e60*/  STL [R1+0x5274], R3 ;  /* 0x0052740301007387 */ /* 0x000fe20000100800 */
[C---:B--2---:R-:W-:Y:S01]  /*57e70*/  HMMA.16816.F32.BF16 R24, R12.reuse, R20, R24 ;  /* 0x000000140c18723c */ /* 0x044fe20000041818 */
[----:B------:R-:W-:Y:S11]  /*57e80*/  IMAD.MOV.U32 R2, RZ, RZ, R20 ;  /* 0x000000ffff027224 */ /* 0x000ff600078e0014 */
[----:B------:R-:W-:Y:S11]  /*57e90*/  @!UPT UIADD3 URZ, URZ, URZ, URZ ;  /* 0x0000003f3f3ff290 */ /* 0x000ff6000fffe03f */
[----:B------:R-:W-:Y:S04]  /*57ea0*/  STL.64 [R1+0x3e0], R24 ;  /* 0x0003e01801007387 */ /* 0x000fe80000100a00 */
[----:B------:R0:W-:Y:S04]  /*57eb0*/  STL.64 [R1+0x3e8], R26 ;  /* 0x0003e81a01007387 */ /* 0x0001e80000100a00 */
[----:B0-----:R-:W2:Y:S04]  /*57ec0*/  LDL.LU.64 R26, [R1+0x5328] ;  /* 0x00532800011a7983 */ /* 0x001ea80000300a00 */
[----:B------:R-:W2:Y:S04]  /*57ed0*/  LDL.LU.64 R24, [R1+0x5320] ;  /* 0x0053200001187983 */ /* 0x000ea80000300a00 */
        /* <DEDUP_REMOVED lines=9> */
[----:B------:R-:W-:Y:S02]  /*57f70*/  MOV R0, R21 ;  /* 0x0000001500007202 */ /* 0x000fe40000000f00 */
[----:B------:R-:W4:Y:S01]  /*57f80*/  LDL.LU.64 R20, [R1+0x5300] ;  /* 0x0053000001147983 */ /* 0x000f220000300a00 */
[----:B---3--:R-:W-:Y:S01]  /*57f90*/  MOV R28, R5 ;  /* 0x00000005001c7202 */ /* 0x008fe20000000f00 */
[----:B--2---:R-:W-:Y:S02]  /*57fa0*/  HMMA.16816.F32.BF16 R12, R12, R4, R24 ;  /* 0x000000040c0c723c */ /* 0x004fe40000041818 */
[----:B------:R-:W2:Y:S04]  /*57fb0*/  LDL.LU.64 R26, [R1+0x52f8] ;  /* 0x0052f800011a7983 */ /* 0x000ea80000300a00 */
[----:B------:R-:W2:Y:S04]  /*57fc0*/  LDL.LU.64 R24, [R1+0x52f0] ;  /* 0x0052f00001187983 */ /* 0x000ea80000300a00 */
[----:B------:R-:W4:Y:S11]  /*57fd0*/  LDL.LU.64 R6, [R1+0x52e8] ;  /* 0x0052e80001067983 */ /* 0x000f360000300a00 */
[----:B------:R-:W-:Y:S02]  /*57fe0*/  @!UPT UIADD3 URZ, URZ, URZ, URZ ;  /* 0x0000003f3f3ff290 */ /* 0x000fe4000fffe03f */
[----:B------:R0:W-:Y:S04]  /*57ff0*/  STL.64 [R1+0x3c0], R12 ;  /* 0x0003c00c01007387 */ /* 0x0001e80000100a00 */
[----:B------:R-:W-:Y:S04]  /*58000*/  STL.64 [R1+0x3c8], R14 ;  /* 0x0003c80e01007387 */ /* 0x000fe80000100a00 */
[----:B------:R-:W4:Y:S04]  /*58010*/  LDL.LU.64 R4, [R1+0x52e0] ;  /* 0x0052e00001047983 */ /* 0x000f280000300a00 */
[----:B0-----:R-:W2:Y:S01]  /*58020*/  LDL.64 R12, [R1+0xd0] ;  /* 0x0000d000010c7983 */ /* 0x001ea20000100a00 */
[C---:B----4-:R-:W-:Y:S03]  /*58030*/  HMMA.16816.F32.BF16 R20, R4.reuse, R20, R16 ;  /* 0x000000140414723c */ /* 0x050fe60000041810 */
[----:B------:R-:W3:Y:S04]  /*58040*/  LDL.LU.64 R18, [R1+0x52d8] ;  /* 0x0052d80001127983 */ /* 0x000ee80000300a00 */
[----:B------:R-:W3:Y:S01]  /*58050*/  LDL.LU.64 R16, [R1+0x52d0] ;  /* 0x0052d00001107983 */ /* 0x000ee20000300a00 */
[----:B--2---:R-:W-:Y:S11]  /*58060*/  HMMA.16816.F32.BF16 R24, R4, R12, R24 ;  /* 0x0000000c0418723c */ /* 0x004ff60000041818 */
[----:B------:R-:W-:Y:S04]  /*58070*/  @!UPT UIADD3 URZ, URZ, URZ, URZ ;  /* 0x0000003f3f3ff290 */ /* 0x000fe8000fffe03f */
[----:B------:R-:W-:Y:S04]  /*58080*/  STL.64 [R1+0x3b0], R20 ;  /* 0x0003b01401007387 */ /* 0x000fe80000100a00 */
[----:B------:R0:W-:Y:S04]  /*58090*/  STL.64 [R1+0x3b8], R22 ;  /* 0x0003b81601007387 */ /* 0x0001e80000100a00 */
[----:B0-----:R-:W2:Y:S04]  /*580a0*/  LDL.LU.64 R22, [R1+0x52c8] ;  /* 0x0052c80001167983 */ /* 0x001ea80000300a00 */
[----:B------:R-:W4:Y:S04]  /*580b0*/  LDL.LU.64 R20, [R1+0x52c0] ;  /* 0x0052c00001147983 */ /* 0x000f280000300a00 */
[----:B------:R-:W-:Y:S04]  /*580c0*/  STL.64 [R1+0x3a0], R24 ;  /* 0x0003a01801007387 */ /* 0x000fe80000100a00 */
[----:B------:R0:W-:Y:S04]  /*580d0*/  STL.64 [R1+0x3a8], R26 ;  /* 0x0003a81a01007387 */ /* 0x0001e80000100a00 */
[----:B0-----:R-:W2:Y:S04]  /*580e0*/  LDL.LU.64 R26, [R1+0x52b8] ;  /* 0x0052b800011a7983 */ /* 0x001ea80000300a00 */
[----:B------:R-:W3:Y:S01]  /*580f0*/  LDL.LU.64 R24, [R1+0x52b0] ;  /* 0x0052b00001187983 */ /* 0x000ee20000300a00 */
[----:B------:R-:W-:-:S05]  /*58100*/  IMAD.MOV.U32 R15, RZ, RZ, R13 ;  /* 0x000000ffff0f7224 */ /* 0x000fca00078e000d */
[----:B------:R-:W-:Y:S01]  /*58110*/  STL [R1+0x51a0], R15 ;  /* 0x0051a00f01007387 */ /* 0x000fe20000100800 */
[----:B--2---:R-:W-:Y:S02]  /*58120*/  MOV R12, R27 ;  /* 0x0000001b000c7202 */ /* 0x004fe40000000f00 */
[----:B------:R-:W-:Y:S02]  /*58130*/  MOV R13, R26 ;  /* 0x0000001a000d7202 */ /* 0x000fe40000000f00 */
[C---:B---3--:R-:W-:Y:S01]  /*58140*/  HMMA.16816.F32.BF16 R24, R4.reuse, R24, R8 ;  /* 0x000000180418723c */ /* 0x048fe20000041808 */
[----:B------:R-:W2:Y:S11]  /*58150*/  LDL.LU.64 R8, [R1+0x52a8] ;  /* 0x0052a80001087983 */ /* 0x000eb60000300a00 */
[----:B------:R-:W-:Y:S11]  /*58160*/  @!UPT UIADD3 URZ, URZ, URZ, URZ ;  /* 0x0000003f3f3ff290 */ /* 0x000ff6000fffe03f */
[----:B------:R-:W-:Y:S04]  /*58170*/  STL.64 [R1+0x390], R24 ;  /* 0x0003901801007387 */ /* 0x000fe80000100a00 */
[----:B------:R0:W-:Y:S04]  /*58180*/  STL.64 [R1+0x398], R26 ;  /* 0x0003981a01007387 */ /* 0x0001e80000100a00 */
[----:B0-----:R-:W3:Y:S04]  /*58190*/  LDL.LU.64 R26, [R1+0x52a0] ;  /* 0x0052a000011a7983 */ /* 0x001ee80000300a00 */
[----:B------:R-:W3:Y:S01]  /*581a0*/  LDL.LU.64 R24, [R1+0x5298] ;  /* 0x0052980001187983 */ /* 0x000ee20000300a00 */
[C---:B--2---:R-:W-:Y:S03]  /*581b0*/  HMMA.16816.F32.BF16 R8, R4.reuse, R8, R16 ;  /* 0x000000080408723c */ /* 0x044fe60000041810 */
[----:B------:R-:W4:Y:S04]  /*581c0*/  LDL.LU.64 R18, [R1+0x5290] ;  /* 0x0052900001127983 */ /* 0x000f280000300a00 */
[----:B------:R-:W4:Y:S11]  /*581d0*/  LDL.LU.64 R16, [R1+0x5288] ;  /* 0x0052880001107983 */ /* 0x000f360000300a00 */
[----:B------:R-:W-:Y:S05]  /*581e0*/  @!UPT UIADD3 URZ, URZ, URZ, URZ ;  /* 0x0000003f3f3ff290 */ /* 0x000fea000fffe03f */
[----:B------:R-:W-:Y:S04]  /*581f0*/  STL.64 [R1+0x380], R8 ;  /* 0x0003800801007387 */ /* 0x000fe80000100a00 */
[----:B------:R0:W-:Y:S04]  /*58200*/  STL.64 [R1+0x388], R10 ;  /* 0x0003880a01007387 */ /* 0x0001e80000100a00 */
[----:B0-----:R-:W2:Y:S01]  /*58210*/  LDL.LU.64 R10, [R1+0x5280] ;  /* 0x00528000010a7983 */ /* 0x001ea20000300a00 */
[C---:B---3--:R-:W-:Y:S03]  /*58220*/  HMMA.16816.F32.BF16 R12, R4.reuse, R12, R24 ;  /* 0x0000000c040c723c */ /* 0x048fe60000041818 */
[----:B------:R-:W2:Y:S04]  /*58230*/  LDL.LU.64 R8, [R1+0x5278] ;  /* 0x0052780001087983 */ /* 0x000ea80000300a00 */
[----:B------:R-:W2:Y:S11]  /*58240*/  LDL.64 R24, [R1+0x120] ;  /* 0x0001200001187983 */ /* 0x000eb60000100a00 */
[----:B------:R-:W-:Y:S05]  /*58250*/  @!UPT UIADD3 URZ, URZ, URZ, URZ ;  /* 0x0000003f3f3ff290 */ /* 0x000fea000fffe03f */
[----:B------:R0:W-:Y:S04]  /*58260*/  STL.64 [R1+0x370], R12 ;  /* 0x0003700c01007387 */ /* 0x0001e80000100a00 */
[----:B------:R1:W-:Y:S04]  /*58270*/  STL.64 [R1+0x378], R14 ;  /* 0x0003780e01007387 */ /* 0x0003e80000100a00 */
[----:B0-----:R-:W3:Y:S01]  /*58280*/  LDL.LU R12, [R1+0xf0] ;  /* 0x0000f000010c7983 */ /* 0x001ee20000300800 */
[C---:B----4-:R-:W-:Y:S11]  /*58290*/  HMMA.16816.F32.BF16 R16, R4.reuse, R20, R16 ;  /* 0x000000140410723c */ /* 0x050ff60000041810 */
[----:B------:R-:W-:Y:S11]  /*582a0*/  @!UPT UIADD3 URZ, URZ, URZ, URZ ;  /* 0x0000003f3f3ff290 */ /* 0x000ff6000fffe03f */
[----:B------:R-:W-:Y:S01]  /*582b0*/  @!UPT UIADD3 URZ, URZ, URZ, URZ ;  /* 0x0000003f3f3ff290 */ /* 0x000fe2000fffe03f */
[----:B------:R0:W-:Y:S04]  /*582c0*/  STL.64 [R1+0x360], R16 ;  /* 0x0003601001007387 */ /* 0x0001e80000100a00 */
[----:B------:R-:W-:Y:S04]  /*582d0*/  STL.64 [R1+0x368], R18 ;  /* 0x0003681201007387 */ /* 0x000fe80000100a00 */
[----:B------:R-:W3:Y:S04]  /*582e0*/  LDL.LU R13, [R1+0xf4] ;  /* 0x0000f400010d7983 */ /* 0x000ee80000300800 */
[----:B-1----:R-:W4:Y:S04]  /*582f0*/  LDL.LU R14, [R1+0xf8] ;  /* 0x0000f800010e7983 */ /* 0x002f280000300800 */
[----:B------:R-:W4:Y:S01]  /*58300*/  LDL.LU R15, [R1+0xfc] ;  /* 0x0000fc00010f7983 */ /* 0x000f220000300800 */
[----:B--2---:R-:W-:Y:S01]  /*58310*/  HMMA.16816.F32.BF16 R8, R4, R24, R8 ;  /* 0x000000180408723c */ /* 0x004fe20000041808 */
[----:B0-----:R-:W-:-:S02]  /*58320*/  MOV R17, R25 ;  /* 0x0000001900117202 */ /* 0x001fc40000000f00 */
[----:B----4-:R-:W-:Y:S04]  /*58330*/  STL.64 [R1+0x51b0], R14 ;  /* 0x0051b00e01007387 */ /* 0x010fe80000100a00 */
[----:B---3--:R0:W-:Y:S02]  /*58340*/  STL.64 [R1+0x51a8], R12 ;  /* 0x0051a80c01007387 */ /* 0x0081e40000100a00 */
[----:B0-----:R-:W-:Y:S01]  /*58350*/  MOV R12, R3 ;  /* 0x00000003000c7202 */ /* 0x001fe20000000f00 */
[----:B------:R-:W-:Y:S01]  /*58360*/  IMAD.MOV.U32 R13, RZ, RZ, R0 ;  /* 0x000000ffff0d7224 */ /* 0x000fe200078e0000 */
[----:B------:R-:W2:Y:S04]  /*58370*/  LDL.LU R3, [R1+0x5274] ;  /* 0x0052740001037983 */ /* 0x000ea80000300800 */
[----:B------:R-:W3:Y:S04]  /*58380*/  LDL.LU R0, [R1+0x5270] ;  /* 0x0052700001007983 */ /* 0x000ee80000300800 */
[----:B------:R0:W-:Y:S04]  /*58390*/  STL.64 [R1+0x51c8], R12 ;  /* 0x0051c80c01007387 */ /* 0x0001e80000100a00 */
[----:B------:R-:W-:Y:S04]  /*583a0*/  STL.64 [R1+0x5168], R22 ;  /* 0x0051681601007387 */ /* 0x000fe80000100a00 */
[----:B------:R1:W-:Y:S04]  /*583b0*/  STL.64 [R1+0x5160], R20 ;  /* 0x0051601401007387 */ /* 0x0003e80000100a00 */
[----:B------:R-:W-:Y:S01]  /*583c0*/  STL [R1+0x5238], R17 ;  /* 0x0052381101007387 */ /* 0x000fe20000100800 */
[----:B0-----:R-:W-:-:S03]  /*583d0*/  MOV R12, R2 ;  /* 0x00000002000c7202 */ /* 0x001fc60000000f00 */
[----:B------:R-:W-:Y:S04]  /*583e0*/  STL.64 [R1+0x350], R8 ;  /* 0x0003500801007387 */ /* 0x000fe80000100a00 */
[----:B------:R-:W-:Y:S04]  /*583f0*/  STL.64 [R1+0x358], R10 ;  /* 0x0003580a01007387 */ /* 0x000fe80000100a00 */
[----:B------:R-:W4:Y:S04]  /*58400*/  LDL.LU R2, [R1+0x526c] ;  /* 0x00526c0001027983 */ /* 0x000f280000300800 */
[----:B-1----:R-:W2:Y:S04]  /*58410*/  LDL.64 R20, [R1+0x170] ;  /* 0x0001700001147983 */ /* 0x002ea80000100a00 */
[----:B------:R-:W3:Y:S04]  /*58420*/  LDL R13, [R1+0x154] ;  /* 0x00015400010d7983 */ /* 0x000ee80000100800 */
[----:B--2---:R-:W-:Y:S04]  /*58430*/  STL.64 [R1+0x5208], R20 ;  /* 0x0052081401007387 */ /* 0x004fe80000100a00 */
[----:B---3--:R0:W-:Y:S02]  /*58440*/  STL.64 [R1+0x51e0], R12 ;  /* 0x0051e00c01007387 */ /* 0x0081e40000100a00 */
[----:B0-----:R-:W-:Y:S01]  /*58450*/  MOV R12, R3 ;  /* 0x00000003000c7202 */ /* 0x001fe20000000f00 */
[----:B------:R-:W-:Y:S01]  /*58460*/  IMAD.MOV.U32 R13, RZ, RZ, R29 ;  /* 0x000000ffff0d7224 */ /* 0x000fe200078e001d */
[----:B------:R-:W2:Y:S04]  /*58470*/  LDL.LU R3, [R1+0x5268] ;  /* 0x0052680001037983 */ /* 0x000ea80000300800 */
[----:B------:R-:W3:Y:S01]  /*58480*/  LDL.LU R29, [R1+0x5264] ;  /* 0x00526400011d7983 */ /* 0x000ee20000300800 */
[----:B------:R-:W-:-:S02]  /*58490*/  MOV R20, R0 ;  /* 0x0000000000147202 */ /* 0x000fc40000000f00 */
[----:B----4-:R-:W-:Y:S01]  /*584a0*/  MOV R21, R2 ;  /* 0x0000000200157202 */ /* 0x010fe20000000f00 */
[----:B------:R-:W4:Y:S04]  /*584b0*/  LDL.LU R0, [R1+0x5260] ;  /* 0x0052600001007983 */ /* 0x000f280000300800 */
[----:B------:R-:W4:Y:S04]  /*584c0*/  LDL.LU R2, [R1+0x525c] ;  /* 0x00525c0001027983 */ /* 0x000f280000300800 */
[----:B------:R-:W-:Y:S04]  /*584d0*/  STL.64 [R1+0x5220], R20 ;  /* 0x0052201401007387 */ /* 0x000fe80000100a00 */
[----:B------:R0:W-:Y:S04]  /*584e0*/  STL.64 [R1+0x5200], R12 ;  /* 0x0052000c01007387 */ /* 0x0001e80000100a00 */
[----:B0-----:R-:W4:Y:S04]  /*584f0*/  LDL.LU R12, [R1+0x1d0] ;  /* 0x0001d000010c7983 */ /* 0x001f280000300800 */
[----:B------:R-:W4:Y:S04]  /*58500*/  LDL.LU R13, [R1+0x1d4] ;  /* 0x0001d400010d7983 */ /* 0x000f280000300800 */
[----:B------:R-:W4:Y:S04]  /*58510*/  LDL.LU R14, [R1+0x1d8] ;  /* 0x0001d800010e7983 */ /* 0x000f280000300800 */
[----:B------:R-:W4:Y:S01]  /*58520*/  LDL.LU R15, [R1+0x1dc] ;  /* 0x0001dc00010f7983 */ /* 0x000f220000300800 */
[----:B--2---:R-:W-:Y:S01]  /*58530*/  IMAD.MOV.U32 R21, RZ, RZ, R3 ;  /* 0x000000ffff157224 */ /* 0x004fe200078e0003 */
[----:B---3--:R-:W-:-:S02]  /*58540*/  MOV R20, R29 ;  /* 0x0000001d00147202 */ /* 0x008fc40000000f00 */
[----:B------:R-:W2:Y:S04]  /*58550*/  LDL.LU R29, [R1+0x5258] ;  /* 0x00525800011d7983 */ /* 0x000ea80000300800 */
[----:B------:R4:W-:Y:S04]  /*58560*/  STL.64 [R1+0x5240], R20 ;  /* 0x0052401401007387 */ /* 0x0009e80000100a00 */
[----:B------:R-:W3:Y:S04]  /*58570*/  LDL.LU R24, [R1+0x200] ;  /* 0x0002000001187983 */ /* 0x000ee80000300800 */
[----:B------:R-:W3:Y:S04]  /*58580*/  LDL.LU R25, [R1+0x204] ;  /* 0x0002040001197983 */ /* 0x000ee80000300800 */
[----:B------:R-:W3:Y:S04]  /*58590*/  LDL.LU R26, [R1+0x208] ;  /* 0x00020800011a7983 */ /* 0x000ee80000300800 */
[----:B------:R-:W3:Y:S01]  /*585a0*/  LDL.LU R27, [R1+0x20c] ;  /* 0x00020c00011b7983 */ /* 0x000ee20000300800 */
[----:B----4-:R-:W-:-:S03]  /*585b0*/  MOV R21, R0 ;  /* 0x0000000000157202 */ /* 0x010fc60000000f00 */
[----:B--2---:R-:W0:Y:S04]  /*585c0*/  LDSM.16.M88.4 R8, [R29+0x32000] ;  /* 0x032000001d08783b */ /* 0x004e280000000200 */
[----:B---3--:R-:W-:Y:S04]  /*585d0*/  STL.64 [R1+0x5250], R26 ;  /* 0x0052501a01007387 */ /* 0x008fe80000100a00 */
[----:B------:R1:W-:Y:S04]  /*585e0*/  STL.64 [R1+0x5248], R24 ;  /* 0x0052481801007387 */ /* 0x0003e80000100a00 */
[----:B-1----:R-:W2:Y:S04]  /*585f0*/  LDL.LU R24, [R1+0x210] ;  /* 0x0002100001187983 */ /* 0x002ea80000300800 */
[----:B------:R-:W2:Y:S04]  /*58600*/  LDL.LU R25, [R1+0x214] ;  /* 0x0002140001197983 */ /* 0x000ea80000300800 */
[----:B------:R-:W2:Y:S04]  /*58610*/  LDL.LU R26, [R1+0x218] ;  /* 0x00021800011a7983 */ /* 0x000ea80000300800 */
[----:B------:R-:W2:Y:S04]  /*58620*/  LDL.LU R27, [R1+0x21c] ;  /* 0x00021c00011b7983 */ /* 0x000ea80000300800 */
[----:B------:R-:W3:Y:S04]  /*58630*/  LDL.LU R0, [R1+0xec4] ;  /* 0x000ec40001007983 */ /* 0x000ee80000300800 */
[----:B------:R-:W3:Y:S04]  /*58640*/  LDL R3, [R1+0x868] ;  /* 0x0008680001037983 */ /* 0x000ee80000100800 */
[----:B------:R-:W4:Y:S04]  /*58650*/  LDL.64 R16, [R1+0x1a0] ;  /* 0x0001a00001107983 */ /* 0x000f280000100a00 */
[----:B------:R-:W-:Y:S04]  /*58660*/  STL.64 [R1+0x5218], R14 ;  /* 0x0052180e01007387 */ /* 0x000fe80000100a00 */
[----:B------:R1:W-:Y:S04]  /*58670*/  STL.64 [R1+0x5210], R12 ;  /* 0x0052100c01007387 */ /* 0x0003e80000100a00 */
[----:B-1----:R-:W2:Y:S04]  /*58680*/  LDL.LU R12, [R1+0x1e0] ;  /* 0x0001e000010c7983 */ /* 0x002ea80000300800 */
[----:B------:R-:W2:Y:S04]  /*58690*/  LDL.LU R13, [R1+0x1e4] ;  /* 0x0001e400010d7983 */ /* 0x000ea80000300800 */
[----:B------:R-:W2:Y:S04]  /*586a0*/  LDL.LU R14, [R1+0x1e8] ;  /* 0x0001e800010e7983 */ /* 0x000ea80000300800 */
[----:B------:R-:W2:Y:S04]  /*586b0*/  LDL.LU R15, [R1+0x1ec] ;  /* 0x0001ec00010f7983 */ /* 0x000ea80000300800 */
[----:B--2---:R-:W-:Y:S04]  /*586c0*/  STL.64 [R1+0x5230], R14 ;  /* 0x0052300e01007387 */ /* 0x004fe80000100a00 */
[----:B------:R1:W-:Y:S04]  /*586d0*/  STL.64 [R1+0x5228], R12 ;  /* 0x0052280c01007387 */ /* 0x0003e80000100a00 */
[----:B-1----:R-:W2:Y:S04]  /*586e0*/  LDL.LU R12, [R1+0x1f0] ;  /* 0x0001f000010c7983 */ /* 0x002ea80000300800 */
[----:B------:R-:W2:Y:S04]  /*586f0*/  LDL.LU R13, [R1+0x1f4] ;  /* 0x0001f400010d7983 */ /* 0x000ea80000300800 */
[----:B------:R-:W2:Y:S04]  /*58700*/  LDL.LU R14, [R1+0x1f8] ;  /* 0x0001f800010e7983 */ /* 0x000ea80000300800 */
[----:B------:R-:W2:Y:S04]  /*58710*/  LDL.LU R15, [R1+0x1fc] ;  /* 0x0001fc00010f7983 */ /* 0x000ea80000300800 */
[----:B0-----:R-:W-:Y:S04]  /*58720*/  STL.64 [R1+0x51c0], R10 ;  /* 0x0051c00a01007387 */ /* 0x001fe80000100a00 */
[----:B------:R0:W-:Y:S04]  /*58730*/  STL.64 [R1+0x51b8], R8 ;  /* 0x0051b80801007387 */ /* 0x0001e80000100a00 */
[----:B0-----:R-:W2:Y:S04]  /*58740*/  LDL.LU R8, [R1+0x100] ;  /* 0x0001000001087983 */ /* 0x001ea80000300800 */
[----:B------:R-:W2:Y:S04]  /*58750*/  LDL.LU R9, [R1+0x104] ;  /* 0x0001040001097983 */ /* 0x000ea80000300800 */
[----:B------:R-:W2:Y:S04]  /*58760*/  LDL.LU R10, [R1+0x108] ;  /* 0x00010800010a7983 */ /* 0x000ea80000300800 */
[----:B------:R-:W2:Y:S01]  /*58770*/  LDL.LU R11, [R1+0x10c] ;  /* 0x00010c00010b7983 */ /* 0x000ea20000300800 */
[----:B------:R-:W-:-:S03]  /*58780*/  MOV R20, R2 ;  /* 0x0000000200147202 */ /* 0x000fc60000000f00 */
[----:B--2---:R-:W-:Y:S04]  /*58790*/  STL.64 [R1+0x51d8], R10 ;  /* 0x0051d80a01007387 */ /* 0x004fe80000100a00 */
[----:B------:R0:W-:Y:S04]  /*587a0*/  STL.64 [R1+0x51d0], R8 ;  /* 0x0051d00801007387 */ /* 0x0001e80000100a00 */
[----:B0-----:R-:W2:Y:S04]  /*587b0*/  LDL.LU R8, [R1+0x110] ;  /* 0x0001100001087983 */ /* 0x001ea80000300800 */
[----:B------:R-:W2:Y:S04]  /*587c0*/  LDL.LU R9, [R1+0x114] ;  /* 0x0001140001097983 */ /* 0x000ea80000300800 */
[----:B------:R-:W2:Y:S04]  /*587d0*/  LDL.LU R10, [R1+0x118] ;  /* 0x00011800010a7983 */ /* 0x000ea80000300800 */
[----:B------:R-:W2:Y:S01]  /*587e0*/  LDL.LU R11, [R1+0x11c] ;  /* 0x00011c00010b7983 */ /* 0x000ea20000300800 */
[C---:B------:R-:W-:Y:S03]  /*587f0*/  HMMA.16816.F32.BF16 R20, R4.reuse, R20, R24 ;  /* 0x000000140414723c */ /* 0x040fe60000041818 */
[----:B--2---:R-:W-:Y:S04]  /*58800*/  STL.64 [R1+0x51f0], R10 ;  /* 0x0051f00a01007387 */ /* 0x004fe80000100a00 */
[----:B------:R0:W-:Y:S04]  /*58810*/  STL.64 [R1+0x51e8], R8 ;  /* 0x0051e80801007387 */ /* 0x0001e80000100a00 */
[----:B0-----:R-:W2:Y:S04]  /*58820*/  LDL.LU R8, [R1+0x1b0] ;  /* 0x0001b00001087983 */ /* 0x001ea80000300800 */
[----:B------:R-:W2:Y:S04]  /*58830*/  LDL.LU R9, [R1+0x1b4] ;  /* 0x0001b40001097983 */ /* 0x000ea80000300800 */
[----:B------:R-:W2:Y:S04]  /*58840*/  LDL.LU R10, [R1+0x1b8] ;  /* 0x0001b800010a7983 */ /* 0x000ea80000300800 */
[----:B------:R-:W2:Y:S04]  /*58850*/  LDL.LU R11, [R1+0x1bc] ;  /* 0x0001bc00010b7983 */ /* 0x000ea80000300800 */
[----:B------:R-:W-:Y:S04]  /*58860*/  STL [R1+0x5150], R29 ;  /* 0x0051501d01007387 */ /* 0x000fe80000100800 */
[----:B------:R-:W2:Y:S04]  /*58870*/  LDL.LU.64 R26, [R1+0x5250] ;  /* 0x00525000011a7983 */ /* 0x000ea80000300a00 */
[----:B------:R-:W2:Y:S04]  /*58880*/  LDL.LU.64 R24, [R1+0x5248] ;  /* 0x0052480001187983 */ /* 0x000ea80000300a00 */
[----:B------:R0:W-:Y:S04]  /*58890*/  STL.64 [R1+0x340], R20 ;  /* 0x0003401401007387 */ /* 0x0001e80000100a00 */
[----:B------:R1:W-:Y:S04]  /*588a0*/  STL.64 [R1+0x348], R22 ;  /* 0x0003481601007387 */ /* 0x0003e80000100a00 */
[----:B0-----:R-:W1:Y:S01]  /*588b0*/  LDL.LU.64 R20, [R1+0x5240] ;  /* 0x0052400001147983 */ /* 0x001e620000300a00 */
[----:B----4-:R-:W-:Y:S01]  /*588c0*/  IMAD.MOV.U32 R19, RZ, RZ, R17 ;  /* 0x000000ffff137224 */ /* 0x010fe200078e0011 */
[C---:B--2---:R-:W-:Y:S08]  /*588d0*/  HMMA.16816.F32.BF16 R24, R4.reuse, R16, R24 ;  /* 0x000000100418723c */ /* 0x044ff00000041818 */
[C---:B-1----:R-:W-:Y:S11]  /*588e0*/  HMMA.16816.F32.BF16 R20, R4.reuse, R20, R12 ;  /* 0x000000140414723c */ /* 0x042ff6000004180c */
[----:B------:R-:W-:Y:S04]  /*588f0*/  @!UPT UIADD3 URZ, URZ, URZ, URZ ;  /* 0x0000003f3f3ff290 */ /* 0x000fe8000fffe03f */
[----:B------:R-:W-:Y:S04]  /*58900*/  STL.64 [R1+0x330], R24 ;  /* 0x0003301801007387 */ /* 0x000fe80000100a00 */
[----:B------:R-:W-:Y:S04]  /*58910*/  STL.64 [R1+0x338], R26 ;  /* 0x0003381a01007387 */ /* 0x000fe80000100a00 */
[----:B------:R-:W2:Y:S04]  /*58920*/  LDL.LU R17, [R1+0x5238] ;  /* 0x0052380001117983 */ /* 0x000ea80000300800 */
[----:B------:R-:W4:Y:S04]  /*58930*/  LDL.LU.64 R14, [R1+0x5230] ;  /* 0x00523000010e7983 */ /* 0x000f280000300a00 */
[----:B------:R-:W4:Y:S04]  /*58940*/  LDL.LU.64 R12, [R1+0x5228] ;  /* 0x00522800010c7983 */ /* 0x000f280000300a00 */
[----:B------:R0:W-:Y:S04]  /*58950*/  STL.64 [R1+0x320], R20 ;  /* 0x0003201401007387 */ /* 0x0001e80000100a00 */
[----:B------:R4:W-:Y:S04]  /*58960*/  STL.64 [R1+0x328], R22 ;  /* 0x0003281601007387 */ /* 0x0009e80000100a00 */
[----:B0-----:R-:W4:Y:S02]  /*58970*/  LDL.LU.64 R20, [R1+0x5220] ;  /* 0x0052200001147983 */ /* 0x001f240000300a00 */
[C---:B----4-:R-:W-:Y:S02]  /*58980*/  HMMA.16816.F32.BF16 R20, R4.reuse, R20, R12 ;  /* 0x000000140414723c */ /* 0x050fe4000004180c */
[----:B------:R-:W4:Y:S04]  /*58990*/  LDL.LU.64 R14, [R1+0x5218] ;  /* 0x00521800010e7983 */ /* 0x000f280000300a00 */
[----:B------:R-:W4:Y:S11]  /*589a0*/  LDL.LU.64 R12, [R1+0x5210] ;  /* 0x00521000010c7983 */ /* 0x000f360000300a00 */
[----:B------:R-:W-:Y:S06]  /*589b0*/  @!UPT UIADD3 URZ, URZ, URZ, URZ ;  /* 0x0000003f3f3ff290 */ /* 0x000fec000fffe03f */
[----:B------:R0:W-:Y:S04]  /*589c0*/  STL.64 [R1+0x310], R20 ;  /* 0x0003101401007387 */ /* 0x0001e80000100a00 */
[----:B------:R-:W-:Y:S04]  /*589d0*/  STL.64 [R1+0x318], R22 ;  /* 0x0003181601007387 */ /* 0x000fe80000100a00 */
[----:B0-----:R-:W4:Y:S02]  /*589e0*/  LDL.LU.64 R20, [R1+0x5208] ;  /* 0x0052080001147983 */ /* 0x001f240000300a00 */
[----:B----4-:R-:W-:Y:S11]  /*589f0*/  HMMA.16816.F32.BF16 R12, R4, R20, R12 ;  /* 0x00000014040c723c */ /* 0x010ff6000004180c */
[----:B------:R-:W-:Y:S11]  /*58a00*/  @!UPT UIADD3 URZ, URZ, URZ, URZ ;  /* 0x0000003f3f3ff290 */ /* 0x000ff6000fffe03f */
[----:B------:R-:W-:Y:S01]  /*58a10*/  @!UPT UIADD3 URZ, URZ, URZ, URZ ;  /* 0x0000003f3f3ff290 */ /* 0x000fe2000fffe03f */
[----:B------:R0:W-:Y:S04]  /*58a20*/  STL.64 [R1+0x300], R12 ;  /* 0x0003000c01007387 */ /* 0x0001e80000100a00 */
[----:B------:R-:W-:Y:S04]  /*58a30*/  STL.64 [R1+0x308], R14 ;  /* 0x0003080e01007387 */ /* 0x000fe80000100a00 */
[----:B0-----:R-:W4:Y:S01]  /*58a40*/  LDL.LU.64 R12, [R1+0x5200] ;  /* 0x00520000010c7983 */ /* 0x001f220000300a00 */
[----:B---3--:R-:W-:-:S04]  /*58a50*/  FADD R3, -R3, R0 ;  /* 0x0000000003037221 */ /* 0x008fc80000000100 */
[----:B------:R-:W-:-:S04]  /*58a60*/  FMUL R3, R3, 1.4426950216293334961 ;  /* 0x3fb8aa3b03037820 */ /* 0x000fc80000400000 */
[----:B------:R0:W1:Y:S01]  /*58a70*/  MUFU.EX2 R2, R3 ;  /* 0x0000000300027308 */ /* 0x0000620000000800 */
[----:B------:R-:W-:Y:S02]  /*58a80*/  MOV R18, R21 ;  /* 0x0000001500127202 */ /* 0x000fe40000000f00 */
[----:B------:R-:W-:Y:S01]  /*58a90*/  MOV R29, R20 ;  /* 0x00000014001d7202 */ /* 0x000fe20000000f00 */
[----:B------:R-:W3:Y:S04]  /*58aa0*/  LDL.LU R21, [R1+0x890] ;  /* 0x0008900001157983 */ /* 0x000ee80000300800 */
[----:B------:R-:W3:Y:S01]  /*58ab0*/  LDL.LU R20, [R1+0x894] ;  /* 0x0008940001147983 */ /* 0x000ee20000300800 */
[----:B------:R-:W-:-:S03]  /*58ac0*/  MOV R24, R16 ;  /* 0x0000001000187202 */ /* 0x000fc60000000f00 */
[----:B0-----:R-:W3:Y:S04]  /*58ad0*/  LDL.LU R3, [R1+0x898] ;  /* 0x0008980001037983 */ /* 0x001ee80000300800 */
[----:B------:R-:W3:Y:S04]  /*58ae0*/  LDL.LU R0, [R1+0x89c] ;  /* 0x00089c0001007983 */ /* 0x000ee80000300800 */
[----:B------:R-:W-:Y:S04]  /*58af0*/  STL.64 [R1+0x5188], R18 ;  /* 0x0051881201007387 */ /* 0x000fe80000100a00 */
[----:B--2---:R0:W-:Y:S04]  /*58b00*/  STL [R1+0x5180], R17 ;  /* 0x0051801101007387 */ /* 0x0041e80000100800 */
[----:B------:R-:W2:Y:S01]  /*58b10*/  LDL R16, [R1+0x130] ;  /* 0x0001300001107983 */ /* 0x000ea20000100800 */
[----:B0-----:R-:W-:-:S03]  /*58b20*/  MOV R17, R28 ;  /* 0x0000001c00117202 */ /* 0x001fc60000000f00 */
[----:B------:R-:W2:Y:S04]  /*58b30*/  LDL.LU R28, [R1+0x51f8] ;  /* 0x0051f800011c7983 */ /* 0x000ea80000300800 */
[----:B-1----:R-:W-:Y:S01]  /*58b40*/  STL [R1+0x858], R2 ;  /* 0x0008580201007387 */ /* 0x002fe20000100800 */
[C---:B----4-:R-:W-:Y:S03]  /*58b50*/  HMMA.16816.F32.BF16 R12, R4.reuse, R12, R8 ;  /* 0x0000000c040c723c */ /* 0x050fe60000041808 */
[----:B------:R-:W4:Y:S04]  /*58b60*/  LDL.LU.64 R10, [R1+0x51f0] ;  /* 0x0051f000010a7983 */ /* 0x000f280000300a00 */
[----:B------:R-:W4:Y:S11]  /*58b70*/  LDL.LU.64 R8, [R1+0x51e8] ;  /* 0x0051e80001087983 */ /* 0x000f360000300a00 */
[----:B------:R-:W-:Y:S05]  /*58b80*/  @!UPT UIADD3 URZ, URZ, URZ, URZ ;  /* 0x0000003f3f3ff290 */ /* 0x000fea000fffe03f */
        /* <DEDUP_REMOVED lines=8> */
[----:B------:R4:W-:Y:S04]  /*58c10*/  STL.64 [R1+0x2e8], R14 ;  /* 0x0002e80e01007387 */ /* 0x0009e80000100a00 */
[----:B0-----:R-:W4:Y:S02]  /*58c20*/  LDL.LU.64 R12, [R1+0x51c8] ;  /* 0x0051c800010c7983 */ /* 0x001f240000300a00 */
[C---:B----4-:R-:W-:Y:S02]  /*58c30*/  HMMA.16816.F32.BF16 R12, R4.reuse, R12, R8 ;  /* 0x0000000c040c723c */ /* 0x050fe40000041808 */
[----:B------:R-:W4:Y:S04]  /*58c40*/  LDL.LU.64 R10, [R1+0x51c0] ;  /* 0x0051c000010a7983 */ /* 0x000f280000300a00 */
[----:B------:R-:W4:Y:S11]  /*58c50*/  LDL.LU.64 R8, [R1+0x51b8] ;  /* 0x0051b80001087983 */ /* 0x000f360000300a00 */
[----:B------:R-:W-:Y:S06]  /*58c60*/  @!UPT UIADD3 URZ, URZ, URZ, URZ ;  /* 0x0000003f3f3ff290 */ /* 0x000fec000fffe03f */
[----:B------:R-:W-:Y:S04]  /*58c70*/  STL.64 [R1+0x2d0], R12 ;  /* 0x0002d00c01007387 */ /* 0x000fe80000100a00 */
[----:B------:R0:W-:Y:S04]  /*58c80*/  STL.64 [R1+0x2d8], R14 ;  /* 0x0002d80e01007387 */ /* 0x0001e80000100a00 */
[----:B0-----:R-:W2:Y:S04]  /*58c90*/  LDL.LU.64 R14, [R1+0x51b0] ;  /* 0x0051b000010e7983 */ /* 0x001ea80000300a00 */
[----:B------:R-:W2:Y:S02]  /*58ca0*/  LDL.LU.64 R12, [R1+0x51a8] ;  /* 0x0051a800010c7983 */ /* 0x000ea40000300a00 */
[----:B--2---:R-:W-:Y:S02]  /*58cb0*/  HMMA.16816.F32.BF16 R4, R4, R16, R12 ;  /* 0x000000100404723c */ /* 0x004fe4000004180c */
[----:B------:R-:W2:Y:S04]  /*58cc0*/  LDL.LU R15, [R1+0x51a0] ;  /* 0x0051a000010f7983 */ /* 0x000ea80000300800 */
[----:B------:R-:W2:Y:S04]  /*58cd0*/  LDL.LU R12, [R1+0x8b0] ;  /* 0x0008b000010c7983 */ /* 0x000ea80000300800 */
[----:B------:R-:W2:Y:S11]  /*58ce0*/  LDL.LU R13, [R1+0x8b4] ;  /* 0x0008b400010d7983 */ /* 0x000eb60000300800 */
[----:B------:R-:W-:Y:S02]  /*58cf0*/  @!UPT UIADD3 URZ, URZ, URZ, URZ ;  /* 0x0000003f3f3ff290 */ /* 0x000fe4000fffe03f */
[----:B------:R-:W-:Y:S04]  /*58d00*/  STL.64 [R1+0x2c0], R4 ;  /* 0x0002c00401007387 */ /* 0x000fe80000100a00 */
[----:B------:R3:W-:Y:S04]  /*58d10*/  STL.64 [R1+0x2c8], R6 ;  /* 0x0002c80601007387 */ /* 0x0007e80000100a00 */
[----:B------:R-:W2:Y:S04]  /*58d20*/  LDL.LU R14, [R1+0x8b8] ;  /* 0x0008b800010e7983 */ /* 0x000ea80000300800 */
[----:B------:R-:W2:Y:S01]  /*58d30*/  LDL.LU.64 R16, [R1+0xc0] ;  /* 0x0000c00001107983 */ /* 0x000ea20000300a00 */
[----:B---3--:R-:W-:-:S02]  /*58d40*/  FMUL R7, R2, R0 ;  /* 0x0000000002077220 */ /* 0x008fc40000400000 */
[----:B------:R-:W-:Y:S02]  /*58d50*/  FMUL R6, R2, R3 ;  /* 0x0000000302067220 */ /* 0x000fe40000400000 */
[C---:B------:R-:W-:Y:S02]  /*58d60*/  FMUL R4, R28.reuse, R21 ;  /* 0x000000151c047220 */ /* 0x040fe40000400000 */
[C---:B------:R-:W-:Y:S01]  /*58d70*/  FMUL R5, R28.reuse, R20 ;  /* 0x000000141c057220 */ /* 0x040fe20000400000 */
[----:B--2---:R0:W-:Y:S04]  /*58d80*/  STL.64 [R1+0x5198], R16 ;  /* 0x0051981001007387 */ /* 0x0041e80000100a00 */
[----:B0-----:R-:W4:Y:S04]  /*58d90*/  LDL.LU.64 R16, [R1+0xe0] ;  /* 0x0000e00001107983 */ /* 0x001f280000300a00 */
[----:B------:R-:W2:Y:S04]  /*58da0*/  LDL.LU R0, [R1+0x8bc] ;  /* 0x0008bc0001007983 */ /* 0x000ea80000300800 */
[----:B------:R-:W3:Y:S04]  /*58db0*/  LDL.LU R25, [R1+0x8c0] ;  /* 0x0008c00001197983 */ /* 0x000ee80000300800 */
[----:B------:R-:W2:Y:S04]  /*58dc0*/  LDL.LU R23, [R1+0x8c4] ;  /* 0x0008c40001177983 */ /* 0x000ea80000300800 */
[----:B------:R-:W2:Y:S04]  /*58dd0*/  LDL.LU R22, [R1+0x8c8] ;  /* 0x0008c80001167983 */ /* 0x000ea80000300800 */
[----:B------:R-:W2:Y:S04]  /*58de0*/  LDL.LU R3, [R1+0x8cc] ;  /* 0x0008cc0001037983 */ /* 0x000ea80000300800 */
[----:B------:R-:W2:Y:S01]  /*58df0*/  LDL.64 R20, [R1+0xa0] ;  /* 0x0000a00001147983 */ /* 0x000ea20000100a00 */
[----:B------:R-:W-:-:S02]  /*58e00*/  FMUL R12, R28, R12 ;  /* 0x0000000c1c0c7220 */ /* 0x000fc40000400000 */
[----:B------:R-:W-:Y:S02]  /*58e10*/  FMUL R13, R28, R13 ;  /* 0x0000000d1c0d7220 */ /* 0x000fe40000400000 */
[C---:B------:R-:W-:Y:S01]  /*58e20*/  FMUL R14, R2.reuse, R14 ;  /* 0x0000000e020e7220 */ /* 0x040fe20000400000 */
[----:B--2---:R0:W-:Y:S04]  /*58e30*/  STL.64 [R1+0x5190], R20 ;  /* 0x0051901401007387 */ /* 0x0041e80000100a00 */
[----:B0-----:R-:W2:Y:S01]  /*58e40*/  LDL R20, [R1+0xd0] ;  /* 0x0000d00001147983 */ /* 0x001ea20000100800 */
[----:B----4-:R-:W-:Y:S01]  /*58e50*/  HMMA.16816.F32.BF16 R4, R8, R16, R4 ;  /* 0x000000100804723c */ /* 0x010fe20000041804 */
[----:B------:R-:W-:Y:S02]  /*58e60*/  IMAD.MOV.U32 R21, RZ, RZ, R15 ;  /* 0x000000ffff157224 */ /* 0x000fe400078e000f */
[----:B------:R-:W-:Y:S01]  /*58e70*/  FMUL R15, R2, R0 ;  /* 0x00000000020f7220 */ /* 0x000fe20000400000 */
[----:B------:R-:W-:-:S02]  /*58e80*/  MOV R27, R16 ;  /* 0x00000010001b7202 */ /* 0x000fc40000000f00 */
[----:B------:R-:W-:Y:S11]  /*58e90*/  MOV R26, R17 ;  /* 0x00000011001a7202 */ /* 0x000ff60000000f00 */
[----:B------:R-:W-:Y:S06]  /*58ea0*/  @!UPT UIADD3 URZ, URZ, URZ, URZ ;  /* 0x0000003f3f3ff290 */ /* 0x000fec000fffe03f */
[----:B------:R-:W-:Y:S04]  /*58eb0*/  STL.64 [R1+0x2b0], R4 ;  /* 0x0002b00401007387 */ /* 0x000fe80000100a00 */
[----:B------:R0:W-:Y:S04]  /*58ec0*/  STL.64 [R1+0x2b8], R6 ;  /* 0x0002b80601007387 */ /* 0x0001e80000100a00 */
[----:B------:R-:W4:Y:S04]  /*58ed0*/  LDL.LU.64 R16, [R1+0x5198] ;  /* 0x0051980001107983 */ /* 0x000f280000300a00 */
[----:B------:R-:W-:Y:S04]  /*58ee0*/  STL [R1+0x50f4], R27 ;  /* 0x0050f41b01007387 */ /* 0x000fe80000100800 */
[----:B------:R1:W-:Y:S01]  /*58ef0*/  STL [R1+0x50f0], R26 ;  /* 0x0050f01a01007387 */ /* 0x0003e20000100800 */
[----:B0-----:R-:W-:-:S03]  /*58f00*/  FMUL R7, R2, R3 ;  /* 0x0000000302077220 */ /* 0x001fc60000400000 */
[----:B------:R-:W4:Y:S04]  /*58f10*/  LDL.LU R19, [R1+0x8e0] ;  /* 0x0008e00001137983 */ /* 0x000f280000300800 */
[----:B------:R-:W4:Y:S04]  /*58f20*/  LDL.LU R18, [R1+0x8e4] ;  /* 0x0008e40001127983 */ /* 0x000f280000300800 */
[----:B------:R-:W4:Y:S01]  /*58f30*/  LDL.LU R0, [R1+0x8e8] ;  /* 0x0008e80001007983 */ /* 0x000f220000300800 */
[C---:B---3--:R-:W-:Y:S02]  /*58f40*/  FMUL R4, R28.reuse, R25 ;  /* 0x000000191c047220 */ /* 0x048fe40000400000 */
[----:B------:R-:W-:-:S02]  /*58f50*/  FMUL R5, R28, R23 ;  /* 0x000000171c057220 */ /* 0x000fc40000400000 */
[----:B------:R-:W-:Y:S01]  /*58f60*/  FMUL R6, R2, R22 ;  /* 0x0000001602067220 */ /* 0x000fe20000400000 */
[C---:B--2---:R-:W-:Y:S01]  /*58f70*/  HMMA.16816.F32.BF16 R12, R8.reuse, R20, R12 ;  /* 0x00000014080c723c */ /* 0x044fe2000004180c */
[----:B------:R-:W2:Y:S04]  /*58f80*/  LDL.LU.64 R20, [R1+0x5190] ;  /* 0x0051900001147983 */ /* 0x000ea80000300a00 */
[----:B------:R-:W3:Y:S11]  /*58f90*/  LDL.LU R3, [R1+0x8ec] ;  /* 0x0008ec0001037983 */ /* 0x000ef60000300800 */
[----:B------:R-:W-:Y:S07]  /*58fa0*/  @!UPT UIADD3 URZ, URZ, URZ, URZ ;  /* 0x0000003f3f3ff290 */ /* 0x000fee000fffe03f */
[----:B------:R0:W-:Y:S04]  /*58fb0*/  STL.64 [R1+0x2a0], R12 ;  /* 0x0002a00c01007387 */ /* 0x0001e80000100a00 */
[----:B------:R-:W-:Y:S04]  /*58fc0*/  STL.64 [R1+0x2a8], R14 ;  /* 0x0002a80e01007387 */ /* 0x000fe80000100a00 */
[----:B------:R-:W2:Y:S04]  /*58fd0*/  LDL.LU R25, [R1+0x910] ;  /* 0x0009100001197983 */ /* 0x000ea80000300800 */
[----:B------:R-:W2:Y:S04]  /*58fe0*/  LDL.LU R23, [R1+0x914] ;  /* 0x0009140001177983 */ /* 0x000ea80000300800 */
[----:B------:R-:W2:Y:S01]  /*58ff0*/  LDL.LU R22, [R1+0x918] ;  /* 0x0009180001167983 */ /* 0x000ea20000300800 */
[----:B----4-:R-:W-:Y:S01]  /*59000*/  HMMA.16816.F32.BF16 R4, R8, R16, R4 ;  /* 0x000000100804723c */ /* 0x010fe20000041804 */
[----:B-1----:R-:W-:-:S02]  /*59010*/  IMAD.MOV.U32 R26, RZ, RZ, R17 ;  /* 0x000000ffff1a7224 */ /* 0x002fc400078e0011 */
[C---:B0-----:R-:W-:Y:S02]  /*59020*/  FMUL R12, R28.reuse, R19 ;  /* 0x000000131c0c7220 */ /* 0x041fe40000400000 */
[----:B------:R-:W-:Y:S01]  /*59030*/  FMUL R13, R28, R18 ;  /* 0x000000121c0d7220 */ /* 0x000fe20000400000 */
[----:B--2---:R0:W-:Y:S04]  /*59040*/  STL.64 [R1+0x5178], R22 ;  /* 0x0051781601007387 */ /* 0x0041e80000100a00 */
[----:B0-----:R-:W2:Y:S04]  /*59050*/  LDL.LU R22, [R1+0x8f4] ;  /* 0x0008f40001167983 */ /* 0x001ea80000300800 */
[----:B------:R-:W4:Y:S04]  /*59060*/  LDL.LU R23, [R1+0x8f8] ;  /* 0x0008f80001177983 */ /* 0x000f280000300800 */
[----:B------:R0:W-:Y:S04]  /*59070*/  STL.64 [R1+0x5170], R20 ;  /* 0x0051701401007387 */ /* 0x0001e80000100a00 */
[----:B0-----:R-:W4:Y:S04]  /*59080*/  LDL R20, [R1+0xb0] ;  /* 0x0000b00001147983 */ /* 0x001f280000100800 */
[----:B------:R-:W4:Y:S04]  /*59090*/  LDL R21, [R1+0xb4] ;  /* 0x0000b40001157983 */ /* 0x000f280000100800 */
[----:B------:R-:W-:Y:S04]  /*590a0*/  STL.64 [R1+0x290], R4 ;  /* 0x0002900401007387 */ /* 0x000fe80000100a00 */
[----:B------:R0:W-:Y:S04]  /*590b0*/  STL.64 [R1+0x298], R6 ;  /* 0x0002980601007387 */ /* 0x0001e80000100a00 */
[----:B------:R-:W4:Y:S04]  /*590c0*/  LDL.LU.64 R18, [R1+0x5188] ;  /* 0x0051880001127983 */ /* 0x000f280000300a00 */
[----:B------:R-:W4:Y:S04]  /*590d0*/  LDL.LU R17, [R1+0x5180] ;  /* 0x0051800001117983 */ /* 0x000f280000300800 */
[----:B0-----:R-:W4:Y:S01]  /*590e0*/  LDL.LU R6, [R1+0x8f0] ;  /* 0x0008f00001067983 */ /* 0x001f220000300800 */
[----:B------:R-:W-:-:S02]  /*590f0*/  FMUL R14, R2, R0 ;  /* 0x00000000020e7220 */ /* 0x000fc40000400000 */
[----:B---3--:R-:W-:Y:S01]  /*59100*/  FMUL R15, R2, R3 ;  /* 0x00000003020f7220 */ /* 0x008fe20000400000 */
[----:B------:R-:W3:Y:S01]  /*59110*/  LDL.LU R7, [R1+0x8fc] ;  /* 0x0008fc0001077983 */ /* 0x000ee20000300800 */
[----:B------:R-:W-:-:S03]  /*59120*/  MOV R27, R16 ;  /* 0x00000010001b7202 */ /* 0x000fc60000000f00 */
[----:B------:R-:W3:Y:S04]  /*59130*/  LDL.LU R0, [R1+0x91c] ;  /* 0x00091c0001007983 */ /* 0x000ee80000300800 */
[----:B------:R-:W3:Y:S04]  /*59140*/  LDL.LU R16, [R1+0x924] ;  /* 0x0009240001107983 */ /* 0x000ee80000300800 */
[----:B------:R-:W3:Y:S01]  /*59150*/  LDL.LU R3, [R1+0x928] ;  /* 0x0009280001037983 */ /* 0x000ee20000300800 */
[C---:B--2---:R-:W-:Y:S01]  /*59160*/  FMUL R5, R28.reuse, R22 ;  /* 0x000000161c057220 */ /* 0x044fe20000400000 */
[----:B----4-:R-:W-:Y:S01]  /*59170*/  HMMA.16816.F32.BF16 R12, R8, R20, R12 ;  /* 0x00000014080c723c */ /* 0x010fe2000004180c */
[----:B------:R-:W-:-:S02]  /*59180*/  FMUL R4, R28, R6 ;  /* 0x000000061c047220 */ /* 0x000fc40000400000 */
[C---:B------:R-:W-:Y:S02]  /*59190*/  FMUL R6, R2.reuse, R23 ;  /* 0x0000001702067220 */ /* 0x040fe40000400000 */
[----:B------:R-:W2:Y:S04]  /*591a0*/  LDL.LU.64 R22, [R1+0x5178] ;  /* 0x0051780001167983 */ /* 0x000ea80000300a00 */
[----:B------:R-:W4:Y:S01]  /*591b0*/  LDL.LU.64 R20, [R1+0x5170] ;  /* 0x0051700001147983 */ /* 0x000f220000300a00 */
[----:B---3--:R-:W-:Y:S11]  /*591c0*/  FMUL R7, R2, R7 ;  /* 0x0000000702077220 */ /* 0x008ff60000400000 */
[----:B------:R-:W-:Y:S02]  /*591d0*/  @!UPT UIADD3 URZ, URZ, URZ, URZ ;  /* 0x0000003f3f3ff290 */ /* 0x000fe4000fffe03f */
[----:B------:R0:W-:Y:S04]  /*591e0*/  STL.64 [R1+0x280], R12 ;  /* 0x0002800c01007387 */ /* 0x0001e80000100a00 */
[----:B------:R1:W-:Y:S01]  /*591f0*/  STL.64 [R1+0x288], R14 ;  /* 0x0002880e01007387 */ /* 0x0003e20000100a00 */
[C---:B0-----:R-:W-:Y:S01]  /*59200*/  FMUL R12, R28.reuse, R25 ;  /* 0x000000191c0c7220 */ /* 0x041fe20000400000 */
[----:B----4-:R-:W-:Y:S01]  /*59210*/  HMMA.16816.F32.BF16 R4, R8, R20, R4 ;  /* 0x000000140804723c */ /* 0x010fe20000041804 */
[----:B--2---:R-:W-:Y:S01]  /*59220*/  FMUL R13, R28, R23 ;  /* 0x000000171c0d7220 */ /* 0x004fe20000400000 */
[----:B------:R-:W-:Y:S01]  /*59230*/  MOV R25, R21 ;  /* 0x0000001500197202 */ /* 0x000fe20000000f00 */
[----:B-1----:R-:W-:Y:S02]  /*59240*/  FMUL R14, R2, R22 ;  /* 0x00000016020e7220 */ /* 0x002fe40000400000 */
[----:B------:R-:W2:Y:S11]  /*59250*/  LDL.LU.64 R22, [R1+0x5168] ;  /* 0x0051680001167983 */ /* 0x000eb60000300a00 */
[----:B------:R-:W-:Y:S07]  /*59260*/  @!UPT UIADD3 URZ, URZ, URZ, URZ ;  /* 0x0000003f3f3ff290 */ /* 0x000fee000fffe03f */
[----:B------:R-:W-:Y:S04]  /*59270*/  STL.64 [R1+0x270], R4 ;  /* 0x0002700401007387 */ /* 0x000fe80000100a00 */
[----:B------:R0:W-:Y:S04]  /*59280*/  STL.64 [R1+0x278], R6 ;  /* 0x0002780601007387 */ /* 0x0001e80000100a00 */
[----:B------:R-:W3:Y:S04]  /*59290*/  LDL.LU.64 R20, [R1+0x5160] ;  /* 0x0051600001147983 */ /* 0x000ee80000300a00 */
[----:B0-----:R-:W4:Y:S04]  /*592a0*/  LDL.LU R6, [R1+0x920] ;  /* 0x0009200001067983 */ /* 0x001f280000300800 */
[----:B------:R0:W-:Y:S04]  /*592b0*/  STL [R1+0x50f8], R25 ;  /* 0x0050f81901007387 */ /* 0x0001e80000100800 */
[----:B0-----:R-:W2:Y:S04]  /*592c0*/  LDL R25, [R1+0x858] ;  /* 0x0008580001197983 */ /* 0x001ea80000100800 */
[----:B------:R-:W3:Y:S04]  /*592d0*/  LDL.LU R7, [R1+0x92c] ;  /* 0x00092c0001077983 */ /* 0x000ee80000300800 */
[----:B------:R-:W4:Y:S01]  /*592e0*/  LDL.LU R2, [R1+0x944] ;  /* 0x0009440001027983 */ /* 0x000f220000300800 */
[----:B------:R-:W-:-:S02]  /*592f0*/  FMUL R5, R28, R16 ;  /* 0x000000101c057220 */ /* 0x000fc40000400000 */
[----:B--2---:R-:W-:Y:S02]  /*59300*/  FMUL R15, R25, R0 ;  /* 0x00000000190f7220 */ /* 0x004fe40000400000 */
[----:B------:R-:W2:Y:S05]  /*59310*/  LDL.LU R0, [R1+0x948] ;  /* 0x0009480001007983 */ /* 0x000eaa0000300800 */
[----:B---3--:R-:W-:Y:S11]  /*59320*/  HMMA.16816.F32.BF16 R12, R8, R20, R12 ;  /* 0x00000014080c723c */ /* 0x008ff6000004180c */
[----:B------:R-:W-:Y:S11]  /*59330*/  @!UPT UIADD3 URZ, URZ, URZ, URZ ;  /* 0x0000003f3f3ff290 */ /* 0x000ff6000fffe03f */
[----:B------:R-:W-:Y:S01]  /*59340*/  @!UPT UIADD3 URZ, URZ, URZ, URZ ;  /* 0x0000003f3f3ff290 */ /* 0x000fe2000fffe03f */
[----:B------:R-:W-:Y:S04]  /*59350*/  STL.64 [R1+0x260], R12 ;  /* 0x0002600c01007387 */ /* 0x000fe80000100a00 */
[----:B------:R0:W-:Y:S04]  /*59360*/  STL.64 [R1+0x268], R14 ;  /* 0x0002680e01007387 */ /* 0x0001e80000100a00 */
[----:B0-----:R-:W3:Y:S04]  /*59370*/  LDL.LU R15, [R1+0x940] ;  /* 0x00094000010f7983 */ /* 0x001ee80000300800 */
[----:B------:R-:W2:Y:S04]  /*59380*/  LDL.LU R16, [R1+0x94c] ;  /* 0x00094c0001107983 */ /* 0x000ea80000300800 */
[----:B------:R-:W-:Y:S01]  /*59390*/  STL.64 [R1+0x5158], R18 ;  /* 0x0051581201007387 */ /* 0x000fe20000100a00 */
[----:B----4-:R-:W-:-:S03]  /*593a0*/  FMUL R4, R28, R6 ;  /* 0x000000061c047220 */ /* 0x010fc60000400000 */
[----:B--2---:R0:W-:Y:S04]  /*593b0*/  STL [R1+0x5154], R16 ;  /* 0x0051541001007387 */ /* 0x0041e80000100800 */
[----:B0-----:R-:W2:Y:S01]  /*593c0*/  LDL R16, [R1+0x120] ;  /* 0x0001200001107983 */ /* 0x001ea20000100800 */
[C---:B------:R-:W-:Y:S02]  /*593d0*/  FMUL R6, R25.reuse, R3 ;  /* 0x0000000319067220 */ /* 0x040fe40000400000 */
[----:B------:R-:W-:Y:S01]  /*593e0*/  FMUL R7, R25, R7 ;  /* 0x0000000719077220 */ /* 0x000fe20000400000 */
[----:B------:R-:W4:Y:S04]  /*593f0*/  LDL.LU R3, [R1+0x958] ;  /* 0x0009580001037983 */ /* 0x000f280000300800 */
[----:B------:R0:W-:Y:S04]  /*59400*/  STL.64 [R1+0x50e0], R22 ;  /* 0x0050e01601007387 */ /* 0x0001e80000100a00 */
[----:B0-----:R-:W4:Y:S04]  /*59410*/  LDL.LU R22, [R1+0x950] ;  /* 0x0009500001167983 */ /* 0x001f280000300800 */
[----:B------:R-:W4:Y:S04]  /*59420*/  LDL.LU R23, [R1+0x954] ;  /* 0x0009540001177983 */ /* 0x000f280000300800 */
[----:B------:R0:W-:Y:S04]  /*59430*/  STL.64 [R1+0x50d8], R20 ;  /* 0x0050d81401007387 */ /* 0x0001e80000100a00 */
[----:B0-----:R-:W4:Y:S04]  /*59440*/  LDL R20, [R1+0x1c0] ;  /* 0x0001c00001147983 */ /* 0x001f280000100800 */
[----:B------:R-:W4:Y:S04]  /*59450*/  LDL R21, [R1+0x1c4] ;  /* 0x0001c40001157983 */ /* 0x000f280000100800 */
[----:B------:R-:W4:Y:S01]  /*59460*/  LDL.LU.64 R18, [R1+0x5158] ;  /* 0x0051580001127983 */ /* 0x000f220000300a00 */
[----:B--2---:R-:W-:Y:S03]  /*59470*/  HMMA.16816.F32.BF16 R4, R8, R16, R4 ;  /* 0x000000100804723c */ /* 0x004fe60000041804 */
[----:B------:R-:W2:Y:S01]  /*59480*/  LDL.LU R16, [R1+0x5154] ;  /* 0x0051540001107983 */ /* 0x000ea20000300800 */
[----:B---3--:R-:W-:-:S02]  /*59490*/  FMUL R12, R28, R15 ;  /* 0x0000000f1c0c7220 */ /* 0x008fc40000400000 */
[----:B------:R-:W-:Y:S02]  /*594a0*/  FMUL R13, R28, R2 ;  /* 0x000000021c0d7220 */ /* 0x000fe40000400000 */
[C---:B------:R-:W-:Y:S11]  /*594b0*/  FMUL R14, R25.reuse, R0 ;  /* 0x00000000190e7220 */ /* 0x040ff60000400000 */
[----:B------:R-:W-:Y:S05]  /*594c0*/  @!UPT UIADD3 URZ, URZ, URZ, URZ ;  /* 0x0000003f3f3ff290 */ /* 0x000fea000fffe03f */
[----:B------:R-:W-:Y:S02]  /*594d0*/  MOV R0, R7 ;  /* 0x0000000700007202 */ /* 0x000fe40000000f00 */
[----:B------:R-:W-:Y:S01]  /*594e0*/  MOV R2, R6 ;  /* 0x0000000600027202 */ /* 0x000fe20000000f00 */
[----:B------:R0:W-:Y:S04]  /*594f0*/  STL.64 [R1+0x250], R4 ;  /* 0x0002500401007387 */ /* 0x0001e80000100a00 */
[----:B------:R1:W-:Y:S01]  /*59500*/  STL [R1+0x4dec], R0 ;  /* 0x004dec0001007387 */ /* 0x0003e20000100800 */
[----:B----4-:R-:W-:-:S03]  /*59510*/  FMUL R6, R25, R3 ;  /* 0x0000000319067220 */ /* 0x010fc60000400000 */
[----:B------:R3:W-:Y:S01]  /*59520*/  STL [R1+0x4de8], R2 ;  /* 0x004de80201007387 */ /* 0x0007e20000100800 */
[C---:B0-----:R-:W-:Y:S02]  /*59530*/  FMUL R5, R28.reuse, R23 ;  /* 0x000000171c057220 */ /* 0x041fe40000400000 */
[----:B------:R-:W-:Y:S02]  /*59540*/  FMUL R4, R28, R22 ;  /* 0x000000161c047220 */ /* 0x000fe40000400000 */
[----:B--2---:R-:W-:Y:S02]  /*59550*/  FMUL R15, R25, R16 ;  /* 0x00000010190f7220 */ /* 0x004fe40000400000 */
[----:B------:R-:W2:Y:S04]  /*59560*/  LDL.LU R16, [R1+0xec8] ;  /* 0x000ec80001107983 */ /* 0x000ea80000300800 */
[----:B------:R-:W2:Y:S01]  /*59570*/  LDL R17, [R1+0x864] ;  /* 0x0008640001117983 */ /* 0x000ea20000100800 */
[----:B------:R-:W-:Y:S07]  /*59580*/  HMMA.16816.F32.BF16 R12, R8, R20, R12 ;  /* 0x00000014080c723c */ /* 0x000fee000004180c */
[----:B------:R-:W-:-:S02]  /*59590*/  MOV R20, R29 ;  /* 0x0000001d00147202 */ /* 0x000fc40000000f00 */
[----:B------:R-:W-:Y:S11]  /*595a0*/  MOV R21, R18 ;  /* 0x0000001200157202 */ /* 0x000ff60000000f00 */
[----:B------:R-:W-:Y:S03]  /*595b0*/  @!UPT UIADD3 URZ, URZ, URZ, URZ ;  /* 0x0000003f3f3ff290 */ /* 0x000fe6000fffe03f */
[----:B------:R0:W-:Y:S01]  /*595c0*/  STL.64 [R1+0x248], R14 ;  /* 0x0002480e01007387 */ /* 0x0001e20000100a00 */
[----:B-1----:R-:W-:-:S03]  /*595d0*/  IMAD.MOV.U32 R0, RZ, RZ, R12 ;  /* 0x000000ffff007224 */ /* 0x002fc600078e000c */
[----:B------:R-:W4:Y:S01]  /*595e0*/  LDL.LU R3, [R1+0x97c] ;  /* 0x00097c0001037983 */ /* 0x000f220000300800 */
[----:B---3--:R-:W-:-:S03]  /*595f0*/  MOV R2, R13 ;  /* 0x0000000d00027202 */ /* 0x008fc60000000f00 */
[----:B------:R-:W3:Y:S04]  /*59600*/  LDL.LU R29, [R1+0x5150] ;  /* 0x00515000011d7983 */ /* 0x000ee80000300800 */
[----:B------:R-:W2:Y:S04]  /*59610*/  LDL.LU R7, [R1+0x95c] ;  /* 0x00095c0001077983 */ /* 0x000ea80000300800 */
[----:B------:R-:W3:Y:S04]  /*59620*/  LDL.LU R12, [R1+0x970] ;  /* 0x00097000010c7983 */ /* 0x000ee80000300800 */
[----:B------:R-:W3:Y:S04]  /*59630*/  LDL.LU R13, [R1+0x974] ;  /* 0x00097400010d7983 */ /* 0x000ee80000300800 */
[----:B0-----:R-:W3:Y:S04]  /*59640*/  LDL.LU R14, [R1+0x978] ;  /* 0x00097800010e7983 */ /* 0x001ee80000300800 */
[----:B------:R-:W3:Y:S04]  /*59650*/  LDL.LU R23, [R1+0x980] ;  /* 0x0009800001177983 */ /* 0x000ee80000300800 */
[----:B------:R-:W3:Y:S04]  /*59660*/  LDL.LU R22, [R1+0x984] ;  /* 0x0009840001167983 */ /* 0x000ee80000300800 */
[----:B------:R-:W4:Y:S04]  /*59670*/  LDL.LU R18, [R1+0x988] ;  /* 0x0009880001127983 */ /* 0x000f280000300800 */
[----:B------:R0:W-:Y:S04]  /*59680*/  STL.64 [R1+0x5138], R20 ;  /* 0x0051381401007387 */ /* 0x0001e80000100a00 */
[----:B0-----:R-:W4:Y:S01]  /*59690*/  LDL.64 R20, [R1+0x190] ;  /* 0x0001900001147983 */ /* 0x001f220000100a00 */
[----:B--2---:R-:W-:-:S03]  /*596a0*/  FMUL R7, R25, R7 ;  /* 0x0000000719077220 */ /* 0x004fc60000400000 */
[----:B---3--:R-:W-:Y:S04]  /*596b0*/  STL.64 [R1+0x5148], R22 ;  /* 0x0051481601007387 */ /* 0x008fe80000100a00 */
[----:B----4-:R0:W-:Y:S02]  /*596c0*/  STL.64 [R1+0x5140], R20 ;  /* 0x0051401401007387 */ /* 0x0101e40000100a00 */
[----:B0-----:R-:W-:Y:S01]  /*596d0*/  IMAD.MOV.U32 R20, RZ, RZ, R24 ;  /* 0x000000ffff147224 */ /* 0x001fe200078e0018 */
[----:B------:R-:W-:Y:S02]  /*596e0*/  MOV R21, R19 ;  /* 0x0000001300157202 */ /* 0x000fe40000000f00 */
[----:B------:R-:W2:Y:S04]  /*596f0*/  LDL.LU R19, [R1+0xecc] ;  /* 0x000ecc0001137983 */ /* 0x000ea80000300800 */
[----:B------:R-:W2:Y:S01]  /*59700*/  LDL R24, [R1+0x860] ;  /* 0x0008600001187983 */ /* 0x000ea20000100800 */
[----:B------:R-:W-:Y:S03]  /*59710*/  HMMA.16816.F32.BF16 R4, R8, R20, R4 ;  /* 0x000000140804723c */ /* 0x000fe60000041804 */
[----:B------:R-:W-:Y:S04]  /*59720*/  STL [R1+0x4f44], R2 ;  /* 0x004f440201007387 */ /* 0x000fe80000100800 */
[----:B------:R-:W-:Y:S04]  /*59730*/  STL [R1+0x4f40], R0 ;  /* 0x004f400001007387 */ /* 0x000fe80000100800 */
[----:B------:R-:W3:Y:S04]  /*59740*/  LDL.LU.64 R22, [R1+0x5148] ;  /* 0x0051480001167983 */ /* 0x000ee80000300a00 */
[----:B------:R-:W4:Y:S01]  /*59750*/  LDL.LU.64 R20, [R1+0x5140] ;  /* 0x0051400001147983 */ /* 0x000f220000300a00 */
[----:B------:R-:W-:-:S02]  /*59760*/  FMUL R12, R28, R12 ;  /* 0x0000000c1c0c7220 */ /* 0x000fc40000400000 */
[----:B------:R-:W-:Y:S02]  /*59770*/  FMUL R13, R28, R13 ;  /* 0x0000000d1c0d7220 */ /* 0x000fe40000400000 */
[C---:B------:R-:W-:Y:S02]  /*59780*/  FMUL R14, R25.reuse, R14 ;  /* 0x0000000e190e7220 */ /* 0x040fe40000400000 */
[----:B------:R-:W-:Y:S01]  /*59790*/  FMUL R15, R25, R3 ;  /* 0x00000003190f7220 */ /* 0x000fe20000400000 */
[----:B------:R-:W-:Y:S04]  /*597a0*/  STL.64 [R1+0x230], R4 ;  /* 0x0002300401007387 */ /* 0x000fe80000100a00 */
[----:B------:R0:W-:Y:S04]  /*597b0*/  STL.64 [R1+0x238], R6 ;  /* 0x0002380601007387 */ /* 0x0001e80000100a00 */
[----:B0-----:R-:W2:Y:S04]  /*597c0*/  LDL.LU R7, [R1+0x98c] ;  /* 0x00098c0001077983 */ /* 0x001ea80000300800 */
[----:B------:R-:W2:Y:S04]  /*597d0*/  LDL.LU R3, [R1+0x9a8] ;  /* 0x0009a80001037983 */ /* 0x000ea80000300800 */
[----:B------:R-:W2:Y:S01]  /*597e0*/  LDL.LU R0, [R1+0x9ac] ;  /* 0x0009ac0001007983 */ /* 0x000ea20000300800 */
[----:B----4-:R-:W-:Y:S01]  /*597f0*/  HMMA.16816.F32.BF16 R12, R8, R20, R12 ;  /* 0x00000014080c723c */ /* 0x010fe2000004180c */
[----:B------:R-:W-:-:S02]  /*59800*/  MOV R2, R21 ;  /* 0x0000001500027202 */ /* 0x000fc40000000f00 */
[----:B------:R-:W4:Y:S01]  /*59810*/  LDL.LU.64 R20, [R1+0x5138] ;  /* 0x0051380001147983 */ /* 0x000f220000300a00 */
[C---:B---3--:R-:W-:Y:S02]  /*59820*/  FMUL R4, R28.reuse, R23 ;  /* 0x000000171c047220 */ /* 0x048fe40000400000 */
[----:B------:R-:W-:Y:S11]  /*59830*/  FMUL R5, R28, R22 ;  /* 0x000000161c057220 */ /* 0x000ff60000400000 */
[----:B------:R-:W-:Y:S06]  /*59840*/  @!UPT UIADD3 URZ, URZ, URZ, URZ ;  /* 0x0000003f3f3ff290 */ /* 0x000fec000fffe03f */
[----:B------:R-:W-:Y:S04]  /*59850*/  STL.64 [R1+0x220], R12 ;  /* 0x0002200c01007387 */ /* 0x000fe80000100a00 */
[----:B------:R0:W-:Y:S04]  /*59860*/  STL.64 [R1+0x228], R14 ;  /* 0x0002280e01007387 */ /* 0x0001e80000100a00 */
[----:B0-----:R-:W3:Y:S04]  /*59870*/  LDL.LU R14, [R1+0x9a0] ;  /* 0x0009a000010e7983 */ /* 0x001ee80000300800 */
[----:B------:R-:W3:Y:S04]  /*59880*/  LDL.LU R15, [R1+0x9a4] ;  /* 0x0009a400010f7983 */ /* 0x000ee80000300800 */
[----:B------:R-:W3:Y:S04]  /*59890*/  LDL.LU R23, [R1+0x9c4] ;  /* 0x0009c40001177983 */ /* 0x000ee80000300800 */
[----:B------:R-:W3:Y:S01]  /*598a0*/  LDL.LU R22, [R1+0x9c8] ;  /* 0x0009c80001167983 */ /* 0x000ee20000300800 */
[----:B------:R-:W-:-:S02]  /*598b0*/  FMUL R6, R25, R18 ;  /* 0x0000001219067220 */ /* 0x000fc40000400000 */
[----:B--2---:R-:W-:Y:S01]  /*598c0*/  FMUL R7, R25, R7 ;  /* 0x0000000719077220 */ /* 0x004fe20000400000 */
[----:B---3--:R-:W-:Y:S04]  /*598d0*/  STL.64 [R1+0x5130], R22 ;  /* 0x0051301601007387 */ /* 0x008fe80000100a00 */
[----:B----4-:R0:W-:Y:S04]  /*598e0*/  STL.64 [R1+0x5128], R20 ;  /* 0x0051281401007387 */ /* 0x0101e80000100a00 */
[----:B0-----:R-:W2:Y:S04]  /*598f0*/  LDL.64 R20, [R1+0x180] ;  /* 0x0001800001147983 */ /* 0x001ea80000100a00 */
[----:B------:R-:W3:Y:S04]  /*59900*/  LDL.LU R18, [R1+0x9cc] ;  /* 0x0009cc0001127983 */ /* 0x000ee80000300800 */
[----:B------:R0:W-:Y:S04]  /*59910*/  STL [R1+0x50d0], R2 ;  /* 0x0050d00201007387 */ /* 0x0001e80000100800 */
[----:B------:R-:W4:Y:S01]  /*59920*/  LDL.LU.64 R22, [R1+0x5130] ;  /* 0x0051300001167983 */ /* 0x000f220000300a00 */
[----:B--2---:R-:W-:Y:S01]  /*59930*/  HMMA.16816.F32.BF16 R4, R8, R20, R4 ;  /* 0x000000140804723c */ /* 0x004fe20000041804 */
[----:B0-----:R-:W-:Y:S11]  /*59940*/  MOV R2, R21 ;  /* 0x0000001500027202 */ /* 0x001ff60000000f00 */
[----:B------:R-:W-:Y:S11]  /*59950*/  @!UPT UIADD3 URZ, URZ, URZ, URZ ;  /* 0x0000003f3f3ff290 */ /* 0x000ff6000fffe03f */
[----:B------:R-:W-:Y:S04]  /*59960*/  STL.64 [R1+0x210], R4 ;  /* 0x0002100401007387 */ /* 0x000fe80000100a00 */
[----:B------:R0:W-:Y:S04]  /*59970*/  STL.64 [R1+0x218], R6 ;  /* 0x0002180601007387 */ /* 0x0001e80000100a00 */
[----:B------:R-:W2:Y:S01]  /*59980*/  LDL.LU.64 R20, [R1+0x5128] ;  /* 0x0051280001147983 */ /* 0x000ea20000300a00 */
[C---:B------:R-:W-:Y:S02]  /*59990*/  FMUL R12, R28.reuse, R14 ;  /* 0x0000000e1c0c7220 */ /* 0x040fe40000400000 */
[----:B------:R-:W-:-:S02]  /*599a0*/  FMUL R13, R28, R15 ;  /* 0x0000000f1c0d7220 */ /* 0x000fc40000400000 */
[C---:B------:R-:W-:Y:S02]  /*599b0*/  FMUL R14, R25.reuse, R3 ;  /* 0x00000003190e7220 */ /* 0x040fe40000400000 */
[----:B------:R-:W-:Y:S01]  /*599c0*/  FMUL R15, R25, R0 ;  /* 0x00000000190f7220 */ /* 0x000fe20000400000 */
[----:B0-----:R-:W3:Y:S01]  /*599d0*/  LDL.LU R7, [R1+0x9c0] ;  /* 0x0009c00001077983 */ /* 0x001ee20000300800 */
[----:B------:R-:W-:-:S03]  /*599e0*/  FADD R3, -R17, R16 ;  /* 0x0000001011037221 */ /* 0x000fc60000000100 */
[----:B------:R-:W3:Y:S01]  /*599f0*/  LDL.LU R16, [R1+0xad0] ;  /* 0x000ad00001107983 */ /* 0x000ee20000300800 */
[----:B------:R-:W-:-:S03]  /*59a00*/  FADD R24, -R24, R19 ;  /* 0x0000001318187221 */ /* 0x000fc60000000100 */
[----:B------:R-:W3:Y:S04]  /*59a10*/  LDL.LU R17, [R1+0xad4] ;  /* 0x000ad40001117983 */ /* 0x000ee80000300800 */
[----:B------:R-:W3:Y:S01]  /*59a20*/  LDL.LU R0, [R1+0xad8] ;  /* 0x000ad80001007983 */ /* 0x000ee20000300800 */
[----:B--2---:R-:W-:Y:S11]  /*59a30*/  HMMA.16816.F32.BF16 R12, R8, R20, R12 ;  /* 0x00000014080c723c */ /* 0x004ff6000004180c */
[----:B------:R-:W-:Y:S11]  /*59a40*/  @!UPT UIADD3 URZ, URZ, URZ, URZ ;  /* 0x0000003f3f3ff290 */ /* 0x000ff6000fffe03f */
[----:B------:R-:W-:Y:S01]  /*59a50*/  @!UPT UIADD3 URZ, URZ, URZ, URZ ;  /* 0x0000003f3f3ff290 */ /* 0x000fe2000fffe03f */
[----:B------:R-:W-:Y:S04]  /*59a60*/  STL.64 [R1+0x200], R12 ;  /* 0x0002000c01007387 */ /* 0x000fe80000100a00 */
[----:B------:R-:W-:Y:S04]  /*59a70*/  STL.64 [R1+0x208], R14 ;  /* 0x0002080e01007387 */ /* 0x000fe80000100a00 */
[----:B------:R-:W2:Y:S04]  /*59a80*/  LDL.LU R19, [R1+0xadc] ;  /* 0x000adc0001137983 */ /* 0x000ea80000300800 */
[----:B------:R-:W2:Y:S04]  /*59a90*/  LDL.LU R21, [R1+0xb14] ;  /* 0x000b140001157983 */ /* 0x000ea80000300800 */
[----:B------:R-:W2:Y:S04]  /*59aa0*/  LDL.LU R20, [R1+0xb18] ;  /* 0x000b180001147983 */ /* 0x000ea80000300800 */
[----:B------:R-:W0:Y:S01]  /*59ab0*/  LDSM.16.M88.4 R12, [R29+0x33000] ;  /* 0x033000001d0c783b */ /* 0x000e220000000200 */
[----:B---3--:R-:W-:-:S03]  /*59ac0*/  FMUL R4, R28, R7 ;  /* 0x000000071c047220 */ /* 0x008fc60000400000 */
[----:B--2---:R1:W-:Y:S04]  /*59ad0*/  STL.64 [R1+0x5120], R20 ;  /* 0x0051201401007387 */ /* 0x0043e80000100a00 */
[----:B-1----:R-:W2:Y:S01]  /*59ae0*/  LDL.64 R20, [R1+0x160] ;  /* 0x0001600001147983 */ /* 0x002ea20000100a00 */
[----:B----4-:R-:W-:Y:S02]  /*59af0*/  FMUL R5, R28, R23 ;  /* 0x000000171c057220 */ /* 0x010fe40000400000 */
[C---:B------:R-:W-:Y:S02]  /*59b00*/  FMUL R6, R25.reuse, R22 ;  /* 0x0000001619067220 */ /* 0x040fe40000400000 */
[C---:B------:R-:W-:Y:S01]  /*59b10*/  FMUL R7, R25.reuse, R18 ;  /* 0x0000001219077220 */ /* 0x040fe20000400000 */
[----:B0-----:R-:W-:Y:S01]  /*59b20*/  STL.64 [R1+0x5108], R14 ;  /* 0x0051080e01007387 */ /* 0x001fe20000100a00 */
[----:B------:R-:W-:-:S03]  /*59b30*/  FMUL R18, R25, R0 ;  /* 0x0000000019127220 */ /* 0x000fc60000400000 */
[----:B------:R0:W-:Y:S04]  /*59b40*/  STL.64 [R1+0x5100], R12 ;  /* 0x0051000c01007387 */ /* 0x0001e80000100a00 */
[----:B0-----:R-:W3:Y:S01]  /*59b50*/  LDL.64 R12, [R1+0x140] ;  /* 0x00014000010c7983 */ /* 0x001ee20000100a00 */
[----:B--2---:R-:W-:Y:S01]  /*59b60*/  HMMA.16816.F32.BF16 R4, R8, R20, R4 ;  /* 0x000000140804723c */ /* 0x004fe20000041804 */
[----:B------:R-:W-:Y:S02]  /*59b70*/  IMAD.MOV.U32 R0, RZ, RZ, R21 ;  /* 0x000000ffff007224 */ /* 0x000fe400078e0015 */
[----:B------:R-:W2:Y:S11]  /*59b80*/  LDL.LU.64 R20, [R1+0x5120] ;  /* 0x0051200001147983 */ /* 0x000eb60000300a00 */
[----:B------:R-:W-:Y:S09]  /*59b90*/  @!UPT UIADD3 URZ, URZ, URZ, URZ ;  /* 0x0000003f3f3ff290 */ /* 0x000ff2000fffe03f */
[----:B------:R-:W-:Y:S04]  /*59ba0*/  STL.64 [R1+0x90], R4 ;  /* 0x0000900401007387 */ /* 0x000fe80000100a00 */
[----:B------:R0:W-:Y:S04]  /*59bb0*/  STL.64 [R1+0x98], R6 ;  /* 0x0000980601007387 */ /* 0x0001e80000100a00 */
[----:B0-----:R-:W4:Y:S04]  /*59bc0*/  LDL.LU R6, [R1+0xb10] ;  /* 0x000b100001067983 */ /* 0x001f280000300800 */
[----:B------:R-:W2:Y:S04]  /*59bd0*/  LDL.LU R7, [R1+0xb1c] ;  /* 0x000b1c0001077983 */ /* 0x000ea80000300800 */
[----:B------:R-:W2:Y:S04]  /*59be0*/  LDL.LU R23, [R1+0xb20] ;  /* 0x000b200001177983 */ /* 0x000ea80000300800 */
[----:B------:R-:W2:Y:S04]  /*59bf0*/  LDL.LU R15, [R1+0xb24] ;  /* 0x000b2400010f7983 */ /* 0x000ea80000300800 */
[----:B------:R-:W2:Y:S01]  /*59c00*/  LDL.LU R14, [R1+0xb28] ;  /* 0x000b2800010e7983 */ /* 0x000ea20000300800 */
[----:B------:R-:W-:-:S02]  /*59c10*/  FMUL R16, R28, R16 ;  /* 0x000000101c107220 */ /* 0x000fc40000400000 */
[C---:B------:R-:W-:Y:S02]  /*59c20*/  FMUL R17, R28.reuse, R17 ;  /* 0x000000111c117220 */ /* 0x040fe40000400000 */
[----:B------:R-:W-:Y:S01]  /*59c30*/  FMUL R19, R25, R19 ;  /* 0x0000001319137220 */ /* 0x000fe20000400000 */
[----:B--2---:R-:W-:Y:S04]  /*59c40*/  STL.64 [R1+0x5118], R14 ;  /* 0x0051180e01007387 */ /* 0x004fe80000100a00 */
[----:B---3--:R0:W-:Y:S04]  /*59c50*/  STL.64 [R1+0x5110], R12 ;  /* 0x0051100c01007387 */ /* 0x0081e80000100a00 */
[----:B0-----:R-:W2:Y:S04]  /*59c60*/  LDL.64 R12, [R1+0x150] ;  /* 0x00015000010c7983 */ /* 0x001ea80000100a00 */
[----:B------:R0:W-:Y:S04]  /*59c70*/  STL [R1+0x50b0], R0 ;  /* 0x0050b00001007387 */ /* 0x0001e80000100800 */
[----:B------:R-:W3:Y:S04]  /*59c80*/  LDL.LU R22, [R1+0xb2c] ;  /* 0x000b2c0001167983 */ /* 0x000ee80000300800 */
[----:B------:R-:W3:Y:S01]  /*59c90*/  LDL.LU.64 R14, [R1+0x5118] ;  /* 0x00511800010e7983 */ /* 0x000ee20000300a00 */
[----:B--2---:R-:W-:Y:S01]  /*59ca0*/  HMMA.16816.F32.BF16 R16, R8, R12, R16 ;  /* 0x0000000c0810723c */ /* 0x004fe20000041810 */
[----:B0-----:R-:W-:Y:S11]  /*59cb0*/  MOV R0, R13 ;  /* 0x0000000d00007202 */ /* 0x001ff60000000f00 */
[----:B------:R-:W-:Y:S11]  /*59cc0*/  @!UPT UIADD3 URZ, URZ, URZ, URZ ;  /* 0x0000003f3f3ff290 */ /* 0x000ff6000fffe03f */
[----:B------:R3:W-:Y:S04]  /*59cd0*/  STL.64 [R1+0x80], R16 ;  /* 0x0000801001007387 */ /* 0x0007e80000100a00 */
[----:B------:R0:W-:Y:S04]  /*59ce0*/  STL.64 [R1+0x88], R18 ;  /* 0x0000881201007387 */ /* 0x0001e80000100a00 */
[----:B------:R-:W2:Y:S01]  /*59cf0*/  LDL.LU.64 R12, [R1+0x5110] ;  /* 0x00511000010c7983 */ /* 0x000ea20000300a00 */
[C---:B----4-:R-:W-:Y:S02]  /*59d00*/  FMUL R4, R28.reuse, R6 ;  /* 0x000000061c047220 */ /* 0x050fe40000400000 */
[----:B------:R-:W-:-:S02]  /*59d10*/  FMUL R5, R28, R21 ;  /* 0x000000151c057220 */ /* 0x000fc40000400000 */
[C---:B------:R-:W-:Y:S02]  /*59d20*/  FMUL R6, R25.reuse, R20 ;  /* 0x0000001419067220 */ /* 0x040fe40000400000 */
[C---:B------:R-:W-:Y:S01]  /*59d30*/  FMUL R7, R25.reuse, R7 ;  /* 0x0000000719077220 */ /* 0x040fe20000400000 */
[----:B------:R-:W4:Y:S01]  /*59d40*/  LDL.LU R20, [R1+0xd0] ;  /* 0x0000d00001147983 */ /* 0x000f220000300800 */
[C---:B---3--:R-:W-:Y:S02]  /*59d50*/  FMUL R17, R28.reuse, R15 ;  /* 0x0000000f1c117220 */ /* 0x048fe40000400000 */
[----:B0-----:R-:W-:Y:S01]  /*59d60*/  FMUL R18, R25, R14 ;  /* 0x0000000e19127220 */ /* 0x001fe20000400000 */
[----:B------:R-:W4:Y:S01]  /*59d70*/  LDL.LU R21, [R1+0xd4] ;  /* 0x0000d40001157983 */ /* 0x000f220000300800 */
[----:B------:R-:W-:-:S03]  /*59d80*/  FMUL R16, R28, R23 ;  /* 0x000000171c107220 */ /* 0x000fc60000400000 */
[----:B------:R-:W3:Y:S01]  /*59d90*/  LDL.LU.64 R14, [R1+0x5108] ;  /* 0x00510800010e7983 */ /* 0x000ee20000300a00 */
[----:B--2---:R-:W-:Y:S01]  /*59da0*/  HMMA.16816.F32.BF16 R4, R8, R12, R4 ;  /* 0x0000000c0804723c */ /* 0x004fe20000041804 */
[----:B------:R-:W-:Y:S11]  /*59db0*/  MOV R28, R13 ;  /* 0x0000000d001c7202 */ /* 0x000ff60000000f00 */
[----:B------:R-:W-:Y:S11]  /*59dc0*/  @!UPT UIADD3 URZ, URZ, URZ, URZ ;  /* 0x0000003f3f3ff290 */ /* 0x000ff6000fffe03f */
[----:B------:R0:W-:Y:S04]  /*59dd0*/  STL.64 [R1+0x70], R4 ;  /* 0x0000700401007387 */ /* 0x0001e80000100a00 */
[----:B------:R1:W-:Y:S04]  /*59de0*/  STL.64 [R1+0x78], R6 ;  /* 0x0000780601007387 */ /* 0x0003e80000100a00 */
[----:B------:R-:W3:Y:S04]  /*59df0*/  LDL.LU.64 R12, [R1+0x5100] ;  /* 0x00510000010c7983 */ /* 0x000ee80000300a00 */
[----:B0-----:R-:W1:Y:S04]  /*59e00*/  LDL R4, [R1+0x130] ;  /* 0x0001300001047983 */ /* 0x001e680000100800 */
[----:B------:R-:W1:Y:S01]  /*59e10*/  LDL R5, [R1+0x134] ;  /* 0x0001340001057983 */ /* 0x000e620000100800 */
[----:B------:R-:W-:-:S03]  /*59e20*/  FMUL R19, R25, R22 ;  /* 0x0000001619137220 */ /* 0x000fc60000400000 */
[----:B------:R-:W2:Y:S04]  /*59e30*/  LDL.LU R25, [R1+0x50f8] ;  /* 0x0050f80001197983 */ /* 0x000ea80000300800 */
[----:B-1----:R-:W-:Y:S07]  /*59e40*/  HMMA.16816.F32.BF16 R4, R8, R4, R16 ;  /* 0x000000040804723c */ /* 0x002fee0000041810 */
[----:B------:R-:W-:-:S02]  /*59e50*/  MOV R16, R27 ;  /* 0x0000001b00107202 */ /* 0x000fc40000000f00 */
[----:B------:R-:W2:Y:S01]  /*59e60*/  LDL.LU R27, [R1+0x50f4] ;  /* 0x0050f400011b7983 */ /* 0x000ea20000300800 */
[----:B------:R-:W-:Y:S11]  /*59e70*/  IMAD.MOV.U32 R17, RZ, RZ, R26 ;  /* 0x000000ffff117224 */ /* 0x000ff600078e001a */
[----:B------:R-:W-:Y:S02]  /*59e80*/  @!UPT UIADD3 URZ, URZ, URZ, URZ ;  /* 0x0000003f3f3ff290 */ /* 0x000fe4000fffe03f */
[----:B------:R0:W-:Y:S04]  /*59e90*/  STL.64 [R1+0x60], R4 ;  /* 0x0000600401007387 */ /* 0x0001e80000100a00 */
[----:B------:R1:W-:Y:S04]  /*59ea0*/  STL.64 [R1+0x68], R6 ;  /* 0x0000680601007387 */ /* 0x0003e80000100a00 */
[----:B------:R-:W2:Y:S04]  /*59eb0*/  LDL.LU R26, [R1+0x50f0] ;  /* 0x0050f000011a7983 */ /* 0x000ea80000300800 */
[----:B0-----:R-:W2:Y:S04]  /*59ec0*/  LDL.LU R4, [R1+0xac0] ;  /* 0x000ac00001047983 */ /* 0x001ea80000300800 */
[----:B------:R-:W3:Y:S04]  /*59ed0*/  LDL.LU R5, [R1+0xac4] ;  /* 0x000ac40001057983 */ /* 0x000ee80000300800 */
[----:B-1----:R-:W4:Y:S04]  /*59ee0*/  LDL.LU R6, [R1+0xac8] ;  /* 0x000ac80001067983 */ /* 0x002f280000300800 */
[----:B------:R-:W4:Y:S04]  /*59ef0*/  LDL.LU R7, [R1+0xacc] ;  /* 0x000acc0001077983 */ /* 0x000f280000300800 */
[----:B------:R-:W4:Y:S04]  /*59f00*/  LDL.LU R8, [R1+0xb0] ;  /* 0x0000b00001087983 */ /* 0x000f280000300800 */
[----:B------:R-:W4:Y:S01]  /*59f10*/  LDL.LU R9, [R1+0xb4] ;  /* 0x0000b40001097983 */ /* 0x000f220000300800 */
[----:B------:R-:W-:-:S04]  /*59f20*/  FMUL R3, R3, 1.4426950216293334961 ;  /* 0x3fb8aa3b03037820 */ /* 0x000fc80000400000 */
[----:B------:R0:W2:Y:S02]  /*59f30*/  MUFU.EX2 R29, R3 ;  /* 0x00000003001d7308 */ /* 0x0000a40000000800 */
[----:B0-----:R-:W-:-:S06]  /*59f40*/  FMUL R3, R24, 1.4426950216293334961 ;  /* 0x3fb8aa3b18037820 */ /* 0x001fcc0000400000 */
[----:B------:R-:W4:Y:S01]  /*59f50*/  MUFU.EX2 R3, R3 ;  /* 0x0000000300037308 */ /* 0x000f220000000800 */
[C---:B--2---:R-:W-:Y:S02]  /*59f60*/  FMUL R4, R29.reuse, R4 ;  /* 0x000000041d047220 */ /* 0x044fe40000400000 */
[----:B---3--:R-:W-:Y:S02]  /*59f70*/  FMUL R5, R29, R5 ;  /* 0x000000051d057220 */ /* 0x008fe40000400000 */
[C---:B----4-:R-:W-:Y:S02]  /*59f80*/  FMUL R6, R3.reuse, R6 ;  /* 0x0000000603067220 */ /* 0x050fe40000400000 */
[----:B------:R-:W-:Y:S01]  /*59f90*/  FMUL R7, R3, R7 ;  /* 0x0000000703077220 */ /* 0x000fe20000400000 */
[----:B------:R0:W-:Y:S04]  /*59fa0*/  STL.64 [R1+0x50e8], R8 ;  /* 0x0050e80801007387 */ /* 0x0001e80000100a00 */
[----:B------:R-:W2:Y:S04]  /*59fb0*/  LDL.LU R23, [R1+0xab8] ;  /* 0x000ab80001177983 */ /* 0x000ea80000300800 */
[----:B------:R-:W3:Y:S01]  /*59fc0*/  LDL.LU R22, [R1+0xabc] ;  /* 0x000abc0001167983 */ /* 0x000ee20000300800 */
[----:B0-----:R-:W-:-:S02]  /*59fd0*/  MOV R8, R27 ;  /* 0x0000001b00087202 */ /* 0x001fc40000000f00 */
[----:B------:R-:W-:Y:S01]  /*59fe0*/  MOV R9, R26 ;  /* 0x0000001a00097202 */ /* 0x000fe20000000f00 */
[----:B------:R-:W4:Y:S04]  /*59ff0*/  LDL.LU R27, [R1+0xaa0] ;  /* 0x000aa000011b7983 */ /* 0x000f280000300800 */
[----:B------:R-:W2:Y:S02]  /*5a000*/  LDL.LU R26, [R1+0xaa4] ;  /* 0x000aa400011a7983 */ /* 0x000ea40000300800 */
[----:B------:R-:W-:Y:S02]  /*5a010*/  HMMA.16816.F32.BF16 R4, R12, R8, R4 ;  /* 0x000000080c04723c */ /* 0x000fe40000041804 */
[----:B------:R-:W2:Y:S04]  /*5a020*/  LDL.LU R19, [R1+0xaa8] ;  /* 0x000aa80001137983 */ /* 0x000ea80000300800 */
[----:B------:R-:W2:Y:S04]  /*5a030*/  LDL.LU R18, [R1+0xaac] ;  /* 0x000aac0001127983 */ /* 0x000ea80000300800 */
[----:B------:R-:W2:Y:S04]  /*5a040*/  LDL.LU R24, [R1+0xa0] ;  /* 0x0000a00001187983 */ /* 0x000ea80000300800 */
[----:B------:R-:W2:Y:S09]  /*5a050*/  LDL.LU.64 R8, [R1+0x50e8] ;  /* 0x0050e80001087983 */ /* 0x000eb20000300a00 */
[----:B------:R-:W-:Y:S04]  /*5a060*/  STL.64 [R1+0x40], R4 ;  /* 0x0000400401007387 */ /* 0x000fe80000100a00 */
[----:B------:R0:W-:Y:S04]  /*5a070*/  STL.64 [R1+0x48], R6 ;  /* 0x0000480601007387 */ /* 0x0001e80000100a00 */
[----:B0-----:R-:W2:Y:S04]  /*5a080*/  LDL.LU R6, [R1+0xab0] ;  /* 0x000ab00001067983 */ /* 0x001ea80000300800 */
[----:B------:R-:W3:Y:S04]  /*5a090*/  LDL.LU R7, [R1+0xab4] ;  /* 0x000ab40001077983 */ /* 0x000ee80000300800 */
[----:B------:R-:W4:Y:S04]  /*5a0a0*/  LDL.LU R11, [R1+0xa98] ;  /* 0x000a9800010b7983 */ /* 0x000f280000300800 */
[----:B------:R-:W4:Y:S01]  /*5a0b0*/  LDL.LU R10, [R1+0xa9c] ;  /* 0x000a9c00010a7983 */ /* 0x000f220000300800 */
[----:B--2---:R-:W-:-:S02]  /*5a0c0*/  FMUL R4, R29, R6 ;  /* 0x000000061d047220 */ /* 0x004fc40000400000 */
[----:B------:R-:W-:Y:S02]  /*5a0d0*/  FMUL R6, R3, R23 ;  /* 0x0000001703067220 */ /* 0x000fe40000400000 */
[----:B---3--:R-:W-:Y:S02]  /*5a0e0*/  FMUL R5, R29, R7 ;  /* 0x000000071d057220 */ /* 0x008fe40000400000 */
[----:B------:R-:W-:Y:S02]  /*5a0f0*/  FMUL R7, R3, R22 ;  /* 0x0000001603077220 */ /* 0x000fe40000400000 */
[----:B------:R-:W2:Y:S05]  /*5a100*/  LDL.LU.64 R22, [R1+0x50e0] ;  /* 0x0050e00001167983 */ /* 0x000eaa0000300a00 */
[----:B------:R-:W-:Y:S01]  /*5a110*/  HMMA.16816.F32.BF16 R4, R12, R20, R4 ;  /* 0x000000140c04723c */ /* 0x000fe20000041804 */
[----:B------:R-:W3:Y:S11]  /*5a120*/  LDL.LU.64 R20, [R1+0x50d8] ;  /* 0x0050d80001147983 */ /* 0x000ef60000300a00 */
[----:B------:R-:W-:Y:S11]  /*5a130*/  @!UPT UIADD3 URZ, URZ, URZ, URZ ;  /* 0x0000003f3f3ff290 */ /* 0x000ff6000fffe03f */
[----:B------:R4:W-:Y:S04]  /*5a140*/  STL.64 [R1+0x30], R4 ;  /* 0x0000300401007387 */ /* 0x0009e80000100a00 */
[----:B------:R0:W-:Y:S01]  /*5a150*/  STL.64 [R1+0x38], R6 ;  /* 0x0000380601007387 */ /* 0x0001e20000100a00 */
[C---:B----4-:R-:W-:Y:S02]  /*5a160*/  FMUL R4, R29.reuse, R27 ;  /* 0x0000001b1d047220 */ /* 0x050fe40000400000 */
[----:B------:R-:W-:Y:S02]  /*5a170*/  FMUL R5, R29, R26 ;  /* 0x0000001a1d057220 */ /* 0x000fe40000400000 */
[C---:B0-----:R-:W-:Y:S02]  /*5a180*/  FMUL R6, R3.reuse, R19 ;  /* 0x0000001303067220 */ /* 0x041fe40000400000 */
[----:B------:R-:W-:-:S07]  /*5a190*/  FMUL R7, R3, R18 ;  /* 0x0000001203077220 */ /* 0x000fce0000400000 */
[----:B------:R-:W-:Y:S01]  /*5a1a0*/  HMMA.16816.F32.BF16 R16, R12, R16, R4 ;  /* 0x000000100c10723c */ /* 0x000fe20000041804 */
[----:B------:R-:W4:Y:S04]  /*5a1b0*/  LDL.LU R6, [R1+0xa90] ;  /* 0x000a900001067983 */ /* 0x000f280000300800 */
[----:B------:R-:W2:Y:S11]  /*5a1c0*/  LDL.LU R7, [R1+0xa94] ;  /* 0x000a940001077983 */ /* 0x000eb60000300800 */
[----:B------:R-:W-:Y:S07]  /*5a1d0*/  @!UPT UIADD3 URZ, URZ, URZ, URZ ;  /* 0x0000003f3f3ff290 */ /* 0x000fee000fffe03f */
[----:B------:R-:W-:Y:S04]  /*5a1e0*/  STL.64 [R1+0x20], R16 ;  /* 0x0000201001007387 */ /* 0x000fe80000100a00 */
[----:B------:R0:W-:Y:S04]  /*5a1f0*/  STL.64 [R1+0x28], R18 ;  /* 0x0000281201007387 */ /* 0x0001e80000100a00 */
[----:B------:R-:W3:Y:S04]  /*5a200*/  LDL.LU R27, [R1+0xa88] ;  /* 0x000a8800011b7983 */ /* 0x000ee80000300800 */
[----:B------:R-:W3:Y:S04]  /*5a210*/  LDL.LU R26, [R1+0xa8c] ;  /* 0x000a8c00011a7983 */ /* 0x000ee80000300800 */
[----:B0-----:R-:W3:Y:S04]  /*5a220*/  LDL.LU R19, [R1+0xa70] ;  /* 0x000a700001137983 */ /* 0x001ee80000300800 */
[----:B------:R-:W3:Y:S04]  /*5a230*/  LDL.LU R18, [R1+0xa74] ;  /* 0x000a740001127983 */ /* 0x000ee80000300800 */
[----:B------:R-:W3:Y:S04]  /*5a240*/  LDL.LU R17, [R1+0xa78] ;  /* 0x000a780001117983 */ /* 0x000ee80000300800 */
[----:B------:R-:W3:Y:S01]  /*5a250*/  LDL.LU R16, [R1+0xa7c] ;  /* 0x000a7c0001107983 */ /* 0x000ee20000300800 */
[----:B----4-:R-:W-:-:S02]  /*5a260*/  FMUL R4, R29, R6 ;  /* 0x000000061d047220 */ /* 0x010fc40000400000 */
[----:B------:R-:W-:Y:S02]  /*5a270*/  FMUL R6, R3, R11 ;  /* 0x0000000b03067220 */ /* 0x000fe40000400000 */
[----:B--2---:R-:W-:Y:S02]  /*5a280*/  FMUL R5, R29, R7 ;  /* 0x000000071d057220 */ /* 0x004fe40000400000 */
[----:B------:R-:W-:-:S07]  /*5a290*/  FMUL R7, R3, R10 ;  /* 0x0000000a03077220 */ /* 0x000fce0000400000 */
[----:B------:R-:W-:Y:S01]  /*5a2a0*/  HMMA.16816.F32.BF16 R8, R12, R8, R4 ;  /* 0x000000080c08723c */ /* 0x000fe20000041804 */
[----:B------:R-:W2:Y:S04]  /*5a2b0*/  LDL.LU R6, [R1+0xa80] ;  /* 0x000a800001067983 */ /* 0x000ea80000300800 */
[----:B------:R-:W4:Y:S11]  /*5a2c0*/  LDL.LU R7, [R1+0xa84] ;  /* 0x000a840001077983 */ /* 0x000f360000300800 */
[----:B------:R-:W-:Y:S07]  /*5a2d0*/  @!UPT UIADD3 URZ, URZ, URZ, URZ ;  /* 0x0000003f3f3ff290 */ /* 0x000fee000fffe03f */
[----:B------:R-:W-:Y:S04]  /*5a2e0*/  STL.64 [R1+0x10], R8 ;  /* 0x0000100801007387 */ /* 0x000fe80000100a00 */
[----:B------:R0:W-:Y:S04]  /*5a2f0*/  STL.64 [R1+0x18], R10 ;  /* 0x0000180a01007387 */ /* 0x0001e80000100a00 */
[----:B0-----:R-:W4:Y:S04]  /*5a300*/  LDL.LU R11, [R1+0xa60] ;  /* 0x000a6000010b7983 */ /* 0x001f280000300800 */
[----:B------:R-:W4:Y:S04]  /*5a310*/  LDL.LU R10, [R1+0xa64] ;  /* 0x000a6400010a7983 */ /* 0x000f280000300800 */
[----:B------:R-:W4:Y:S04]  /*5a320*/  LDL.LU R9, [R1+0xa68] ;  /* 0x000a680001097983 */ /* 0x000f280000300800 */
[----:B------:R-:W4:Y:S01]  /*5a330*/  LDL.LU R8, [R1+0xa6c] ;  /* 0x000a6c0001087983 */ /* 0x000f220000300800 */
[----:B--2---:R-:W-:-:S02]  /*5a340*/  FMUL R4, R29, R6 ;  /* 0x000000061d047220 */ /* 0x004fc40000400000 */
[----:B---3--:R-:W-:Y:S02]  /*5a350*/  FMUL R6, R3, R27 ;  /* 0x0000001b03067220 */ /* 0x008fe40000400000 */
[----:B----4-:R-:W-:Y:S02]  /*5a360*/  FMUL R5, R29, R7 ;  /* 0x000000071d057220 */ /* 0x010fe40000400000 */
[C---:B------:R-:W-:Y:S02]  /*5a370*/  FMUL R7, R3.reuse, R26 ;  /* 0x0000001a03077220 */ /* 0x040fe40000400000 */
[C---:B------:R-:W-:Y:S02]  /*5a380*/  FMUL R26, R3.reuse, R17 ;  /* 0x00000011031a7220 */ /* 0x040fe40000400000 */
[----:B------:R-:W-:-:S03]  /*5a390*/  FMUL R27, R3, R16 ;  /* 0x00000010031b7220 */ /* 0x000fc60000400000 */
[----:B------:R-:W-:Y:S07]  /*5a3a0*/  HMMA.16816.F32.BF16 R4, R12, R24, R4 ;  /* 0x000000180c04723c */ /* 0x000fee0000041804 */
[C---:B------:R-:W-:Y:S02]  /*5a3b0*/  FMUL R24, R29.reuse, R19 ;  /* 0x000000131d187220 */ /* 0x040fe40000400000 */
[----:B------:R-:W-:-:S07]  /*5a3c0*/  FMUL R25, R29, R18 ;  /* 0x000000121d197220 */ /* 0x000fce0000400000 */
[----:B------:R-:W-:Y:S07]  /*5a3d0*/  HMMA.16816.F32.BF16 R24, R12, R20, R24 ;  /* 0x000000140c18723c */ /* 0x000fee0000041818 */
[----:B------:R-:W-:Y:S04]  /*5a3e0*/  STL.64 [R1], R4 ;  /* 0x0000000401007387 */ /* 0x000fe80000100a00 */
[----:B------:R-:W-:Y:S04]  /*5a3f0*/  STL.64 [R1+0x8], R6 ;  /* 0x0000080601007387 */ /* 0x000fe80000100a00 */
[----:B------:R-:W-:Y:S08]  /*5a400*/  STL.64 [R1+0x5060], R22 ;  /* 0x0050601601007387 */ /* 0x000ff00000100a00 */
[----:B------:R-:W-:Y:S04]  /*5a410*/  STL.64 [R1+0x4c68], R26 ;  /* 0x004c681a01007387 */ /* 0x000fe80000100a00 */
[----:B------:R0:W-:Y:S04]  /*5a420*/  STL.64 [R1+0x4c60], R24 ;  /* 0x004c601801007387 */ /* 0x0001e80000100a00 */
[----:B0-----:R-:W2:Y:S01]  /*5a430*/  LDL.LU.64 R24, [R1+0x120] ;  /* 0x0001200001187983 */ /* 0x001ea20000300a00 */
[----:B------:R-:W-:-:S03]  /*5a440*/  FMUL R7, R3, R8 ;  /* 0x0000000803077220 */ /* 0x000fc60000400000 */
[----:B------:R-:W3:Y:S04]  /*5a450*/  LDL.LU.64 R26, [R1+0x128] ;  /* 0x00012800011a7983 */ /* 0x000ee80000300a00 */
[----:B------:R-:W4:Y:S01]  /*5a460*/  LDL.LU R8, [R1+0x180] ;  /* 0x0001800001087983 */ /* 0x000f220000300800 */
[C---:B------:R-:W-:Y:S02]  /*5a470*/  FMUL R4, R29.reuse, R11 ;  /* 0x0000000b1d047220 */ /* 0x040fe40000400000 */
[----:B------:R-:W-:Y:S02]  /*5a480*/  FMUL R5, R29, R10 ;  /* 0x0000000a1d057220 */ /* 0x000fe40000400000 */
[----:B------:R-:W-:Y:S01]  /*5a490*/  FMUL R6, R3, R9 ;  /* 0x0000000903067220 */ /* 0x000fe20000400000 */
[----:B------:R-:W-:-:S06]  /*5a4a0*/  MOV R9, R2 ;  /* 0x0000000200097202 */ /* 0x000fcc0000000f00 */
[----:B--2---:R-:W-:Y:S11]  /*5a4b0*/  HMMA.16816.F32.BF16 R4, R12, R24, R4 ;  /* 0x000000180c04723c */ /* 0x004ff60000041804 */
[----:B------:R-:W-:Y:S11]  /*5a4c0*/  @!UPT UIADD3 URZ, URZ, URZ, URZ ;  /* 0x0000003f3f3ff290 */ /* 0x000ff6000fffe03f */
[----:B------:R-:W-:Y:S01]  /*5a4d0*/  @!UPT UIADD3 URZ, URZ, URZ, URZ ;  /* 0x0000003f3f3ff290 */ /* 0x000fe2000fffe03f */
[----:B------:R0:W-:Y:S04]  /*5a4e0*/  STL.64 [R1+0x50], R4 ;  /* 0x0000500401007387 */ /* 0x0001e80000100a00 */
[----:B------:R-:W-:Y:S04]  /*5a4f0*/  STL.64 [R1+0x58], R6 ;  /* 0x0000580601007387 */ /* 0x000fe80000100a00 */
[----:B------:R-:W2:Y:S04]  /*5a500*/  LDL.LU R2, [R1+0x50d0] ;  /* 0x0050d00001027983 */ /* 0x000ea80000300800 */
[----:B0-----:R-:W2:Y:S04]  /*5a510*/  LDL.LU R4, [R1+0xa50] ;  /* 0x000a500001047983 */ /* 0x001ea80000300800 */
[----:B----4-:R0:W-:Y:S04]  /*5a520*/  STL.64 [R1+0x50b8], R8 ;  /* 0x0050b80801007387 */ /* 0x0101e80000100a00 */
[----:B0-----:R-:W4:Y:S04]  /*5a530*/  LDL.LU R8, [R1+0x1a0] ;  /* 0x0001a00001087983 */ /* 0x001f280000300800 */
        /* <DEDUP_REMOVED lines=8> */
[----:B--2---:R-:W-:Y:S04]  /*5a5c0*/  STL.64 [R1+0x50c8], R10 ;  /* 0x0050c80a01007387 */ /* 0x004fe80000100a00 */
[----:B----4-:R0:W-:Y:S04]  /*5a5d0*/  STL.64 [R1+0x50c0], R8 ;  /* 0x0050c00801007387 */ /* 0x0101e80000100a00 */
[----:B0-----:R-:W2:Y:S04]  /*5a5e0*/  LDL.LU R8, [R1+0x1c0] ;  /* 0x0001c00001087983 */ /* 0x001ea80000300800 */
[----:B------:R-:W2:Y:S04]  /*5a5f0*/  LDL.LU R9, [R1+0x1c4] ;  /* 0x0001c40001097983 */ /* 0x000ea80000300800 */
[----:B---3--:R-:W-:Y:S01]  /*5a600*/  STL.64 [R1+0x5090], R26 ;  /* 0x0050901a01007387 */ /* 0x008fe20000100a00 */
[----:B------:R-:W-:-:S03]  /*5a610*/  IMAD.MOV.U32 R25, RZ, RZ, R2 ;  /* 0x000000ffff197224 */ /* 0x000fc600078e0002 */
[----:B------:R-:W3:Y:S04]  /*5a620*/  LDL.LU R24, [R1+0x190] ;  /* 0x0001900001187983 */ /* 0x000ee80000300800 */
[----:B------:R-:W4:Y:S04]  /*5a630*/  LDL.LU R20, [R1+0xa30] ;  /* 0x000a300001147983 */ /* 0x000f280000300800 */
[----:B------:R-:W3:Y:S01]  /*5a640*/  LDL.LU R19, [R1+0xa34] ;  /* 0x000a340001137983 */ /* 0x000ee20000300800 */
[----:B------:R-:W-:-:S03]  /*5a650*/  FMUL R4, R29, R4 ;  /* 0x000000041d047220 */ /* 0x000fc60000400000 */
[----:B------:R-:W3:Y:S01]  /*5a660*/  LDL.LU R18, [R1+0xa38] ;  /* 0x000a380001127983 */ /* 0x000ee20000300800 */
[----:B------:R-:W-:-:S03]  /*5a670*/  FMUL R5, R29, R5 ;  /* 0x000000051d057220 */ /* 0x000fc60000400000 */
[----:B------:R-:W3:Y:S01]  /*5a680*/  LDL.LU R2, [R1+0xa3c] ;  /* 0x000a3c0001027983 */ /* 0x000ee20000300800 */
[C---:B------:R-:W-:Y:S02]  /*5a690*/  FMUL R6, R3.reuse, R6 ;  /* 0x0000000603067220 */ /* 0x040fe40000400000 */
[----:B------:R-:W-:Y:S01]  /*5a6a0*/  FMUL R7, R3, R7 ;  /* 0x0000000703077220 */ /* 0x000fe20000400000 */
[----:B------:R-:W3:Y:S04]  /*5a6b0*/  LDL.LU R16, [R1+0x170] ;  /* 0x0001700001107983 */ /* 0x000ee80000300800 */
[----:B------:R-:W3:Y:S04]  /*5a6c0*/  LDL.LU R17, [R1+0x174] ;  /* 0x0001740001117983 */ /* 0x000ee80000300800 */
[----:B------:R-:W3:Y:S01]  /*5a6d0*/  LDL.LU.64 R10, [R1+0x50c8] ;  /* 0x0050c800010a7983 */ /* 0x000ee20000300a00 */
[----:B--2---:R-:W-:Y:S03]  /*5a6e0*/  HMMA.16816.F32.BF16 R4, R12, R8, R4 ;  /* 0x000000080c04723c */ /* 0x004fe60000041804 */
[----:B------:R-:W2:Y:S11]  /*5a6f0*/  LDL.LU.64 R8, [R1+0x50c0] ;  /* 0x0050c00001087983 */ /* 0x000eb60000300a00 */
[----:B------:R-:W-:Y:S09]  /*5a700*/  @!UPT UIADD3 URZ, URZ, URZ, URZ ;  /* 0x0000003f3f3ff290 */ /* 0x000ff2000fffe03f */
[----:B------:R0:W-:Y:S04]  /*5a710*/  STL.64 [R1+0x4c0], R4 ;  /* 0x0004c00401007387 */ /* 0x0001e80000100a00 */
[----:B------:R3:W-:Y:S01]  /*5a720*/  STL.64 [R1+0x4c8], R6 ;  /* 0x0004c80601007387 */ /* 0x0007e20000100a00 */
[C---:B0-----:R-:W-:Y:S02]  /*5a730*/  FMUL R4, R29.reuse, R22 ;  /* 0x000000161d047220 */ /* 0x041fe40000400000 */
[----:B------:R-:W-:Y:S02]  /*5a740*/  FMUL R5, R29, R21 ;  /* 0x000000151d057220 */ /* 0x000fe40000400000 */
[C---:B---3--:R-:W-:Y:S02]  /*5a750*/  FMUL R6, R3.reuse, R11 ;  /* 0x0000000b03067220 */ /* 0x048fe40000400000 */
[----:B------:R-:W-:-:S07]  /*5a760*/  FMUL R7, R3, R10 ;  /* 0x0000000a03077220 */ /* 0x000fce0000400000 */
[----:B--2---:R-:W-:Y:S01]  /*5a770*/  HMMA.16816.F32.BF16 R4, R12, R8, R4 ;  /* 0x000000080c04723c */ /* 0x004fe20000041804 */
[----:B------:R-:W2:Y:S04]  /*5a780*/  LDL.LU.64 R8, [R1+0x50b8] ;  /* 0x0050b80001087983 */ /* 0x000ea80000300a00 */
[----:B------:R-:W3:Y:S04]  /*5a790*/  LDL.LU R23, [R1+0xa20] ;  /* 0x000a200001177983 */ /* 0x000ee80000300800 */
[----:B------:R-:W2:Y:S11]  /*5a7a0*/  LDL.LU R22, [R1+0xa24] ;  /* 0x000a240001167983 */ /* 0x000eb60000300800 */
[----:B------:R-:W-:Y:S03]  /*5a7b0*/  @!UPT UIADD3 URZ, URZ, URZ, URZ ;  /* 0x0000003f3f3ff290 */ /* 0x000fe6000fffe03f */
[----:B------:R4:W-:Y:S04]  /*5a7c0*/  STL.64 [R1+0x820], R4 ;  /* 0x0008200401007387 */ /* 0x0009e80000100a00 */
[----:B------:R0:W-:Y:S04]  /*5a7d0*/  STL.64 [R1+0x828], R6 ;  /* 0x0008280601007387 */ /* 0x0001e80000100a00 */
[----:B------:R-:W2:Y:S01]  /*5a7e0*/  LDL.LU R11, [R1+0xa28] ;  /* 0x000a2800010b7983 */ /* 0x000ea20000300800 */
[----:B----4-:R-:W-:-:S03]  /*5a7f0*/  FMUL R4, R29, R20 ;  /* 0x000000141d047220 */ /* 0x010fc60000400000 */
[----:B------:R-:W4:Y:S01]  /*5a800*/  LDL.LU R10, [R1+0xa2c] ;  /* 0x000a2c00010a7983 */ /* 0x000f220000300800 */
[----:B------:R-:W-:Y:S02]  /*5a810*/  FMUL R5, R29, R19 ;  /* 0x000000131d057220 */ /* 0x000fe40000400000 */
[C---:B0-----:R-:W-:Y:S02]  /*5a820*/  FMUL R6, R3.reuse, R18 ;  /* 0x0000001203067220 */ /* 0x041fe40000400000 */
[----:B------:R-:W-:Y:S02]  /*5a830*/  FMUL R7, R3, R2 ;  /* 0x0000000203077220 */ /* 0x000fe40000400000 */
[----:B------:R-:W4:Y:S04]  /*5a840*/  LDL R2, [R1+0x1f14] ;  /* 0x001f140001027983 */ /* 0x000f280000100800 */
[----:B------:R-:W4:Y:S01]  /*5a850*/  LDL.LU R21, [R1+0xa10] ;  /* 0x000a100001157983 */ /* 0x000f220000300800 */
[----:B------:R-:W-:Y:S03]  /*5a860*/  HMMA.16816.F32.BF16 R4, R12, R24, R4 ;  /* 0x000000180c04723c */ /* 0x000fe60000041804 */
[----:B------:R-:W4:Y:S11]  /*5a870*/  LDL.LU R20, [R1+0xa14] ;  /* 0x000a140001147983 */ /* 0x000f360000300800 */
[----:B------:R-:W-:Y:S09]  /*5a880*/  @!UPT UIADD3 URZ, URZ, URZ, URZ ;  /* 0x0000003f3f3ff290 */ /* 0x000ff2000fffe03f */
[----:B------:R3:W-:Y:S04]  /*5a890*/  STL.64 [R1+0x810], R4 ;  /* 0x0008100401007387 */ /* 0x0007e80000100a00 */
[----:B------:R0:W-:Y:S04]  /*5a8a0*/  STL.64 [R1+0x818], R6 ;  /* 0x0008180601007387 */ /* 0x0001e80000100a00 */
[----:B------:R-:W4:Y:S04]  /*5a8b0*/  LDL.LU R19, [R1+0xa18] ;  /* 0x000a180001137983 */ /* 0x000f280000300800 */
[----:B------:R-:W4:Y:S04]  /*5a8c0*/  LDL.LU R18, [R1+0xa1c] ;  /* 0x000a1c0001127983 */ /* 0x000f280000300800 */
[----:B------:R-:W4:Y:S01]  /*5a8d0*/  LDL.LU R24, [R1+0x140] ;  /* 0x0001400001187983 */ /* 0x000f220000300800 */
[----:B------:R-:W-:Y:S01]  /*5a8e0*/  MOV R25, R28 ;  /* 0x0000001c00197202 */ /* 0x000fe20000000f00 */
[----:B---3--:R-:W-:-:S02]  /*5a8f0*/  FMUL R4, R29, R23 ;  /* 0x000000171d047220 */ /* 0x008fc40000400000 */
[----:B--2---:R-:W-:Y:S02]  /*5a900*/  FMUL R5, R29, R22 ;  /* 0x000000161d057220 */ /* 0x004fe40000400000 */
[C---:B0-----:R-:W-:Y:S02]  /*5a910*/  FMUL R6, R3.reuse, R11 ;  /* 0x0000000b03067220 */ /* 0x041fe40000400000 */
[----:B----4-:R-:W-:-:S07]  /*5a920*/  FMUL R7, R3, R10 ;  /* 0x0000000a03077220 */ /* 0x010fce0000400000 */
[----:B------:R-:W-:Y:S01]  /*5a930*/  HMMA.16816.F32.BF16 R4, R12, R8, R4 ;  /* 0x000000080c04723c */ /* 0x000fe20000041804 */
[----:B------:R0:W-:Y:S04]  /*5a940*/  STL.64 [R1+0x5098], R24 ;  /* 0x0050981801007387 */ /* 0x0001e80000100a00 */
[----:B0-----:R-:W2:Y:S01]  /*5a950*/  LDL.LU R24, [R1+0x150] ;  /* 0x0001500001187983 */ /* 0x001ea20000300800 */
[----:B------:R-:W-:-:S03]  /*5a960*/  MOV R25, R0 ;  /* 0x0000000000197202 */ /* 0x000fc60000000f00 */
[----:B------:R-:W3:Y:S04]  /*5a970*/  LDL.LU R0, [R1+0x50b0] ;  /* 0x0050b00001007983 */ /* 0x000ee80000300800 */
[----:B------:R-:W4:Y:S04]  /*5a980*/  LDL.LU R11, [R1+0xa00] ;  /* 0x000a0000010b7983 */ /* 0x000f280000300800 */
[----:B------:R-:W2:Y:S06]  /*5a990*/  LDL.LU R10, [R1+0xa04] ;  /* 0x000a0400010a7983 */ /* 0x000eac0000300800 */
[----:B------:R0:W-:Y:S04]  /*5a9a0*/  STL.64 [R1+0x800], R4 ;  /* 0x0008000401007387 */ /* 0x0001e80000100a00 */
[----:B------:R1:W-:Y:S04]  /*5a9b0*/  STL.64 [R1+0x808], R6 ;  /* 0x0008080601007387 */ /* 0x0003e80000100a00 */
[----:B------:R-:W2:Y:S01]  /*5a9c0*/  LDL.LU R9, [R1+0xa08] ;  /* 0x000a080001097983 */ /* 0x000ea20000300800 */
[----:B0-----:R-:W-:-:S03]  /*5a9d0*/  FMUL R4, R29, R21 ;  /* 0x000000151d047220 */ /* 0x001fc60000400000 */
[----:B------:R-:W2:Y:S01]  /*5a9e0*/  LDL.LU R8, [R1+0xa0c] ;  /* 0x000a0c0001087983 */ /* 0x000ea20000300800 */
[----:B------:R-:W-:Y:S02]  /*5a9f0*/  FMUL R5, R29, R20 ;  /* 0x000000141d057220 */ /* 0x000fe40000400000 */
[C---:B-1----:R-:W-:Y:S01]  /*5aa00*/  FMUL R6, R3.reuse, R19 ;  /* 0x0000001303067220 */ /* 0x042fe20000400000 */
[----:B------:R-:W2:Y:S01]  /*5aa10*/  LDL.LU R28, [R1+0xb04] ;  /* 0x000b0400011c7983 */ /* 0x000ea20000300800 */
[----:B------:R-:W-:-:S03]  /*5aa20*/  FMUL R7, R3, R18 ;  /* 0x0000001203077220 */ /* 0x000fc60000400000 */
[----:B------:R-:W2:Y:S04]  /*5aa30*/  LDL.LU R27, [R1+0xb08] ;  /* 0x000b0800011b7983 */ /* 0x000ea80000300800 */
[----:B------:R-:W-:Y:S11]  /*5aa40*/  HMMA.16816.F32.BF16 R4, R12, R16, R4 ;  /* 0x000000100c04723c */ /* 0x000ff60000041804 */
[----:B------:R-:W-:Y:S11]  /*5aa50*/  @!UPT UIADD3 URZ, URZ, URZ, URZ ;  /* 0x0000003f3f3ff290 */ /* 0x000ff6000fffe03f */
[----:B------:R-:W-:Y:S01]  /*5aa60*/  @!UPT UIADD3 URZ, URZ, URZ, URZ ;  /* 0x0000003f3f3ff290 */ /* 0x000fe2000fffe03f */
[----:B------:R-:W-:Y:S04]  /*5aa70*/  STL.64 [R1+0x7e0], R4 ;  /* 0x0007e00401007387 */ /* 0x000fe80000100a00 */
[----:B------:R-:W-:Y:S04]  /*5aa80*/  STL.64 [R1+0x7e8], R6 ;  /* 0x0007e80601007387 */ /* 0x000fe80000100a00 */
[----:B------:R-:W2:Y:S04]  /*5aa90*/  LDL.LU R26, [R1+0xb0c] ;  /* 0x000b0c00011a7983 */ /* 0x000ea80000300800 */
[----:B--2---:R-:W-:Y:S04]  /*5aaa0*/  STL.64 [R1+0x50a8], R26 ;  /* 0x0050a81a01007387 */ /* 0x004fe80000100a00 */
[----:B------:R0:W-:Y:S04]  /*5aab0*/  STL.64 [R1+0x50a0], R24 ;  /* 0x0050a01801007387 */ /* 0x0001e80000100a00 */
[----:B0-----:R-:W2:Y:S01]  /*5aac0*/  LDL.LU R24, [R1+0x160] ;  /* 0x0001600001187983 */ /* 0x001ea20000300800 */
[----:B---3--:R-:W-:Y:S01]  /*5aad0*/  MOV R25, R0 ;  /* 0x0000000000197202 */ /* 0x008fe20000000f00 */
[----:B----4-:R-:W-:-:S02]  /*5aae0*/  FMUL R4, R29, R11 ;  /* 0x0000000b1d047220 */ /* 0x010fc40000400000 */
[----:B------:R-:W-:Y:S01]  /*5aaf0*/  FMUL R5, R29, R10 ;  /* 0x0000000a1d057220 */ /* 0x000fe20000400000 */
[----:B------:R-:W3:Y:S01]  /*5ab00*/  LDL.LU R23, [R1+0xaf0] ;  /* 0x000af00001177983 */ /* 0x000ee20000300800 */
[C---:B------:R-:W-:Y:S02]  /*5ab10*/  FMUL R6, R3.reuse, R9 ;  /* 0x0000000903067220 */ /* 0x040fe40000400000 */
[----:B------:R-:W-:Y:S01]  /*5ab20*/  FMUL R7, R3, R8 ;  /* 0x0000000803077220 */ /* 0x000fe20000400000 */
[----:B------:R-:W4:Y:S04]  /*5ab30*/  LDL.LU R22, [R1+0xaf4] ;  /* 0x000af40001167983 */ /* 0x000f280000300800 */
[----:B------:R-:W3:Y:S04]  /*5ab40*/  LDL.LU R19, [R1+0xaf8] ;  /* 0x000af80001137983 */ /* 0x000ee80000300800 */
[----:B------:R-:W3:Y:S04]  /*5ab50*/  LDL.LU R0, [R1+0xafc] ;  /* 0x000afc0001007983 */ /* 0x000ee80000300800 */
[----:B------:R-:W3:Y:S04]  /*5ab60*/  LDL.LU R16, [R1+0xae0] ;  /* 0x000ae00001107983 */ /* 0x000ee80000300800 */
[----:B------:R-:W3:Y:S04]  /*5ab70*/  LDL.LU R17, [R1+0xae4] ;  /* 0x000ae40001117983 */ /* 0x000ee80000300800 */
[----:B------:R-:W3:Y:S04]  /*5ab80*/  LDL.LU.64 R26, [R1+0x50a8] ;  /* 0x0050a800011a7983 */ /* 0x000ee80000300a00 */
[----:B------:R-:W-:Y:S01]  /*5ab90*/  LDSM.16.M88.4 R8, [R2+0x30000] ;  /* 0x030000000208783b */ /* 0x000fe20000000200 */
[----:B--2---:R-:W-:Y:S03]  /*5aba0*/  HMMA.16816.F32.BF16 R4, R12, R24, R4 ;  /* 0x000000180c04723c */ /* 0x004fe60000041804 */
[----:B------:R-:W2:Y:S11]  /*5abb0*/  LDL.LU.64 R24, [R1+0x50a0] ;  /* 0x0050a00001187983 */ /* 0x000eb60000300a00 */
[----:B------:R-:W-:Y:S09]  /*5abc0*/  @!UPT UIADD3 URZ, URZ, URZ, URZ ;  /* 0x0000003f3f3ff290 */ /* 0x000ff2000fffe03f */
[----:B------:R-:W-:Y:S04]  /*5abd0*/  STL.64 [R1+0x7d0], R4 ;  /* 0x0007d00401007387 */ /* 0x000fe80000100a00 */
[----:B------:R0:W-:Y:S04]  /*5abe0*/  STL.64 [R1+0x7d8], R6 ;  /* 0x0007d80601007387 */ /* 0x0001e80000100a00 */
[----:B0-----:R-:W2:Y:S01]  /*5abf0*/  LDL.LU R7, [R1+0xb00] ;  /* 0x000b000001077983 */ /* 0x001ea20000300800 */
[----:B------:R-:W-:Y:S02]  /*5ac00*/  FMUL R5, R29, R28 ;  /* 0x0000001c1d057220 */ /* 0x000fe40000400000 */
[----:B---3--:R-:W-:Y:S01]  /*5ac10*/  FMUL R6, R3, R27 ;  /* 0x0000001b03067220 */ /* 0x008fe20000400000 */
[----:B------:R-:W3:Y:S04]  /*5ac20*/  LDL.LU R18, [R1+0xae8] ;  /* 0x000ae80001127983 */ /* 0x000ee80000300800 */
[----:B------:R-:W3:Y:S04]  /*5ac30*/  LDL.LU R20, [R1+0x130] ;  /* 0x0001300001147983 */ /* 0x000ee80000300800 */
[----:B------:R-:W3:Y:S01]  /*5ac40*/  LDL.LU R21, [R1+0x134] ;  /* 0x0001340001157983 */ /* 0x000ee20000300800 */
[----:B--2---:R-:W-:-:S02]  /*5ac50*/  FMUL R4, R29, R7 ;  /* 0x000000071d047220 */ /* 0x004fc40000400000 */
[----:B------:R-:W-:-:S07]  /*5ac60*/  FMUL R7, R3, R26 ;  /* 0x0000001a03077220 */ /* 0x000fce0000400000 */
[----:B------:R-:W-:Y:S01]  /*5ac70*/  HMMA.16816.F32.BF16 R4, R12, R24, R4 ;  /* 0x000000180c04723c */ /* 0x000fe20000041804 */
[----:B------:R-:W2:Y:S11]  /*5ac80*/  LDL.LU.64 R24, [R1+0x5098] ;  /* 0x0050980001187983 */ /* 0x000eb60000300a00 */
[----:B------:R-:W-:Y:S11]  /*5ac90*/  @!UPT UIADD3 URZ, URZ, URZ, URZ ;  /* 0x0000003f3f3ff290 */ /* 0x000ff6000fffe03f */
[----:B------:R0:W-:Y:S04]  /*5aca0*/  STL.64 [R1+0x7c0], R4 ;  /* 0x0007c00401007387 */ /* 0x0001e80000100a00 */
[----:B------:R1:W-:Y:S01]  /*5acb0*/  STL.64 [R1+0x7c8], R6 ;  /* 0x0007c80601007387 */ /* 0x0003e20000100a00 */
[C---:B0-----:R-:W-:Y:S02]  /*5acc0*/  FMUL R4, R29.reuse, R23 ;  /* 0x000000171d047220 */ /* 0x041fe40000400000 */
[----:B----4-:R-:W-:Y:S02]  /*5acd0*/  FMUL R5, R29, R22 ;  /* 0x000000161d057220 */ /* 0x010fe40000400000 */
[C---:B-1----:R-:W-:Y:S02]  /*5ace0*/  FMUL R6, R3.reuse, R19 ;  /* 0x0000001303067220 */ /* 0x042fe40000400000 */
[----:B------:R-:W-:-:S02]  /*5acf0*/  FMUL R7, R3, R0 ;  /* 0x0000000003077220 */ /* 0x000fc40000400000 */
[----:B------:R-:W4:Y:S05]  /*5ad00*/  LDL.LU R0, [R1+0xaec] ;  /* 0x000aec0001007983 */ /* 0x000f2a0000300800 */
[----:B--2---:R-:W-:Y:S11]  /*5ad10*/  HMMA.16816.F32.BF16 R4, R12, R24, R4 ;  /* 0x000000180c04723c */ /* 0x004ff60000041804 */
[----:B------:R-:W-:Y:S11]  /*5ad20*/  @!UPT UIADD3 URZ, URZ, URZ, URZ ;  /* 0x0000003f3f3ff290 */ /* 0x000ff6000fffe03f */
[----:B------:R-:W-:Y:S01]  /*5ad30*/  @!UPT UIADD3 URZ, URZ, URZ, URZ ;  /* 0x0000003f3f3ff290 */ /* 0x000fe2000fffe03f */
[----:B------:R-:W-:Y:S04]  /*5ad40*/  STL.64 [R1+0x7b0], R4 ;  /* 0x0007b00401007387 */ /* 0x000fe80000100a00 */
[----:B------:R-:W-:Y:S04]  /*5ad50*/  STL.64 [R1+0x7b8], R6 ;  /* 0x0007b80601007387 */ /* 0x000fe80000100a00 */
[----:B------:R-:W0:Y:S04]  /*5ad60*/  LDSM.16.M88.4 R4, [R2+0x31000] ;  /* 0x031000000204783b */ /* 0x000e280000000200 */
[----:B------:R-:W-:Y:S04]  /*5ad70*/  STL [R1+0x3080], R29 ;  /* 0x0030801d01007387 */ /* 0x000fe80000100800 */
[----:B0-----:R0:W-:Y:S04]  /*5ad80*/  STL [R1+0x4f54], R4 ;  /* 0x004f540401007387 */ /* 0x0011e80000100800 */
[----:B------:R1:W-:Y:S04]  /*5ad90*/  STL [R1+0x4f50], R5 ;  /* 0x004f500501007387 */ /* 0x0003e80000100800 */
[----:B------:R2:W-:Y:S04]  /*5ada0*/  STL [R1+0x4f4c], R6 ;  /* 0x004f4c0601007387 */ /* 0x0005e80000100800 */
[----:B------:R2:W-:Y:S04]  /*5adb0*/  STL [R1+0x4f48], R7 ;  /* 0x004f480701007387 */ /* 0x0005e80000100800 */
[----:B0-----:R-:W3:Y:S04]  /*5adc0*/  LDL.LU R4, [R1+0x450] ;  /* 0x0004500001047983 */ /* 0x001ee80000300800 */
[----:B-1----:R-:W3:Y:S04]  /*5add0*/  LDL.LU R5, [R1+0x454] ;  /* 0x0004540001057983 */ /* 0x002ee80000300800 */
[----:B--2---:R-:W2:Y:S04]  /*5ade0*/  LDL.LU R6, [R1+0x458] ;  /* 0x0004580001067983 */ /* 0x004ea80000300800 */
[----:B------:R-:W2:Y:S01]  /*5adf0*/  LDL.LU R7, [R1+0x45c] ;  /* 0x00045c0001077983 */ /* 0x000ea20000300800 */
[----:B------:R-:W-:-:S02]  /*5ae00*/  FMUL R16, R29, R16 ;  /* 0x000000101d107220 */ /* 0x000fc40000400000 */
[----:B------:R-:W-:Y:S01]  /*5ae10*/  FMUL R17, R29, R17 ;  /* 0x000000111d117220 */ /* 0x000fe20000400000 */
[----:B--2---:R0:W-:Y:S04]  /*5ae20*/  STL.64 [R1+0x5020], R6 ;  /* 0x0050200601007387 */ /* 0x0041e80000100a00 */
[----:B---3--:R-:W-:Y:S04]  /*5ae30*/  STL.64 [R1+0x5018], R4 ;  /* 0x0050180401007387 */ /* 0x008fe80000100a00 */
[----:B0-----:R-:W2:Y:S04]  /*5ae40*/  LDL R6, [R1+0xa8] ;  /* 0x0000a80001067983 */ /* 0x001ea80000100800 */
[----:B------:R-:W2:Y:S01]  /*5ae50*/  LDL R7, [R1+0xac] ;  /* 0x0000ac0001077983 */ /* 0x000ea20000100800 */
[----:B------:R-:W-:-:S02]  /*5ae60*/  FMUL R18, R3, R18 ;  /* 0x0000001203127220 */ /* 0x000fc40000400000 */
[----:B----4-:R-:W-:Y:S01]  /*5ae70*/  FMUL R19, R3, R0 ;  /* 0x0000000003137220 */ /* 0x010fe20000400000 */
[----:B--2---:R0:W-:Y:S06]  /*5ae80*/  STL.64 [R1+0x5038], R6 ;  /* 0x0050380601007387 */ /* 0x0041ec0000100a00 */
[----:B0-----:R-:W-:Y:S01]  /*5ae90*/  HMMA.16816.F32.BF16 R4, R12, R20, R16 ;  /* 0x000000140c04723c */ /* 0x001fe20000041810 */
[----:B------:R-:W-:Y:S04]  /*5aea0*/  STL [R1+0x3084], R3 ;  /* 0x0030840301007387 */ /* 0x000fe80000100800 */
[----:B------:R-:W2:Y:S11]  /*5aeb0*/  LDL.LU R20, [R1+0x490] ;  /* 0x0004900001147983 */ /* 0x000eb60000300800 */
[----:B------:R-:W-:Y:S07]  /*5aec0*/  @!UPT UIADD3 URZ, URZ, URZ, URZ ;  /* 0x0000003f3f3ff290 */ /* 0x000fee000fffe03f */
[----:B------:R-:W-:Y:S04]  /*5aed0*/  STL.64 [R1+0x1f0], R4 ;  /* 0x0001f00401007387 */ /* 0x000fe80000100a00 */
[----:B------:R-:W-:Y:S04]  /*5aee0*/  STL.64 [R1+0x1f8], R6 ;  /* 0x0001f80601007387 */ /* 0x000fe80000100a00 */
[----:B------:R-:W2:Y:S04]  /*5aef0*/  LDL.LU R21, [R1+0x494] ;  /* 0x0004940001157983 */ /* 0x000ea80000300800 */
[----:B------:R-:W3:Y:S04]  /*5af00*/  LDL.LU R22, [R1+0x498] ;  /* 0x0004980001167983 */ /* 0x000ee80000300800 */
[----:B------:R-:W3:Y:S04]  /*5af10*/  LDL.LU R23, [R1+0x49c] ;  /* 0x00049c0001177983 */ /* 0x000ee80000300800 */
[----:B------:R-:W4:Y:S04]  /*5af20*/  LDL.LU R24, [R1+0x4b0] ;  /* 0x0004b00001187983 */ /* 0x000f280000300800 */
[----:B------:R-:W4:Y:S04]  /*5af30*/  LDL.LU R25, [R1+0x4b4] ;  /* 0x0004b40001197983 */ /* 0x000f280000300800 */
[----:B------:R-:W4:Y:S04]  /*5af40*/  LDL.LU R26, [R1+0x4b8] ;  /* 0x0004b800011a7983 */ /* 0x000f280000300800 */
[----:B------:R-:W4:Y:S04]  /*5af50*/  LDL.LU R27, [R1+0x4bc] ;  /* 0x0004bc00011b7983 */ /* 0x000f280000300800 */
[----:B---3--:R-:W-:Y:S04]  /*5af60*/  STL.64 [R1+0x5070], R22 ;  /* 0x0050701601007387 */ /* 0x008fe80000100a00 */
[----:B--2---:R0:W-:Y:S04]  /*5af70*/  STL.64 [R1+0x5068], R20 ;  /* 0x0050681401007387 */ /* 0x0041e80000100a00 */
[----:B0-----:R-:W2:Y:S04]  /*5af80*/  LDL.LU R20, [R1+0x4a0] ;  /* 0x0004a00001147983 */ /* 0x001ea80000300800 */
[----:B------:R-:W2:Y:S04]  /*5af90*/  LDL.LU R21, [R1+0x4a4] ;  /* 0x0004a40001157983 */ /* 0x000ea80000300800 */
[----:B------:R-:W3:Y:S04]  /*5afa0*/  LDL.LU R22, [R1+0x4a8] ;  /* 0x0004a80001167983 */ /* 0x000ee80000300800 */
[----:B------:R-:W3:Y:S04]  /*5afb0*/  LDL.LU R23, [R1+0x4ac] ;  /* 0x0004ac0001177983 */ /* 0x000ee80000300800 */
[----:B---3--:R0:W-:Y:S04]  /*5afc0*/  STL.64 [R1+0x5088], R22 ;  /* 0x0050881601007387 */ /* 0x0081e80000100a00 */
[----:B--2---:R-:W-:Y:S04]  /*5afd0*/  STL.64 [R1+0x5080], R20 ;  /* 0x0050801401007387 */ /* 0x004fe80000100a00 */
[----:B0-----:R-:W4:Y:S04]  /*5afe0*/  LDL.64 R22, [R1+0xe8] ;  /* 0x0000e80001167983 */ /* 0x001f280000100a00 */
[----:B------:R-:W2:Y:S04]  /*5aff0*/  LDL.LU R4, [R1+0x480] ;  /* 0x0004800001047983 */ /* 0x000ea80000300800 */
[----:B------:R-:W2:Y:S04]  /*5b000*/  LDL.LU R5, [R1+0x484] ;  /* 0x0004840001057983 */ /* 0x000ea80000300800 */
[----:B------:R-:W3:Y:S04]  /*5b010*/  LDL.LU R6, [R1+0x488] ;  /* 0x0004880001067983 */ /* 0x000ee80000300800 */
[----:B------:R-:W3:Y:S04]  /*5b020*/  LDL.LU R7, [R1+0x48c] ;  /* 0x00048c0001077983 */ /* 0x000ee80000300800 */
[----:B---3--:R0:W-:Y:S04]  /*5b030*/  STL.64 [R1+0x5058], R6 ;  /* 0x0050580601007387 */ /* 0x0081e80000100a00 */
[----:B--2---:R-:W-:Y:S04]  /*5b040*/  STL.64 [R1+0x5050], R4 ;  /* 0x0050500401007387 */ /* 0x004fe80000100a00 */
[----:B0-----:R-:W2:Y:S04]  /*5b050*/  LDL.64 R6, [R1+0xc8] ;  /* 0x0000c80001067983 */ /* 0x001ea80000100a00 */
[----:B--2---:R0:W-:Y:S04]  /*5b060*/  STL.64 [R1+0x5078], R6 ;  /* 0x0050780601007387 */ /* 0x0041e80000100a00 */
[----:B0-----:R-:W2:Y:S04]  /*5b070*/  LDL.64 R6, [R1+0xd8] ;  /* 0x0000d80001067983 */ /* 0x001ea80000100a00 */
[----:B------:R-:W3:Y:S04]  /*5b080*/  LDL.LU R16, [R1+0x460] ;  /* 0x0004600001107983 */ /* 0x000ee80000300800 */
[----:B------:R-:W3:Y:S04]  /*5b090*/  LDL.LU R17, [R1+0x464] ;  /* 0x0004640001117983 */ /* 0x000ee80000300800 */
[----:B------:R-:W2:Y:S04]  /*5b0a0*/  LDL.LU R18, [R1+0x468] ;  /* 0x0004680001127983 */ /* 0x000ea80000300800 */
[----:B------:R-:W2:Y:S01]  /*5b0b0*/  LDL.LU R19, [R1+0x46c] ;  /* 0x00046c0001137983 */ /* 0x000ea20000300800 */
[----:B----4-:R-:W-:Y:S03]  /*5b0c0*/  HMMA.16816.F32.BF16 R24, R8, R22, R24 ;  /* 0x000000160818723c */ /* 0x010fe60000041818 */
[----:B--2---:R-:W-:Y:S04]  /*5b0d0*/  STL.64 [R1+0x5030], R18 ;  /* 0x0050301201007387 */ /* 0x004fe80000100a00 */
[----:B---3--:R0:W-:Y:S04]  /*5b0e0*/  STL.64 [R1+0x5028], R16 ;  /* 0x0050281001007387 */ /* 0x0081e80000100a00 */
[----:B0-----:R-:W2:Y:S04]  /*5b0f0*/  LDL.LU R16, [R1+0x470] ;  /* 0x0004700001107983 */ /* 0x001ea80000300800 */
[----:B------:R-:W2:Y:S04]  /*5b100*/  LDL.LU R17, [R1+0x474] ;  /* 0x0004740001117983 */ /* 0x000ea80000300800 */
[----:B------:R-:W3:Y:S04]  /*5b110*/  LDL.LU R18, [R1+0x478] ;  /* 0x0004780001127983 */ /* 0x000ee80000300800 */
[----:B------:R-:W3:Y:S01]  /*5b120*/  LDL.LU R19, [R1+0x47c] ;  /* 0x00047c0001137983 */ /* 0x000ee20000300800 */
[----:B------:R-:W-:-:S03]  /*5b130*/  MOV R3, R23 ;  /* 0x0000001700037202 */ /* 0x000fc60000000f00 */
[----:B---3--:R0:W-:Y:S04]  /*5b140*/  STL.64 [R1+0x5048], R18 ;  /* 0x0050481201007387 */ /* 0x0081e80000100a00 */
[----:B--2---:R-:W-:Y:S04]  /*5b150*/  STL.64 [R1+0x5040], R16 ;  /* 0x0050401001007387 */ /* 0x004fe80000100a00 */
[----:B------:R-:W2:Y:S04]  /*5b160*/  LDL R15, [R1+0x1f14] ;  /* 0x001f1400010f7983 */ /* 0x000ea80000100800 */
[----:B0-----:R-:W3:Y:S04]  /*5b170*/  LDL.64 R18, [R1+0xb8] ;  /* 0x0000b80001127983 */ /* 0x001ee80000100a00 */
[----:B------:R0:W-:Y:S04]  /*5b180*/  STL.64 [R1+0x1e0], R24 ;  /* 0x0001e01801007387 */ /* 0x0001e80000100a00 */
[----:B------:R1:W-:Y:S01]  /*5b190*/  STL.64 [R1+0x1e8], R26 ;  /* 0x0001e81a01007387 */ /* 0x0003e20000100a00 */
[----:B0-----:R-:W-:-:S03]  /*5b1a0*/  IMAD.MOV.U32 R24, RZ, RZ, R22 ;  /* 0x000000ffff187224 */ /* 0x001fc600078e0016 */
[----:B-1----:R-:W4:Y:S04]  /*5b1b0*/  LDL.LU.64 R26, [R1+0x5090] ;  /* 0x00509000011a7983 */ /* 0x002f280000300a00 */
[----:B------:R-:W2:Y:S04]  /*5b1c0*/  LDL.LU.64 R22, [R1+0x5088] ;  /* 0x0050880001167983 */ /* 0x000ea80000300a00 */
[----:B------:R-:W2:Y:S01]  /*5b1d0*/  LDL.LU.64 R20, [R1+0x5080] ;  /* 0x0050800001147983 */ /* 0x000ea20000300a00 */
[----:B------:R-:W-:Y:S02]  /*5b1e0*/  MOV R29, R6 ;  /* 0x00000006001d7202 */ /* 0x000fe40000000f00 */
[----:B------:R-:W-:Y:S01]  /*5b1f0*/  MOV R25, R7 ;  /* 0x0000000700197202 */ /* 0x000fe20000000f00 */
[----:B------:R-:W-:Y:S04]  /*5b200*/  STL [R1+0x4f5c], R3 ;  /* 0x004f5c0301007387 */ /* 0x000fe80000100800 */
[----:B------:R-:W-:Y:S01]  /*5b210*/  STL [R1+0x4f58], R24 ;  /* 0x004f581801007387 */ /* 0x000fe20000100800 */
[----:B--2---:R-:W-:Y:S03]  /*5b220*/  HMMA.16816.F32.BF16 R20, R8, R6, R20 ;  /* 0x000000060814723c */ /* 0x004fe60000041814 */
[----:B------:R-:W2:Y:S11]  /*5b230*/  LDL.LU.64 R6, [R1+0x5078] ;  /* 0x0050780001067983 */ /* 0x000eb60000300a00 */
[----:B------:R-:W-:Y:S09]  /*5b240*/  @!UPT UIADD3 URZ, URZ, URZ, URZ ;  /* 0x0000003f3f3ff290 */ /* 0x000ff2000fffe03f */
[----:B------:R-:W-:Y:S01]  /*5b250*/  STL.64 [R1+0x1d0], R20 ;  /* 0x0001d01401007387 */ /* 0x000fe20000100a00 */
[----:B------:R-:W-:-:S03]  /*5b260*/  IMAD.MOV.U32 R28, RZ, RZ, R23 ;  /* 0x000000ffff1c7224 */ /* 0x000fc600078e0017 */
[----:B------:R0:W-:Y:S04]  /*5b270*/  STL [R1+0x1d8], R22 ;  /* 0x0001d81601007387 */ /* 0x0001e80000100800 */
[----:B0-----:R-:W2:Y:S04]  /*5b280*/  LDL.LU.64 R22, [R1+0x5070] ;  /* 0x0050700001167983 */ /* 0x001ea80000300a00 */
[----:B------:R-:W2:Y:S04]  /*5b290*/  LDL.LU.64 R20, [R1+0x5068] ;  /* 0x0050680001147983 */ /* 0x000ea80000300a00 */
[----:B------:R-:W-:Y:S04]  /*5b2a0*/  STL [R1+0x4f64], R25 ;  /* 0x004f641901007387 */ /* 0x000fe80000100800 */
[----:B------:R-:W-:Y:S04]  /*5b2b0*/  STL [R1+0x4f60], R29 ;  /* 0x004f601d01007387 */ /* 0x000fe80000100800 */
[----:B------:R-:W-:Y:S01]  /*5b2c0*/  STL [R1+0x4c00], R28 ;  /* 0x004c001c01007387 */ /* 0x000fe20000100800 */
[----:B--2---:R-:W-:Y:S11]  /*5b2d0*/  HMMA.16816.F32.BF16 R20, R8, R6, R20 ;  /* 0x000000060814723c */ /* 0x004ff60000041814 */
[----:B------:R-:W-:Y:S11]  /*5b2e0*/  @!UPT UIADD3 URZ, URZ, URZ, URZ ;  /* 0x0000003f3f3ff290 */ /* 0x000ff6000fffe03f */
[----:B------:R-:W-:Y:S01]  /*5b2f0*/  @!UPT UIADD3 URZ, URZ, URZ, URZ ;  /* 0x0000003f3f3ff290 */ /* 0x000fe2000fffe03f */
[----:B------:R0:W-:Y:S04]  /*5b300*/  STL.64 [R1+0x1b0], R20 ;  /* 0x0001b01401007387 */ /* 0x0001e80000100a00 */
[----:B------:R1:W-:Y:S01]  /*5b310*/  STL.64 [R1+0x1b8], R22 ;  /* 0x0001b81601007387 */ /* 0x0003e20000100a00 */
[----:B0-----:R-:W-:Y:S02]  /*5b320*/  MOV R21, R6 ;  /* 0x0000000600157202 */ /* 0x001fe40000000f00 */
[----:B------:R-:W-:Y:S01]  /*5b330*/  MOV R20, R7 ;  /* 0x0000000700147202 */ /* 0x000fe20000000f00 */
[----:B-1----:R-:W2:Y:S04]  /*5b340*/  LDL.LU.64 R22, [R1+0x5060] ;  /* 0x0050600001167983 */ /* 0x002ea80000300a00 */
[----:B------:R-:W2:Y:S04]  /*5b350*/  LDL.LU.64 R6, [R1+0x5058] ;  /* 0x0050580001067983 */ /* 0x000ea80000300a00 */
[----:B------:R-:W2:Y:S01]  /*5b360*/  LDL.LU.64 R4, [R1+0x5050] ;  /* 0x0050500001047983 */ /* 0x000ea20000300a00 */
[----:B---3--:R-:W-:Y:S01]  /*5b370*/  MOV R2, R18 ;  /* 0x0000001200027202 */ /* 0x008fe20000000f00 */
[----:B------:R-:W-:-:S02]  /*5b380*/  IMAD.MOV.U32 R0, RZ, RZ, R19 ;  /* 0x000000ffff007224 */ /* 0x000fc400078e0013 */
[----:B------:R-:W-:Y:S01]  /*5b390*/  STL [R1+0x4f68], R21 ;  /* 0x004f681501007387 */ /* 0x000fe20000100800 */
[----:B--2---:R-:W-:Y:S03]  /*5b3a0*/  HMMA.16816.F32.BF16 R4, R8, R18, R4 ;  /* 0x000000120804723c */ /* 0x004fe60000041804 */
[----:B------:R-:W2:Y:S04]  /*5b3b0*/  LDL.LU.64 R18, [R1+0x5048] ;  /* 0x0050480001127983 */ /* 0x000ea80000300a00 */
[----:B------:R-:W2:Y:S11]  /*5b3c0*/  LDL.LU.64 R16, [R1+0x5040] ;  /* 0x0050400001107983 */ /* 0x000eb60000300a00 */
[----:B------:R-:W-:Y:S05]  /*5b3d0*/  @!UPT UIADD3 URZ, URZ, URZ, URZ ;  /* 0x0000003f3f3ff290 */ /* 0x000fea000fffe03f */
[----:B------:R-:W-:Y:S01]  /*5b3e0*/  STL.64 [R1+0x110], R4 ;  /* 0x0001100401007387 */ /* 0x000fe20000100a00 */
[----:B------:R-:W-:-:S03]  /*5b3f0*/  MOV R28, R7 ;  /* 0x00000007001c7202 */ /* 0x000fc60000000f00 */
[----:B------:R0:W-:Y:S04]  /*5b400*/  STL [R1+0x118], R6 ;  /* 0x0001180601007387 */ /* 0x0001e80000100800 */
[----:B0-----:R-:W2:Y:S04]  /*5b410*/  LDL.LU.64 R6, [R1+0x5038] ;  /* 0x0050380001067983 */ /* 0x001ea80000300a00 */
[----:B------:R-:W-:Y:S01]  /*5b420*/  STL [R1+0x4c04], R28 ;  /* 0x004c041c01007387 */ /* 0x000fe20000100800 */
[C---:B--2---:R-:W-:Y:S03]  /*5b430*/  HMMA.16816.F32.BF16 R4, R8.reuse, R6, R16 ;  /* 0x000000060804723c */ /* 0x044fe60000041810 */
[----:B------:R-:W2:Y:S04]  /*5b440*/  LDL.LU.64 R18, [R1+0x5030] ;  /* 0x0050300001127983 */ /* 0x000ea80000300a00 */
[----:B------:R-:W2:Y:S11]  /*5b450*/  LDL.LU.64 R16, [R1+0x5028] ;  /* 0x0050280001107983 */ /* 0x000eb60000300a00 */
[----:B------:R-:W-:Y:S05]  /*5b460*/  @!UPT UIADD3 URZ, URZ, URZ, URZ ;  /* 0x0000003f3f3ff290 */ /* 0x000fea000fffe03f */
[----:B------:R-:W-:Y:S04]  /*5b470*/  STL.64 [R1+0x100], R4 ;  /* 0x0001000401007387 */ /* 0x000fe80000100a00 */
[----:B------:R0:W-:Y:S04]  /*5b480*/  STL.64 [R1+0x108], R6 ;  /* 0x0001080601007387 */ /* 0x0001e80000100a00 */
[----:B0-----:R-:W4:Y:S04]  /*5b490*/  LDL.LU.64 R6, [R1+0x5020] ;  /* 0x0050200001067983 */ /* 0x001f280000300a00 */
[----:B------:R-:W4:Y:S04]  /*5b4a0*/  LDL.LU.64 R4, [R1+0x5018] ;  /* 0x0050180001047983 */ /* 0x000f280000300a00 */
[----:B------:R-:W-:Y:S04]  /*5b4b0*/  STL.64 [R1+0x4ed8], R22 ;  /* 0x004ed81601007387 */ /* 0x000fe80000100a00 */
[----:B------:R-:W-:Y:S01]  /*5b4c0*/  STL [R1+0x5010], R20 ;  /* 0x0050101401007387 */ /* 0x000fe20000100800 */
[C---:B--2---:R-:W-:Y:S08]  /*5b4d0*/  HMMA.16816.F32.BF16 R16, R8.reuse, R22, R16 ;  /* 0x000000160810723c */ /* 0x044ff00000041810 */
[C---:B----4-:R-:W-:Y:S11]  /*5b4e0*/  HMMA.16816.F32.BF16 R4, R8.reuse, R26, R4 ;  /* 0x0000001a0804723c */ /* 0x050ff60000041804 */
[----:B------:R-:W-:Y:S04]  /*5b4f0*/  @!UPT UIADD3 URZ, URZ, URZ, URZ ;  /* 0x0000003f3f3ff290 */ /* 0x000fe8000fffe03f */
[----:B------:R-:W-:Y:S04]  /*5b500*/  STL.64 [R1+0xf0], R16 ;  /* 0x0000f01001007387 */ /* 0x000fe80000100a00 */
[----:B------:R-:W-:Y:S04]  /*5b510*/  STL.64 [R1+0xf8], R18 ;  /* 0x0000f81201007387 */ /* 0x000fe80000100a00 */
[----:B------:R-:W-:Y:S04]  /*5b520*/  STL.64 [R1+0x4ed0], R26 ;  /* 0x004ed01a01007387 */ /* 0x000fe80000100a00 */
[----:B------:R-:W0:Y:S04]  /*5b530*/  LDSM.16.M88.4 R16, [R15+0x32000] ;  /* 0x032000000f10783b */ /* 0x000e280000000200 */
[----:B------:R-:W-:Y:S04]  /*5b540*/  STL.64 [R1+0x7a0], R4 ;  /* 0x0007a00401007387 */ /* 0x000fe80000100a00 */
[----:B------:R-:W-:Y:S04]  /*5b550*/  STL.64 [R1+0x7a8], R6 ;  /* 0x0007a80601007387 */ /* 0x000fe80000100a00 */
[----:B------:R1:W-:Y:S04]  /*5b560*/  STL [R1+0x4f6c], R15 ;  /* 0x004f6c0f01007387 */ /* 0x0003e80000100800 */
[----:B------:R-:W2:Y:S04]  /*5b570*/  LDL.LU R12, [R1+0x3c0] ;  /* 0x0003c000010c7983 */ /* 0x000ea80000300800 */
[----:B------:R-:W2:Y:S04]  /*5b580*/  LDL.LU R13, [R1+0x3c4] ;  /* 0x0003c400010d7983 */ /* 0x000ea80000300800 */
[----:B------:R-:W3:Y:S04]  /*5b590*/  LDL.LU R14, [R1+0x3c8] ;  /* 0x0003c800010e7983 */ /* 0x000ee80000300800 */
[----:B-1----:R-:W3:Y:S04]  /*5b5a0*/  LDL.LU R15, [R1+0x3cc] ;  /* 0x0003cc00010f7983 */ /* 0x002ee80000300800 */
[----:B---3--:R1:W-:Y:S04]  /*5b5b0*/  STL.64 [R1+0x4f78], R14 ;  /* 0x004f780e01007387 */ /* 0x0083e80000100a00 */
[----:B--2---:R-:W-:Y:S04]  /*5b5c0*/  STL.64 [R1+0x4f70], R12 ;  /* 0x004f700c01007387 */ /* 0x004fe80000100a00 */
[----:B-1----:R-:W2:Y:S04]  /*5b5d0*/  LDL.64 R14, [R1+0x148] ;  /* 0x00014800010e7983 */ /* 0x002ea80000100a00 */
[----:B--2---:R1:W-:Y:S04]  /*5b5e0*/  STL.64 [R1+0x4f88], R14 ;  /* 0x004f880e01007387 */ /* 0x0043e80000100a00 */
[----:B-1----:R-:W2:Y:S04]  /*5b5f0*/  LDL.64 R14, [R1+0x158] ;  /* 0x00015800010e7983 */ /* 0x002ea80000100a00 */
[----:B--2---:R1:W-:Y:S04]  /*5b600*/  STL.64 [R1+0x4fa0], R14 ;  /* 0x004fa00e01007387 */ /* 0x0043e80000100a00 */
[----:B-1----:R-:W2:Y:S04]  /*5b610*/  LDL.64 R14, [R1+0x168] ;  /* 0x00016800010e7983 */ /* 0x002ea80000100a00 */
[----:B--2---:R1:W-:Y:S04]  /*5b620*/  STL.64 [R1+0x4fb8], R14 ;  /* 0x004fb80e01007387 */ /* 0x0043e80000100a00 */
[----:B-1----:R-:W2:Y:S04]  /*5b630*/  LDL.64 R14, [R1+0x178] ;  /* 0x00017800010e7983 */ /* 0x002ea80000100a00 */
[----:B--2---:R1:W-:Y:S04]  /*5b640*/  STL.64 [R1+0x4fd0], R14 ;  /* 0x004fd00e01007387 */ /* 0x0043e80000100a00 */
[----:B0-----:R0:W-:Y:S04]  /*5b650*/  STL.64 [R1+0x4e00], R18 ;  /* 0x004e001201007387 */ /* 0x0011e80000100a00 */
[----:B------:R2:W-:Y:S04]  /*5b660*/  STL.64 [R1+0x4df8], R16 ;  /* 0x004df81001007387 */ /* 0x0005e80000100a00 */
[----:B-1----:R-:W3:Y:S04]  /*5b670*/  LDL R14, [R1+0x188] ;  /* 0x00018800010e7983 */ /* 0x002ee80000100800 */
[----:B------:R-:W3:Y:S04]  /*5b680*/  LDL R15, [R1+0x18c] ;  /* 0x00018c00010f7983 */ /* 0x000ee80000100800 */
[----:B0-----:R-:W4:Y:S04]  /*5b690*/  LDL R18, [R1+0x138] ;  /* 0x0001380001127983 */ /* 0x001f280000100800 */
[----:B------:R-:W4:Y:S04]  /*5b6a0*/  LDL R19, [R1+0x13c] ;  /* 0x00013c0001137983 */ /* 0x000f280000100800 */
[----:B---3--:R-:W-:Y:S04]  /*5b6b0*/  STL.64 [R1+0x4fe8], R14 ;  /* 0x004fe80e01007387 */ /* 0x008fe80000100a00 */
[----:B----4-:R0:W-:Y:S04]  /*5b6c0*/  STL.64 [R1+0x4f80], R18 ;  /* 0x004f801201007387 */ /* 0x0101e80000100a00 */
[----:B--2---:R-:W2:Y:S04]  /*5b6d0*/  LDL.LU R16, [R1+0x3d0] ;  /* 0x0003d00001107983 */ /* 0x004ea80000300800 */
[----:B------:R-:W2:Y:S04]  /*5b6e0*/  LDL.LU R17, [R1+0x3d4] ;  /* 0x0003d40001117983 */ /* 0x000ea80000300800 */
[----:B0-----:R-:W3:Y:S04]  /*5b6f0*/  LDL.LU R18, [R1+0x3d8] ;  /* 0x0003d80001127983 */ /* 0x001ee80000300800 */
[----:B------:R-:W3:Y:S04]  /*5b700*/  LDL.LU R19, [R1+0x3dc] ;  /* 0x0003dc0001137983 */ /* 0x000ee80000300800 */
[----:B------:R-:W4:Y:S04]  /*5b710*/  LDL.LU R4, [R1+0x420] ;  /* 0x0004200001047983 */ /* 0x000f280000300800 */
[----:B------:R-:W4:Y:S04]  /*5b720*/  LDL.LU R5, [R1+0x424] ;  /* 0x0004240001057983 */ /* 0x000f280000300800 */
[----:B------:R-:W2:Y:S04]  /*5b730*/  LDL.LU R6, [R1+0x428] ;  /* 0x0004280001067983 */ /* 0x000ea80000300800 */
[----:B------:R-:W2:Y:S04]  /*5b740*/  LDL.LU R7, [R1+0x42c] ;  /* 0x00042c0001077983 */ /* 0x000ea80000300800 */
[----:B------:R-:W2:Y:S04]  /*5b750*/  LDL.LU R24, [R1+0x430] ;  /* 0x0004300001187983 */ /* 0x000ea80000300800 */
[----:B------:R-:W2:Y:S04]  /*5b760*/  LDL.LU R25, [R1+0x434] ;  /* 0x0004340001197983 */ /* 0x000ea80000300800 */
[----:B------:R-:W2:Y:S04]  /*5b770*/  LDL.LU R26, [R1+0x438] ;  /* 0x00043800011a7983 */ /* 0x000ea80000300800 */
[----:B------:R-:W2:Y:S04]  /*5b780*/  LDL.LU R27, [R1+0x43c] ;  /* 0x00043c00011b7983 */ /* 0x000ea80000300800 */
[----:B------:R-:W3:Y:S04]  /*5b790*/  LDL.LU R20, [R1+0x440] ;  /* 0x0004400001147983 */ /* 0x000ee80000300800 */
[----:B------:R-:W3:Y:S04]  /*5b7a0*/  LDL.LU R21, [R1+0x444] ;  /* 0x0004440001157983 */ /* 0x000ee80000300800 */
[----:B------:R-:W3:Y:S04]  /*5b7b0*/  LDL.LU R22, [R1+0x448] ;  /* 0x0004480001167983 */ /* 0x000ee80000300800 */
[----:B------:R-:W3:Y:S04]  /*5b7c0*/  LDL.LU R23, [R1+0x44c] ;  /* 0x00044c0001177983 */ /* 0x000ee80000300800 */
[----:B--2---:R0:W-:Y:S04]  /*5b7d0*/  STL.64 [R1+0x5008], R26 ;  /* 0x0050081a01007387 */ /* 0x0041e80000100a00 */
[----:B------:R-:W-:Y:S04]  /*5b7e0*/  STL.64 [R1+0x5000], R24 ;  /* 0x0050001801007387 */ /* 0x000fe80000100a00 */
[----:B0-----:R-:W2:Y:S04]  /*5b7f0*/  LDL.64 R26, [R1+0x1c8] ;  /* 0x0001c800011a7983 */ /* 0x001ea80000100a00 */
[----:B------:R0:W-:Y:S04]  /*5b800*/  STL.64 [R1+0x4ff8], R6 ;  /* 0x004ff80601007387 */ /* 0x0001e80000100a00 */
[----:B----4-:R-:W-:Y:S04]  /*5b810*/  STL.64 [R1+0x4ff0], R4 ;  /* 0x004ff00401007387 */ /* 0x010fe80000100a00 */
[----:B------:R-:W4:Y:S04]  /*5b820*/  LDL.64 R14, [R1+0x198] ;  /* 0x00019800010e7983 */ /* 0x000f280000100a00 */
[----:B0-----:R-:W2:Y:S04]  /*5b830*/  LDL.64 R6, [R1+0x1a8] ;  /* 0x0001a80001067983 */ /* 0x001ea80000100a00 */
[----:B---3--:R-:W-:Y:S04]  /*5b840*/  STL.64 [R1+0x4f98], R18 ;  /* 0x004f981201007387 */ /* 0x008fe80000100a00 */
[----:B------:R0:W-:Y:S04]  /*5b850*/  STL.64 [R1+0x4f90], R16 ;  /* 0x004f901001007387 */ /* 0x0001e80000100a00 */
[----:B0-----:R-:W3:Y:S04]  /*5b860*/  LDL.LU R16, [R1+0x3e0] ;  /* 0x0003e00001107983 */ /* 0x001ee80000300800 */
[----:B------:R-:W3:Y:S04]  /*5b870*/  LDL.LU R17, [R1+0x3e4] ;  /* 0x0003e40001117983 */ /* 0x000ee80000300800 */
[----:B------:R-:W2:Y:S04]  /*5b880*/  LDL.LU R18, [R1+0x3e8] ;  /* 0x0003e80001127983 */ /* 0x000ea80000300800 */
[----:B------:R-:W2:Y:S04]  /*5b890*/  LDL.LU R19, [R1+0x3ec] ;  /* 0x0003ec0001137983 */ /* 0x000ea80000300800 */
[----:B--2---:R-:W-:Y:S04]  /*5b8a0*/  STL.64 [R1+0x4fb0], R18 ;  /* 0x004fb01201007387 */ /* 0x004fe80000100a00 */
[----:B---3--:R0:W-:Y:S04]  /*5b8b0*/  STL.64 [R1+0x4fa8], R16 ;  /* 0x004fa81001007387 */ /* 0x0081e80000100a00 */
[----:B0-----:R-:W2:Y:S04]  /*5b8c0*/  LDL.LU R16, [R1+0x3f0] ;  /* 0x0003f00001107983 */ /* 0x001ea80000300800 */
[----:B------:R-:W2:Y:S04]  /*5b8d0*/  LDL.LU R17, [R1+0x3f4] ;  /* 0x0003f40001117983 */ /* 0x000ea80000300800 */
[----:B------:R-:W3:Y:S04]  /*5b8e0*/  LDL.LU R18, [R1+0x3f8] ;  /* 0x0003f80001127983 */ /* 0x000ee80000300800 */
[----:B------:R-:W3:Y:S01]  /*5b8f0*/  LDL.LU R19, [R1+0x3fc] ;  /* 0x0003fc0001137983 */ /* 0x000ee20000300800 */
[----:B------:R-:W-:Y:S03]  /*5b900*/  HMMA.16816.F32.BF16 R20, R8, R26, R20 ;  /* 0x0000001a0814723c */ /* 0x000fe60000041814 */
        /* <DEDUP_REMOVED lines=10> */
[----:B------:R-:W2:Y:S04]  /*5b9b0*/  LDL.LU R18, [R1+0x418] ;  /* 0x0004180001127983 */ /* 0x000ea80000300800 */
[----:B------:R-:W2:Y:S04]  /*5b9c0*/  LDL.LU R19, [R1+0x41c] ;  /* 0x00041c0001137983 */ /* 0x000ea80000300800 */
[----:B------:R0:W-:Y:S04]  /*5b9d0*/  STL.64 [R1+0x790], R20 ;  /* 0x0007901401007387 */ /* 0x0001e80000100a00 */
[----:B------:R1:W-:Y:S04]  /*5b9e0*/  STL.64 [R1+0x798], R22 ;  /* 0x0007981601007387 */ /* 0x0003e80000100a00 */
[----:B0-----:R-:W3:Y:S01]  /*5b9f0*/  LDL.LU R20, [R1+0x5010] ;  /* 0x0050100001147983 */ /* 0x001ee20000300800 */
[----:B-1----:R-:W-:-:S02]  /*5ba00*/  MOV R23, R26 ;  /* 0x0000001a00177202 */ /* 0x002fc40000000f00 */
[----:B------:R-:W-:Y:S02]  /*5ba10*/  MOV R22, R27 ;  /* 0x0000001b00167202 */ /* 0x000fe40000000f00 */
[----:B------:R-:W2:Y:S04]  /*5ba20*/  LDL.LU.64 R26, [R1+0x5008] ;  /* 0x00500800011a7983 */ /* 0x000ea80000300a00 */
[----:B------:R-:W2:Y:S02]  /*5ba30*/  LDL.LU.64 R24, [R1+0x5000] ;  /* 0x0050000001187983 */ /* 0x000ea40000300a00 */
[C---:B--2---:R-:W-:Y:S11]  /*5ba40*/  HMMA.16816.F32.BF16 R24, R8.reuse, R6, R24 ;  /* 0x000000060818723c */ /* 0x044ff60000041818 */
[----:B------:R-:W-:Y:S11]  /*5ba50*/  @!UPT UIADD3 URZ, URZ, URZ, URZ ;  /* 0x0000003f3f3ff290 */ /* 0x000ff6000fffe03f */
[----:B------:R-:W-:Y:S01]  /*5ba60*/  @!UPT UIADD3 URZ, URZ, URZ, URZ ;  /* 0x0000003f3f3ff290 */ /* 0x000fe2000fffe03f */
[----:B------:R-:W-:Y:S04]  /*5ba70*/  STL.64 [R1+0x780], R24 ;  /* 0x0007801801007387 */ /* 0x000fe80000100a00 */
[----:B------:R0:W-:Y:S02]  /*5ba80*/  STL.64 [R1+0x788], R26 ;  /* 0x0007881a01007387 */ /* 0x0001e40000100a00 */
[----:B0-----:R-:W-:Y:S01]  /*5ba90*/  IMAD.MOV.U32 R27, RZ, RZ, R6 ;  /* 0x000000ffff1b7224 */ /* 0x001fe200078e0006 */
[----:B------:R-:W-:Y:S02]  /*5baa0*/  MOV R26, R7 ;  /* 0x00000007001a7202 */ /* 0x000fe40000000f00 */
[----:B------:R-:W2:Y:S04]  /*5bab0*/  LDL.LU.64 R6, [R1+0x4ff8] ;  /* 0x004ff80001067983 */ /* 0x000ea80000300a00 */
[----:B------:R-:W2:Y:S01]  /*5bac0*/  LDL.LU.64 R4, [R1+0x4ff0] ;  /* 0x004ff00001047983 */ /* 0x000ea20000300a00 */
[----:B----4-:R-:W-:Y:S01]  /*5bad0*/  MOV R28, R15 ;  /* 0x0000000f001c7202 */ /* 0x010fe20000000f00 */
[C---:B--2---:R-:W-:Y:S11]  /*5bae0*/  HMMA.16816.F32.BF16 R4, R8.reuse, R14, R4 ;  /* 0x0000000e0804723c */ /* 0x044ff60000041804 */
[----:B------:R-:W-:Y:S11]  /*5baf0*/  @!UPT UIADD3 URZ, URZ, URZ, URZ ;  /* 0x0000003f3f3ff290 */ /* 0x000ff6000fffe03f */
[----:B------:R-:W-:Y:S01]  /*5bb00*/  @!UPT UIADD3 URZ, URZ, URZ, URZ ;  /* 0x0000003f3f3ff290 */ /* 0x000fe2000fffe03f */
[----:B------:R-:W-:Y:S04]  /*5bb10*/  STL.64 [R1+0x770], R4 ;  /* 0x0007700401007387 */ /* 0x000fe80000100a00 */
[----:B------:R0:W-:Y:S02]  /*5bb20*/  STL.64 [R1+0x778], R6 ;  /* 0x0007780601007387 */ /* 0x0001e40000100a00 */
[----:B0-----:R-:W-:Y:S02]  /*5bb30*/  MOV R7, R14 ;  /* 0x0000000e00077202 */ /* 0x001fe40000000f00 */
[----:B------:R-:W2:Y:S02]  /*5bb40*/  LDL.LU.64 R14, [R1+0x4fe8] ;  /* 0x004fe800010e7983 */ /* 0x000ea40000300a00 */
[C---:B--2---:R-:W-:Y:S02]  /*5bb50*/  HMMA.16816.F32.BF16 R12, R8.reuse, R14, R16 ;  /* 0x0000000e080c723c */ /* 0x044fe40000041810 */
[----:B------:R-:W2:Y:S04]  /*5bb60*/  LDL.LU.64 R18, [R1+0x4fe0] ;  /* 0x004fe00001127983 */ /* 0x000ea80000300a00 */
[----:B------:R-:W2:Y:S11]  /*5bb70*/  LDL.LU.64 R16, [R1+0x4fd8] ;  /* 0x004fd80001107983 */ /* 0x000eb60000300a00 */
[----:B------:R-:W-:Y:S06]  /*5bb80*/  @!UPT UIADD3 URZ, URZ, URZ, URZ ;  /* 0x0000003f3f3ff290 */ /* 0x000fec000fffe03f */
[----:B------:R-:W-:Y:S04]  /*5bb90*/  STL.64 [R1+0x760], R12 ;  /* 0x0007600c01007387 */ /* 0x000fe80000100a00 */
[----:B------:R0:W-:Y:S04]  /*5bba0*/  STL.64 [R1+0x768], R14 ;  /* 0x0007680e01007387 */ /* 0x0001e80000100a00 */
[----:B0-----:R-:W2:Y:S02]  /*5bbb0*/  LDL.LU.64 R14, [R1+0x4fd0] ;  /* 0x004fd000010e7983 */ /* 0x001ea40000300a00 */
        /* <DEDUP_REMOVED lines=8> */
[----:B------:R-:W2:Y:S02]  /*5bc40*/  LDL.LU.64 R14, [R1+0x4fb8] ;  /* 0x004fb800010e7983 */ /* 0x000ea40000300a00 */
        /* <DEDUP_REMOVED lines=8> */
[----:B------:R-:W2:Y:S02]  /*5bcd0*/  LDL.LU.64 R14, [R1+0x4fa0] ;  /* 0x004fa000010e7983 */ /* 0x000ea40000300a00 */
        /* <DEDUP_REMOVED lines=18> */
[----:B--2---:R-:W-:Y:S02]  /*5be00*/  HMMA.16816.F32.BF16 R8, R8, R18, R12 ;  /* 0x000000120808723c */ /* 0x004fe4000004180c */
[----:B------:R-:W2:Y:S04]  /*5be10*/  LDL.LU R15, [R1+0x4f6c] ;  /* 0x004f6c00010f7983 */ /* 0x000ea80000300800 */
[----:B------:R-:W4:Y:S11]  /*5be20*/  LDL.LU R16, [R1+0x2c0] ;  /* 0x0002c00001107983 */ /* 0x000f360000300800 */
[----:B------:R-:W-:Y:S06]  /*5be30*/  @!UPT UIADD3 URZ, URZ, URZ, URZ ;  /* 0x0000003f3f3ff290 */ /* 0x000fec000fffe03f */
[----:B------:R-:W-:Y:S04]  /*5be40*/  STL.64 [R1+0x600], R8 ;  /* 0x0006000801007387 */ /* 0x000fe80000100a00 */
[----:B------:R-:W-:Y:S04]  /*5be50*/  STL.64 [R1+0x608], R10 ;  /* 0x0006080a01007387 */ /* 0x000fe80000100a00 */
[----:B------:R-:W4:Y:S04]  /*5be60*/  LDL.LU R17, [R1+0x2c4] ;  /* 0x0002c40001117983 */ /* 0x000f280000300800 */
[----:B------:R-:W3:Y:S04]  /*5be70*/  LDL.LU R18, [R1+0x2c8] ;  /* 0x0002c80001127983 */ /* 0x000ee80000300800 */
[----:B------:R-:W3:Y:S04]  /*5be80*/  LDL.LU R19, [R1+0x2cc] ;  /* 0x0002cc0001137983 */ /* 0x000ee80000300800 */
[----:B--2---:R-:W0:Y:S04]  /*5be90*/  LDSM.16.M88.4 R12, [R15+0x33000] ;  /* 0x033000000f0c783b */ /* 0x004e280000000200 */
[----:B---3--:R1:W-:Y:S04]  /*5bea0*/  STL.64 [R1+0x4e10], R18 ;  /* 0x004e101201007387 */ /* 0x0083e80000100a00 */
[----:B----4-:R-:W-:Y:S01]  /*5beb0*/  STL.64 [R1+0x4e08], R16 ;  /* 0x004e081001007387 */ /* 0x010fe20000100a00 */
[----:B-1----:R-:W-:Y:S01]  /*5bec0*/  IMAD.MOV.U32 R18, RZ, RZ, R21 ;  /* 0x000000ffff127224 */ /* 0x002fe200078e0015 */
[----:B------:R-:W-:-:S02]  /*5bed0*/  MOV R19, R25 ;  /* 0x0000001900137202 */ /* 0x000fc40000000f00 */
[----:B------:R-:W2:Y:S04]  /*5bee0*/  LDL.LU R21, [R1+0x4f68] ;  /* 0x004f680001157983 */ /* 0x000ea80000300800 */
[----:B------:R-:W3:Y:S04]  /*5bef0*/  LDL.LU R25, [R1+0x4f64] ;  /* 0x004f640001197983 */ /* 0x000ee80000300800 */
[----:B------:R1:W-:Y:S02]  /*5bf00*/  STL.64 [R1+0x4e20], R18 ;  /* 0x004e201201007387 */ /* 0x0003e40000100a00 */
[----:B-1----:R-:W-:-:S02]  /*5bf10*/  MOV R18, R29 ;  /* 0x0000001d00127202 */ /* 0x002fc40000000f00 */
[----:B------:R-:W-:Y:S01]  /*5bf20*/  MOV R19, R3 ;  /* 0x0000000300137202 */ /* 0x000fe20000000f00 */
[----:B------:R-:W4:Y:S04]  /*5bf30*/  LDL.LU R29, [R1+0x4f60] ;  /* 0x004f6000011d7983 */ /* 0x000f280000300800 */
[----:B------:R-:W2:Y:S04]  /*5bf40*/  LDL.LU R3, [R1+0x4f5c] ;  /* 0x004f5c0001037983 */ /* 0x000ea80000300800 */
[----:B------:R-:W-:Y:S04]  /*5bf50*/  STL.64 [R1+0x4e38], R18 ;  /* 0x004e381201007387 */ /* 0x000fe80000100a00 */
[----:B0-----:R0:W-:Y:S04]  /*5bf60*/  STL.64 [R1+0x4ce0], R14 ;  /* 0x004ce00e01007387 */ /* 0x0011e80000100a00 */
[----:B------:R1:W-:Y:S04]  /*5bf70*/  STL.64 [R1+0x4cd8], R12 ;  /* 0x004cd80c01007387 */ /* 0x0003e80000100a00 */
[----:B0-----:R-:W2:Y:S01]  /*5bf80*/  LDL.LU.64 R14, [R1+0x138] ;  /* 0x00013800010e7983 */ /* 0x001ea20000300a00 */
[----:B------:R-:W-:Y:S01]  /*5bf90*/  IMAD.MOV.U32 R18, RZ, RZ, R24 ;  /* 0x000000ffff127224 */ /* 0x000fe200078e0018 */
[----:B------:R-:W-:-:S02]  /*5bfa0*/  MOV R19, R4 ;  /* 0x0000000400137202 */ /* 0x000fc40000000f00 */
[----:B--2---:R0:W-:Y:S04]  /*5bfb0*/  STL.64 [R1+0x4e18], R14 ;  /* 0x004e180e01007387 */ /* 0x0041e80000100a00 */
[----:B-1----:R-:W2:Y:S04]  /*5bfc0*/  LDL.LU R12, [R1+0x2d0] ;  /* 0x0002d000010c7983 */ /* 0x002ea80000300800 */
[----:B------:R-:W2:Y:S04]  /*5bfd0*/  LDL.LU R13, [R1+0x2d4] ;  /* 0x0002d400010d7983 */ /* 0x000ea80000300800 */
[----:B0-----:R-:W2:Y:S04]  /*5bfe0*/  LDL.LU R14, [R1+0x2d8] ;  /* 0x0002d800010e7983 */ /* 0x001ea80000300800 */
[----:B------:R-:W2:Y:S04]  /*5bff0*/  LDL.LU R15, [R1+0x2dc] ;  /* 0x0002dc00010f7983 */ /* 0x000ea80000300800 */
[----:B------:R-:W3:Y:S04]  /*5c000*/  LDL.LU R24, [R1+0x4f58] ;  /* 0x004f580001187983 */ /* 0x000ee80000300800 */
[----:B------:R-:W3:Y:S04]  /*5c010*/  LDL.LU R4, [R1+0x4f54] ;  /* 0x004f540001047983 */ /* 0x000ee80000300800 */
[----:B------:R0:W-:Y:S02]  /*5c020*/  STL.64 [R1+0x4e50], R18 ;  /* 0x004e501201007387 */ /* 0x0001e40000100a00 */
[----:B0-----:R-:W-:-:S02]  /*5c030*/  MOV R18, R5 ;  /* 0x0000000500127202 */ /* 0x001fc40000000f00 */
[----:B------:R-:W-:Y:S01]  /*5c040*/  MOV R19, R6 ;  /* 0x0000000600137202 */ /* 0x000fe20000000f00 */
[----:B--2---:R-:W-:Y:S04]  /*5c050*/  STL.64 [R1+0x4e30], R14 ;  /* 0x004e300e01007387 */ /* 0x004fe80000100a00 */
[----:B------:R0:W-:Y:S04]  /*5c060*/  STL.64 [R1+0x4e28], R12 ;  /* 0x004e280c01007387 */ /* 0x0001e80000100a00 */
[----:B0-----:R-:W2:Y:S04]  /*5c070*/  LDL.LU R12, [R1+0x2e0] ;  /* 0x0002e000010c7983 */ /* 0x001ea80000300800 */
[----:B------:R-:W2:Y:S04]  /*5c080*/  LDL.LU R13, [R1+0x2e4] ;  /* 0x0002e400010d7983 */ /* 0x000ea80000300800 */
[----:B------:R-:W2:Y:S04]  /*5c090*/  LDL.LU R14, [R1+0x2e8] ;  /* 0x0002e800010e7983 */ /* 0x000ea80000300800 */
[----:B------:R-:W2:Y:S04]  /*5c0a0*/  LDL.LU R15, [R1+0x2ec] ;  /* 0x0002ec00010f7983 */ /* 0x000ea80000300800 */
[----:B------:R-:W2:Y:S04]  /*5c0b0*/  LDL.LU R5, [R1+0x4f50] ;  /* 0x004f500001057983 */ /* 0x000ea80000300800 */
[----:B------:R-:W2:Y:S04]  /*5c0c0*/  LDL.LU R6, [R1+0x4f4c] ;  /* 0x004f4c0001067983 */ /* 0x000ea80000300800 */
[----:B------:R0:W-:Y:S04]  /*5c0d0*/  STL.64 [R1+0x4e68], R18 ;  /* 0x004e681201007387 */ /* 0x0001e80000100a00 */
[----:B0-----:R-:W2:Y:S04]  /*5c0e0*/  LDL.64 R18, [R1+0x188] ;  /* 0x0001880001127983 */ /* 0x001ea80000100a00 */
[----:B--2---:R-:W-:Y:S04]  /*5c0f0*/  STL.64 [R1+0x4e80], R18 ;  /* 0x004e801201007387 */ /* 0x004fe80000100a00 */
[----:B------:R-:W-:Y:S04]  /*5c100*/  STL.64 [R1+0x4e48], R14 ;  /* 0x004e480e01007387 */ /* 0x000fe80000100a00 */
[----:B------:R0:W-:Y:S04]  /*5c110*/  STL.64 [R1+0x4e40], R12 ;  /* 0x004e400c01007387 */ /* 0x0001e80000100a00 */
[----:B0-----:R-:W2:Y:S04]  /*5c120*/  LDL.LU R12, [R1+0x2f0] ;  /* 0x0002f000010c7983 */ /* 0x001ea80000300800 */
[----:B------:R-:W2:Y:S04]  /*5c130*/  LDL.LU R13, [R1+0x2f4] ;  /* 0x0002f400010d7983 */ /* 0x000ea80000300800 */
[----:B------:R-:W2:Y:S04]  /*5c140*/  LDL.LU R14, [R1+0x2f8] ;  /* 0x0002f800010e7983 */ /* 0x000ea80000300800 */
[----:B------:R-:W2:Y:S01]  /*5c150*/  LDL.LU R15, [R1+0x2fc] ;  /* 0x0002fc00010f7983 */ /* 0x000ea20000300800 */
[----:B------:R-:W-:Y:S01]  /*5c160*/  IMAD.MOV.U32 R18, RZ, RZ, R7 ;  /* 0x000000ffff127224 */ /* 0x000fe200078e0007 */
[----:B------:R-:W-:-:S02]  /*5c170*/  MOV R19, R28 ;  /* 0x0000001c00137202 */ /* 0x000fc40000000f00 */
[----:B------:R-:W3:Y:S04]  /*5c180*/  LDL.LU R7, [R1+0x4f48] ;  /* 0x004f480001077983 */ /* 0x000ee80000300800 */
[----:B------:R-:W-:Y:S04]  /*5c190*/  STL.64 [R1+0x4e98], R18 ;  /* 0x004e981201007387 */ /* 0x000fe80000100a00 */
[----:B--2---:R-:W-:Y:S04]  /*5c1a0*/  STL.64 [R1+0x4e60], R14 ;  /* 0x004e600e01007387 */ /* 0x004fe80000100a00 */
[----:B------:R0:W-:Y:S04]  /*5c1b0*/  STL.64 [R1+0x4e58], R12 ;  /* 0x004e580c01007387 */ /* 0x0001e80000100a00 */
[----:B0-----:R-:W2:Y:S04]  /*5c1c0*/  LDL.LU R12, [R1+0x300] ;  /* 0x00030000010c7983 */ /* 0x001ea80000300800 */
[----:B------:R-:W2:Y:S04]  /*5c1d0*/  LDL.LU R13, [R1+0x304] ;  /* 0x00030400010d7983 */ /* 0x000ea80000300800 */
[----:B------:R-:W2:Y:S04]  /*5c1e0*/  LDL.LU R14, [R1+0x308] ;  /* 0x00030800010e7983 */ /* 0x000ea80000300800 */
[----:B------:R-:W2:Y:S01]  /*5c1f0*/  LDL.LU R15, [R1+0x30c] ;  /* 0x00030c00010f7983 */ /* 0x000ea20000300800 */
[----:B------:R-:W-:-:S02]  /*5c200*/  MOV R18, R27 ;  /* 0x0000001b00127202 */ /* 0x000fc40000000f00 */
[----:B------:R-:W-:-:S05]  /*5c210*/  MOV R19, R26 ;  /* 0x0000001a00137202 */ /* 0x000fca0000000f00 */
[----:B------:R-:W-:Y:S04]  /*5c220*/  STL.64 [R1+0x4eb0], R18 ;  /* 0x004eb01201007387 */ /* 0x000fe80000100a00 */
        /* <DEDUP_REMOVED lines=8> */
[----:B------:R-:W2:Y:S04]  /*5c2b0*/  LDL.LU R10, [R1+0x378] ;  /* 0x00037800010a7983 */ /* 0x000ea80000300800 */
[----:B------:R-:W2:Y:S01]  /*5c2c0*/  LDL.LU R11, [R1+0x37c] ;  /* 0x00037c00010b7983 */ /* 0x000ea20000300800 */
[----:B------:R-:W-:Y:S01]  /*5c2d0*/  IMAD.MOV.U32 R18, RZ, RZ, R23 ;  /* 0x000000ffff127224 */ /* 0x000fe200078e0017 */
[----:B------:R-:W-:-:S02]  /*5c2e0*/  MOV R19, R22 ;  /* 0x0000001600137202 */ /* 0x000fc40000000f00 */
[----:B--2---:R0:W-:Y:S04]  /*5c2f0*/  STL.64 [R1+0x4ee8], R10 ;  /* 0x004ee80a01007387 */ /* 0x0041e80000100a00 */
[----:B------:R-:W-:Y:S01]  /*5c300*/  STL.64 [R1+0x4ee0], R8 ;  /* 0x004ee00801007387 */ /* 0x000fe20000100a00 */
[----:B0-----:R-:W-:Y:S02]  /*5c310*/  MOV R10, R2 ;  /* 0x00000002000a7202 */ /* 0x001fe40000000f00 */
[----:B------:R-:W-:Y:S01]  /*5c320*/  MOV R11, R0 ;  /* 0x00000000000b7202 */ /* 0x000fe20000000f00 */
[----:B------:R-:W2:Y:S04]  /*5c330*/  LDL.LU R2, [R1+0x4f44] ;  /* 0x004f440001027983 */ /* 0x000ea80000300800 */
[----:B------:R-:W2:Y:S04]  /*5c340*/  LDL.LU R0, [R1+0x4f40] ;  /* 0x004f400001007983 */ /* 0x000ea80000300800 */
[----:B------:R0:W-:Y:S02]  /*5c350*/  STL.64 [R1+0x4ef8], R10 ;  /* 0x004ef80a01007387 */ /* 0x0001e40000100a00 */
[----:B0-----:R-:W-:Y:S01]  /*5c360*/  IMAD.MOV.U32 R10, RZ, RZ, R21 ;  /* 0x000000ffff0a7224 */ /* 0x001fe200078e0015 */
[----:B------:R-:W-:-:S05]  /*5c370*/  MOV R11, R20 ;  /* 0x00000014000b7202 */ /* 0x000fca0000000f00 */
[----:B------:R-:W-:Y:S04]  /*5c380*/  STL.64 [R1+0x4f10], R10 ;  /* 0x004f100a01007387 */ /* 0x000fe80000100a00 */
[----:B------:R-:W2:Y:S04]  /*5c390*/  LDL.64 R22, [R1+0xa8] ;  /* 0x0000a80001167983 */ /* 0x000ea80000100a00 */
[----:B--2---:R0:W-:Y:S04]  /*5c3a0*/  STL.64 [R1+0x4ef0], R22 ;  /* 0x004ef01601007387 */ /* 0x0041e80000100a00 */
[----:B------:R-:W2:Y:S04]  /*5c3b0*/  LDL.LU R20, [R1+0x380] ;  /* 0x0003800001147983 */ /* 0x000ea80000300800 */
[----:B------:R-:W2:Y:S04]  /*5c3c0*/  LDL.LU R21, [R1+0x384] ;  /* 0x0003840001157983 */ /* 0x000ea80000300800 */
[----:B0-----:R-:W2:Y:S04]  /*5c3d0*/  LDL.LU R22, [R1+0x388] ;  /* 0x0003880001167983 */ /* 0x001ea80000300800 */
[----:B------:R-:W2:Y:S01]  /*5c3e0*/  LDL.LU R23, [R1+0x38c] ;  /* 0x00038c0001177983 */ /* 0x000ea20000300800 */
[----:B----4-:R-:W-:-:S02]  /*5c3f0*/  MOV R10, R29 ;  /* 0x0000001d000a7202 */ /* 0x010fc40000000f00 */
[----:B---3--:R-:W-:-:S05]  /*5c400*/  MOV R11, R25 ;  /* 0x00000019000b7202 */ /* 0x008fca0000000f00 */
[----:B------:R-:W-:Y:S04]  /*5c410*/  STL.64 [R1+0x4f28], R10 ;  /* 0x004f280a01007387 */ /* 0x000fe80000100a00 */
[----:B--2---:R-:W-:Y:S04]  /*5c420*/  STL.64 [R1+0x4f08], R22 ;  /* 0x004f081601007387 */ /* 0x004fe80000100a00 */
[----:B------:R0:W-:Y:S04]  /*5c430*/  STL.64 [R1+0x4f00], R20 ;  /* 0x004f001401007387 */ /* 0x0001e80000100a00 */
        /* <DEDUP_REMOVED lines=10> */
[----:B------:R-:W-:-:S03]  /*5c4e0*/  IMAD.MOV.U32 R10, RZ, RZ, R24 ;  /* 0x000000ffff0a7224 */ /* 0x000fc600078e0018 */
[----:B---3--:R-:W-:Y:S04]  /*5c4f0*/  STL.64 [R1+0x4f38], R22 ;  /* 0x004f381601007387 */ /* 0x008fe80000100a00 */
[----:B--2---:R0:W-:Y:S04]  /*5c500*/  STL.64 [R1+0x4f30], R20 ;  /* 0x004f301401007387 */ /* 0x0041e80000100a00 */
[----:B0-----:R-:W2:Y:S04]  /*5c510*/  LDL.LU R20, [R1+0x3b0] ;  /* 0x0003b00001147983 */ /* 0x001ea80000300800 */
[----:B------:R-:W2:Y:S04]  /*5c520*/  LDL.LU R21, [R1+0x3b4] ;  /* 0x0003b40001157983 */ /* 0x000ea80000300800 */
[----:B------:R-:W2:Y:S04]  /*5c530*/  LDL.LU R22, [R1+0x3b8] ;  /* 0x0003b80001167983 */ /* 0x000ea80000300800 */
[----:B------:R-:W2:Y:S04]  /*5c540*/  LDL.LU R23, [R1+0x3bc] ;  /* 0x0003bc0001177983 */ /* 0x000ea80000300800 */
[----:B------:R-:W3:Y:S04]  /*5c550*/  LDL.LU R24, [R1+0x360] ;  /* 0x0003600001187983 */ /* 0x000ee80000300800 */
[----:B------:R-:W3:Y:S04]  /*5c560*/  LDL.LU R25, [R1+0x364] ;  /* 0x0003640001197983 */ /* 0x000ee80000300800 */
[----:B------:R-:W3:Y:S04]  /*5c570*/  LDL.LU R26, [R1+0x368] ;  /* 0x00036800011a7983 */ /* 0x000ee80000300800 */
[----:B------:R-:W3:Y:S04]  /*5c580*/  LDL.LU R27, [R1+0x36c] ;  /* 0x00036c00011b7983 */ /* 0x000ee80000300800 */
[----:B------:R0:W-:Y:S04]  /*5c590*/  STL.64 [R1+0x4ec8], R18 ;  /* 0x004ec81201007387 */ /* 0x0001e80000100a00 */
[----:B------:R-:W4:Y:S04]  /*5c5a0*/  LDL.LU R16, [R1+0x350] ;  /* 0x0003500001107983 */ /* 0x000f280000300800 */
[----:B------:R-:W4:Y:S04]  /*5c5b0*/  LDL.LU R17, [R1+0x354] ;  /* 0x0003540001117983 */ /* 0x000f280000300800 */
[----:B0-----:R-:W4:Y:S04]  /*5c5c0*/  LDL.LU R18, [R1+0x358] ;  /* 0x0003580001127983 */ /* 0x001f280000300800 */
[----:B------:R-:W4:Y:S04]  /*5c5d0*/  LDL.LU R19, [R1+0x35c] ;  /* 0x00035c0001137983 */ /* 0x000f280000300800 */
[----:B------:R-:W-:Y:S04]  /*5c5e0*/  STL.64 [R1+0x4e90], R14 ;  /* 0x004e900e01007387 */ /* 0x000fe80000100a00 */
        /* <DEDUP_REMOVED lines=19> */
[----:B------:R-:W2:Y:S04]  /*5c720*/  LDL.LU.64 R22, [R1+0x4f38] ;  /* 0x004f380001167983 */ /* 0x000ea80000300a00 */
[----:B------:R-:W2:Y:S04]  /*5c730*/  LDL.LU.64 R20, [R1+0x4f30] ;  /* 0x004f300001147983 */ /* 0x000ea80000300a00 */
[----:B------:R-:W-:Y:S04]  /*5c740*/  STL.64 [R1+0x5f0], R8 ;  /* 0x0005f00801007387 */ /* 0x000fe80000100a00 */
[----:B------:R0:W-:Y:S04]  /*5c750*/  STL.64 [R1+0x5f8], R10 ;  /* 0x0005f80a01007387 */ /* 0x0001e80000100a00 */
[----:B0-----:R-:W2:Y:S02]  /*5c760*/  LDL.LU.64 R10, [R1+0x4f28] ;  /* 0x004f2800010a7983 */ /* 0x001ea40000300a00 */
[C---:B--2---:R-:W-:Y:S02]  /*5c770*/  HMMA.16816.F32.BF16 R8, R4.reuse, R10, R20 ;  /* 0x0000000a0408723c */ /* 0x044fe40000041814 */
[----:B------:R-:W2:Y:S04]  /*5c780*/  LDL.LU.64 R22, [R1+0x4f20] ;  /* 0x004f200001167983 */ /* 0x000ea80000300a00 */
[----:B------:R-:W2:Y:S11]  /*5c790*/  LDL.LU.64 R20, [R1+0x4f18] ;  /* 0x004f180001147983 */ /* 0x000eb60000300a00 */
[----:B------:R-:W-:Y:S06]  /*5c7a0*/  @!UPT UIADD3 URZ, URZ, URZ, URZ ;  /* 0x0000003f3f3ff290 */ /* 0x000fec000fffe03f */
        /* <DEDUP_REMOVED lines=11> */
[----:B------:R-:W2:Y:S11]  /*5c860*/  LDL.LU.64 R22, [R1+0x4ef0] ;  /* 0x004ef00001167983 */ /* 0x000eb60000300a00 */
[----:B------:R-:W-:Y:S10]  /*5c870*/  @!UPT UIADD3 URZ, URZ, URZ, URZ ;  /* 0x0000003f3f3ff290 */ /* 0x000ff4000fffe03f */
[----:B------:R-:W-:Y:S04]  /*5c880*/  STL.64 [R1+0x5c0], R8 ;  /* 0x0005c00801007387 */ /* 0x000fe80000100a00 */
[----:B------:R0:W-:Y:S04]  /*5c890*/  STL.64 [R1+0x5c8], R10 ;  /* 0x0005c80a01007387 */ /* 0x0001e80000100a00 */
[----:B0-----:R-:W2:Y:S04]  /*5c8a0*/  LDL.LU.64 R10, [R1+0x4ee8] ;  /* 0x004ee800010a7983 */ /* 0x001ea80000300a00 */
[----:B------:R-:W2:Y:S02]  /*5c8b0*/  LDL.LU.64 R8, [R1+0x4ee0] ;  /* 0x004ee00001087983 */ /* 0x000ea40000300a00 */
[C---:B--2---:R-:W-:Y:S11]  /*5c8c0*/  HMMA.16816.F32.BF16 R8, R4.reuse, R22, R8 ;  /* 0x000000160408723c */ /* 0x044ff60000041808 */
[----:B------:R-:W-:Y:S11]  /*5c8d0*/  @!UPT UIADD3 URZ, URZ, URZ, URZ ;  /* 0x0000003f3f3ff290 */ /* 0x000ff6000fffe03f */
[----:B------:R-:W-:Y:S01]  /*5c8e0*/  @!UPT UIADD3 URZ, URZ, URZ, URZ ;  /* 0x0000003f3f3ff290 */ /* 0x000fe2000fffe03f */
[----:B------:R0:W-:Y:S04]  /*5c8f0*/  STL.64 [R1+0x5b0], R8 ;  /* 0x0005b00801007387 */ /* 0x0001e80000100a00 */
[----:B------:R1:W-:Y:S01]  /*5c900*/  STL.64 [R1+0x5b8], R10 ;  /* 0x0005b80a01007387 */ /* 0x0003e20000100a00 */
[----:B0-----:R-:W-:Y:S02]  /*5c910*/  MOV R9, R23 ;  /* 0x0000001700097202 */ /* 0x001fe40000000f00 */
[----:B-1----:R-:W-:Y:S02]  /*5c920*/  MOV R10, R22 ;  /* 0x00000016000a7202 */ /* 0x002fe40000000f00 */
[----:B------:R-:W3:Y:S02]  /*5c930*/  LDL.LU.64 R22, [R1+0x4ed8] ;  /* 0x004ed80001167983 */ /* 0x000ee40000300a00 */
[C---:B---3--:R-:W-:Y:S11]  /*5c940*/  HMMA.16816.F32.BF16 R24, R4.reuse, R22, R24 ;  /* 0x000000160418723c */ /* 0x048ff60000041818 */
[----:B------:R-:W-:Y:S11]  /*5c950*/  @!UPT UIADD3 URZ, URZ, URZ, URZ ;  /* 0x0000003f3f3ff290 */ /* 0x000ff6000fffe03f */
[----:B------:R-:W-:Y:S01]  /*5c960*/  @!UPT UIADD3 URZ, URZ, URZ, URZ ;  /* 0x0000003f3f3ff290 */ /* 0x000fe2000fffe03f */
[----:B------:R-:W-:Y:S04]  /*5c970*/  STL.64 [R1+0x5a0], R24 ;  /* 0x0005a01801007387 */ /* 0x000fe80000100a00 */
[----:B------:R0:W-:Y:S04]  /*5c980*/  STL.64 [R1+0x5a8], R26 ;  /* 0x0005a81a01007387 */ /* 0x0001e80000100a00 */
[----:B0-----:R-:W4:Y:S04]  /*5c990*/  LDL.LU.64 R26, [R1+0x4ed0] ;  /* 0x004ed000011a7983 */ /* 0x001f280000300a00 */
[----:B------:R0:W-:Y:S04]  /*5c9a0*/  STL.64 [R1+0x4da8], R22 ;  /* 0x004da81601007387 */ /* 0x0001e80000100a00 */
[----:B0-----:R-:W2:Y:S01]  /*5c9b0*/  LDL.LU.64 R22, [R1+0xd8] ;  /* 0x0000d80001167983 */ /* 0x001ea20000300a00 */
[C---:B----4-:R-:W-:Y:S03]  /*5c9c0*/  HMMA.16816.F32.BF16 R16, R4.reuse, R26, R16 ;  /* 0x0000001a0410723c */ /* 0x050fe60000041810 */
[----:B--2---:R0:W-:Y:S04]  /*5c9d0*/  STL.64 [R1+0x4df0], R22 ;  /* 0x004df01601007387 */ /* 0x0041e80000100a00 */
[----:B0-----:R-:W2:Y:S11]  /*5c9e0*/  LDL.LU.64 R22, [R1+0xe8] ;  /* 0x0000e80001167983 */ /* 0x001eb60000300a00 */
[----:B------:R-:W-:Y:S05]  /*5c9f0*/  @!UPT UIADD3 URZ, URZ, URZ, URZ ;  /* 0x0000003f3f3ff290 */ /* 0x000fea000fffe03f */
[----:B------:R-:W-:Y:S04]  /*5ca00*/  STL.64 [R1+0x710], R16 ;  /* 0x0007101001007387 */ /* 0x000fe80000100a00 */
[----:B------:R0:W-:Y:S04]  /*5ca10*/  STL.64 [R1+0x718], R18 ;  /* 0x0007181201007387 */ /* 0x0001e80000100a00 */
[----:B0-----:R-:W3:Y:S04]  /*5ca20*/  LDL.LU.64 R18, [R1+0x4ec8] ;  /* 0x004ec80001127983 */ /* 0x001ee80000300a00 */
[----:B------:R0:W-:Y:S04]  /*5ca30*/  STL.64 [R1+0x4da0], R26 ;  /* 0x004da01a01007387 */ /* 0x0001e80000100a00 */
[----:B------:R-:W4:Y:S04]  /*5ca40*/  LDL.LU R24, [R1+0x2a0] ;  /* 0x0002a00001187983 */ /* 0x000f280000300800 */
[----:B------:R-:W4:Y:S04]  /*5ca50*/  LDL.LU R25, [R1+0x2a4] ;  /* 0x0002a40001197983 */ /* 0x000f280000300800 */
[----:B0-----:R-:W4:Y:S04]  /*5ca60*/  LDL.LU R26, [R1+0x2a8] ;  /* 0x0002a800011a7983 */ /* 0x001f280000300800 */
[----:B------:R-:W4:Y:S01]  /*5ca70*/  LDL.LU R27, [R1+0x2ac] ;  /* 0x0002ac00011b7983 */ /* 0x000f220000300800 */
[C---:B---3--:R-:W-:Y:S03]  /*5ca80*/  HMMA.16816.F32.BF16 R16, R4.reuse, R18, R12 ;  /* 0x000000120410723c */ /* 0x048fe6000004180c */
[----:B------:R-:W3:Y:S04]  /*5ca90*/  LDL.LU.64 R14, [R1+0x4ec0] ;  /* 0x004ec000010e7983 */ /* 0x000ee80000300a00 */
[----:B------:R-:W3:Y:S11]  /*5caa0*/  LDL.LU.64 R12, [R1+0x4eb8] ;  /* 0x004eb800010c7983 */ /* 0x000ef60000300a00 */
[----:B------:R-:W-:Y:S05]  /*5cab0*/  @!UPT UIADD3 URZ, URZ, URZ, URZ ;  /* 0x0000003f3f3ff290 */ /* 0x000fea000fffe03f */
[----:B------:R-:W-:Y:S04]  /*5cac0*/  STL.64 [R1+0x700], R16 ;  /* 0x0007001001007387 */ /* 0x000fe80000100a00 */
[----:B------:R0:W-:Y:S04]  /*5cad0*/  STL.64 [R1+0x708], R18 ;  /* 0x0007081201007387 */ /* 0x0001e80000100a00 */
[----:B0-----:R-:W3:Y:S02]  /*5cae0*/  LDL.LU.64 R18, [R1+0x4eb0] ;  /* 0x004eb00001127983 */ /* 0x001ee40000300a00 */
[C---:B---3--:R-:W-:Y:S02]  /*5caf0*/  HMMA.16816.F32.BF16 R16, R4.reuse, R18, R12 ;  /* 0x000000120410723c */ /* 0x048fe4000004180c */
[----:B------:R-:W3:Y:S04]  /*5cb00*/  LDL.LU.64 R14, [R1+0x4ea8] ;  /* 0x004ea800010e7983 */ /* 0x000ee80000300a00 */
[----:B------:R-:W3:Y:S11]  /*5cb10*/  LDL.LU.64 R12, [R1+0x4ea0] ;  /* 0x004ea000010c7983 */ /* 0x000ef60000300a00 */
[----:B------:R-:W-:Y:S06]  /*5cb20*/  @!UPT UIADD3 URZ, URZ, URZ, URZ ;  /* 0x0000003f3f3ff290 */ /* 0x000fec000fffe03f */
        /* <DEDUP_REMOVED lines=10> */
[C---:B---3--:R-:W-:Y:S01]  /*5cbd0*/  HMMA.16816.F32.BF16 R12, R4.reuse, R18, R12 ;  /* 0x00000012040c723c */ /* 0x048fe2000004180c */
[----:B------:R-:W-:Y:S01]  /*5cbe0*/  IMAD.MOV.U32 R28, RZ, RZ, R18 ;  /* 0x000000ffff1c7224 */ /* 0x000fe200078e0012 */
[----:B------:R-:W-:Y:S11]  /*5cbf0*/  MOV R8, R19 ;  /* 0x0000001300087202 */ /* 0x000ff60000000f00 */
[----:B------:R-:W-:Y:S10]  /*5cc00*/  @!UPT UIADD3 URZ, URZ, URZ, URZ ;  /* 0x0000003f3f3ff290 */ /* 0x000ff4000fffe03f */
[----:B------:R-:W-:Y:S04]  /*5cc10*/  STL.64 [R1+0x6d0], R12 ;  /* 0x0006d00c01007387 */ /* 0x000fe80000100a00 */
[----:B------:R0:W-:Y:S04]  /*5cc20*/  STL.64 [R1+0x6d8], R14 ;  /* 0x0006d80e01007387 */ /* 0x0001e80000100a00 */
[----:B0-----:R-:W3:Y:S04]  /*5cc30*/  LDL.LU.64 R14, [R1+0x4e78] ;  /* 0x004e7800010e7983 */ /* 0x001ee80000300a00 */
[----:B------:R-:W3:Y:S04]  /*5cc40*/  LDL.LU.64 R12, [R1+0x4e70] ;  /* 0x004e7000010c7983 */ /* 0x000ee80000300a00 */
[----:B------:R-:W3:Y:S04]  /*5cc50*/  LDL.LU.64 R18, [R1+0x4e68] ;  /* 0x004e680001127983 */ /* 0x000ee80000300a00 */
[----:B------:R-:W-:Y:S01]  /*5cc60*/  STL [R1+0x4d88], R8 ;  /* 0x004d880801007387 */ /* 0x000fe20000100800 */
        /* <DEDUP_REMOVED lines=22> */
[----:B------:R-:W3:Y:S11]  /*5cdd0*/  LDL.LU.64 R14, [R1+0x4e18] ;  /* 0x004e1800010e7983 */ /* 0x000ef60000300a00 */
[----:B------:R-:W-:Y:S10]  /*5cde0*/  @!UPT UIADD3 URZ, URZ, URZ, URZ ;  /* 0x0000003f3f3ff290 */ /* 0x000ff4000fffe03f */
[----:B------:R-:W-:Y:S04]  /*5cdf0*/  STL.64 [R1+0x690], R16 ;  /* 0x0006901001007387 */ /* 0x000fe80000100a00 */
[----:B------:R0:W-:Y:S04]  /*5ce00*/  STL.64 [R1+0x698], R18 ;  /* 0x0006981201007387 */ /* 0x0001e80000100a00 */
[----:B0-----:R-:W3:Y:S04]  /*5ce10*/  LDL.LU.64 R18, [R1+0x4e10] ;  /* 0x004e100001127983 */ /* 0x001ee80000300a00 */
[----:B------:R-:W3:Y:S02]  /*5ce20*/  LDL.LU.64 R16, [R1+0x4e08] ;  /* 0x004e080001107983 */ /* 0x000ee40000300a00 */
[----:B---3--:R-:W-:Y:S02]  /*5ce30*/  HMMA.16816.F32.BF16 R4, R4, R14, R16 ;  /* 0x0000000e0404723c */ /* 0x008fe40000041810 */
[----:B------:R-:W3:Y:S04]  /*5ce40*/  LDL.LU.64 R18, [R1+0x4e00] ;  /* 0x004e000001127983 */ /* 0x000ee80000300a00 */
[----:B------:R-:W3:Y:S11]  /*5ce50*/  LDL.LU.64 R16, [R1+0x4df8] ;  /* 0x004df80001107983 */ /* 0x000ef60000300a00 */
[----:B------:R-:W-:Y:S06]  /*5ce60*/  @!UPT UIADD3 URZ, URZ, URZ, URZ ;  /* 0x0000003f3f3ff290 */ /* 0x000fec000fffe03f */
[----:B------:R0:W-:Y:S04]  /*5ce70*/  STL.64 [R1+0x590], R4 ;  /* 0x0005900401007387 */ /* 0x0001e80000100a00 */
[----:B------:R1:W-:Y:S04]  /*5ce80*/  STL.64 [R1+0x598], R6 ;  /* 0x0005980601007387 */ /* 0x0003e80000100a00 */
[----:B0-----:R-:W3:Y:S04]  /*5ce90*/  LDL.LU R4, [R1+0x2b0] ;  /* 0x0002b00001047983 */ /* 0x001ee80000300800 */
[----:B------:R-:W3:Y:S04]  /*5cea0*/  LDL.LU R5, [R1+0x2b4] ;  /* 0x0002b40001057983 */ /* 0x000ee80000300800 */
[----:B-1----:R-:W3:Y:S04]  /*5ceb0*/  LDL.LU R6, [R1+0x2b8] ;  /* 0x0002b80001067983 */ /* 0x002ee80000300800 */
[----:B------:R-:W3:Y:S01]  /*5cec0*/  LDL.LU R7, [R1+0x2bc] ;  /* 0x0002bc0001077983 */ /* 0x000ee20000300800 */
[----:B--2---:R-:W-:-:S02]  /*5ced0*/  MOV R13, R22 ;  /* 0x00000016000d7202 */ /* 0x004fc40000000f00 */
[----:B------:R-:W-:Y:S01]  /*5cee0*/  MOV R12, R23 ;  /* 0x00000017000c7202 */ /* 0x000fe20000000f00 */
[----:B------:R-:W-:Y:S01]  /*5cef0*/  STL.64 [R1+0x4cf0], R14 ;  /* 0x004cf00e01007387 */ /* 0x000fe20000100a00 */
[----:B---3--:R-:W-:Y:S03]  /*5cf00*/  HMMA.16816.F32.BF16 R4, R16, R22, R4 ;  /* 0x000000161004723c */ /* 0x008fe60000041804 */
[----:B------:R-:W4:Y:S11]  /*5cf10*/  LDL.LU.64 R22, [R1+0x4df0] ;  /* 0x004df00001167983 */ /* 0x000f360000300a00 */
[----:B------:R-:W-:Y:S09]  /*5cf20*/  @!UPT UIADD3 URZ, URZ, URZ, URZ ;  /* 0x0000003f3f3ff290 */ /* 0x000ff2000fffe03f */
[----:B------:R-:W-:Y:S01]  /*5cf30*/  STL.64 [R1+0x580], R4 ;  /* 0x0005800401007387 */ /* 0x000fe20000100a00 */
[----:B------:R-:W-:-:S03]  /*5cf40*/  IMAD.MOV.U32 R29, RZ, RZ, R7 ;  /* 0x000000ffff1d7224 */ /* 0x000fc600078e0007 */
[----:B------:R4:W-:Y:S04]  /*5cf50*/  STL [R1+0x588], R6 ;  /* 0x0005880601007387 */ /* 0x0009e80000100800 */
[----:B------:R-:W-:Y:S01]  /*5cf60*/  STL [R1+0x4a30], R29 ;  /* 0x004a301d01007387 */ /* 0x000fe20000100800 */
[----:B----4-:R-:W-:Y:S01]  /*5cf70*/  HMMA.16816.F32.BF16 R4, R16, R22, R24 ;  /* 0x000000161004723c */ /* 0x010fe20000041818 */
[----:B------:R-:W-:Y:S02]  /*5cf80*/  MOV R15, R22 ;  /* 0x00000016000f7202 */ /* 0x000fe40000000f00 */
[----:B------:R-:W-:-:S04]  /*5cf90*/  MOV R14, R23 ;  /* 0x00000017000e7202 */ /* 0x000fc80000000f00 */
[----:B------:R-:W-:Y:S01]  /*5cfa0*/  IMAD.MOV.U32 R22, RZ, RZ, R10 ;  /* 0x000000ffff167224 */ /* 0x000fe200078e000a */
[----:B------:R-:W-:Y:S11]  /*5cfb0*/  MOV R23, R9 ;  /* 0x0000000900177202 */ /* 0x000ff60000000f00 */
[----:B------:R-:W-:Y:S04]  /*5cfc0*/  @!UPT UIADD3 URZ, URZ, URZ, URZ ;  /* 0x0000003f3f3ff290 */ /* 0x000fe8000fffe03f */
[----:B------:R-:W-:Y:S04]  /*5cfd0*/  STL.64 [R1+0x570], R4 ;  /* 0x0005700401007387 */ /* 0x000fe80000100a00 */
[----:B------:R-:W-:Y:S04]  /*5cfe0*/  STL [R1+0x578], R6 ;  /* 0x0005780601007387 */ /* 0x000fe80000100800 */
[----:B------:R0:W-:Y:S04]  /*5cff0*/  STL.64 [R1+0x4dc0], R22 ;  /* 0x004dc01601007387 */ /* 0x0001e80000100a00 */
[----:B------:R-:W2:Y:S04]  /*5d000*/  LDL.LU R24, [R1+0x260] ;  /* 0x0002600001187983 */ /* 0x000ea80000300800 */
[----:B------:R-:W2:Y:S04]  /*5d010*/  LDL.LU R25, [R1+0x264] ;  /* 0x0002640001197983 */ /* 0x000ea80000300800 */
[----:B------:R-:W3:Y:S04]  /*5d020*/  LDL.LU R26, [R1+0x268] ;  /* 0x00026800011a7983 */ /* 0x000ee80000300800 */
[----:B------:R-:W3:Y:S04]  /*5d030*/  LDL.LU R27, [R1+0x26c] ;  /* 0x00026c00011b7983 */ /* 0x000ee80000300800 */
[----:B------:R-:W4:Y:S04]  /*5d040*/  LDL.LU R20, [R1+0x280] ;  /* 0x0002800001147983 */ /* 0x000f280000300800 */
[----:B------:R-:W4:Y:S04]  /*5d050*/  LDL.LU R21, [R1+0x284] ;  /* 0x0002840001157983 */ /* 0x000f280000300800 */
[----:B0-----:R-:W2:Y:S04]  /*5d060*/  LDL.LU R22, [R1+0x288] ;  /* 0x0002880001167983 */ /* 0x001ea80000300800 */
[----:B------:R-:W2:Y:S01]  /*5d070*/  LDL.LU R23, [R1+0x28c] ;  /* 0x00028c0001177983 */ /* 0x000ea20000300800 */
[----:B------:R-:W-:-:S03]  /*5d080*/  MOV R3, R7 ;  /* 0x0000000700037202 */ /* 0x000fc60000000f00 */
[----:B------:R-:W3:Y:S04]  /*5d090*/  LDL.LU R4, [R1+0x290] ;  /* 0x0002900001047983 */ /* 0x000ee80000300800 */
[----:B------:R-:W3:Y:S04]  /*5d0a0*/  LDL.LU R5, [R1+0x294] ;  /* 0x0002940001057983 */ /* 0x000ee80000300800 */
[----:B------:R-:W3:Y:S04]  /*5d0b0*/  LDL.LU R6, [R1+0x298] ;  /* 0x0002980001067983 */ /* 0x000ee80000300800 */
[----:B------:R-:W3:Y:S04]  /*5d0c0*/  LDL.LU R7, [R1+0x29c] ;  /* 0x00029c0001077983 */ /* 0x000ee80000300800 */
[----:B--2---:R0:W-:Y:S04]  /*5d0d0*/  STL.64 [R1+0x4de0], R22 ;  /* 0x004de01601007387 */ /* 0x0041e80000100a00 */
[----:B----4-:R-:W-:Y:S04]  /*5d0e0*/  STL.64 [R1+0x4dd8], R20 ;  /* 0x004dd81401007387 */ /* 0x010fe80000100a00 */
[----:B0-----:R-:W2:Y:S04]  /*5d0f0*/  LDL.LU.64 R22, [R1+0xc8] ;  /* 0x0000c80001167983 */ /* 0x001ea80000300a00 */
[----:B---3--:R-:W-:Y:S04]  /*5d100*/  STL.64 [R1+0x4db8], R26 ;  /* 0x004db81a01007387 */ /* 0x008fe80000100a00 */
[----:B------:R0:W-:Y:S04]  /*5d110*/  STL.64 [R1+0x4db0], R24 ;  /* 0x004db01801007387 */ /* 0x0001e80000100a00 */
[----:B0-----:R-:W3:Y:S04]  /*5d120*/  LDL.LU R24, [R1+0x270] ;  /* 0x0002700001187983 */ /* 0x001ee80000300800 */
[----:B------:R-:W3:Y:S04]  /*5d130*/  LDL.LU R25, [R1+0x274] ;  /* 0x0002740001197983 */ /* 0x000ee80000300800 */
[----:B------:R-:W4:Y:S04]  /*5d140*/  LDL.LU R26, [R1+0x278] ;  /* 0x00027800011a7983 */ /* 0x000f280000300800 */
[----:B------:R-:W4:Y:S01]  /*5d150*/  LDL.LU R27, [R1+0x27c] ;  /* 0x00027c00011b7983 */ /* 0x000f220000300800 */
[----:B------:R-:W-:-:S02]  /*5d160*/  MOV R8, R0 ;  /* 0x0000000000087202 */ /* 0x000fc40000000f00 */
[----:B------:R-:W-:Y:S01]  /*5d170*/  MOV R9, R2 ;  /* 0x0000000200097202 */ /* 0x000fe20000000f00 */
[----:B----4-:R0:W-:Y:S04]  /*5d180*/  STL.64 [R1+0x4dd0], R26 ;  /* 0x004dd01a01007387 */ /* 0x0101e80000100a00 */
[----:B---3--:R-:W-:Y:S04]  /*5d190*/  STL.64 [R1+0x4dc8], R24 ;  /* 0x004dc81801007387 */ /* 0x008fe80000100a00 */
[----:B0-----:R-:W3:Y:S04]  /*5d1a0*/  LDL.LU.64 R26, [R1+0xb8] ;  /* 0x0000b800011a7983 */ /* 0x001ee80000300a00 */
[----:B------:R-:W-:Y:S04]  /*5d1b0*/  STL.64 [R1+0x4d70], R14 ;  /* 0x004d700e01007387 */ /* 0x000fe80000100a00 */
[----:B------:R0:W-:Y:S04]  /*5d1c0*/  STL.64 [R1+0x4d68], R12 ;  /* 0x004d680c01007387 */ /* 0x0001e80000100a00 */
[----:B0-----:R-:W4:Y:S04]  /*5d1d0*/  LDL.LU R12, [R1+0x230] ;  /* 0x00023000010c7983 */ /* 0x001f280000300800 */
[----:B------:R-:W4:Y:S04]  /*5d1e0*/  LDL.LU R13, [R1+0x234] ;  /* 0x00023400010d7983 */ /* 0x000f280000300800 */
[----:B------:R-:W3:Y:S04]  /*5d1f0*/  LDL.LU R14, [R1+0x238] ;  /* 0x00023800010e7983 */ /* 0x000ee80000300800 */
[----:B------:R-:W3:Y:S04]  /*5d200*/  LDL.LU R15, [R1+0x23c] ;  /* 0x00023c00010f7983 */ /* 0x000ee80000300800 */
[----:B------:R-:W3:Y:S04]  /*5d210*/  LDL.LU R0, [R1+0x4dec] ;  /* 0x004dec0001007983 */ /* 0x000ee80000300800 */
[----:B------:R-:W3:Y:S04]  /*5d220*/  LDL.LU R2, [R1+0x4de8] ;  /* 0x004de80001027983 */ /* 0x000ee80000300800 */
[----:B------:R-:W3:Y:S04]  /*5d230*/  LDL.LU R10, [R1+0x248] ;  /* 0x00024800010a7983 */ /* 0x000ee80000300800 */
[----:B------:R-:W3:Y:S01]  /*5d240*/  LDL.LU R11, [R1+0x24c] ;  /* 0x00024c00010b7983 */ /* 0x000ee20000300800 */
[----:B--2---:R-:W-:Y:S03]  /*5d250*/  HMMA.16816.F32.BF16 R4, R16, R22, R4 ;  /* 0x000000161004723c */ /* 0x004fe60000041804 */
[----:B---3--:R-:W-:Y:S04]  /*5d260*/  STL.64 [R1+0x4d98], R10 ;  /* 0x004d980a01007387 */ /* 0x008fe80000100a00 */
[----:B------:R0:W-:Y:S04]  /*5d270*/  STL.64 [R1+0x4d90], R8 ;  /* 0x004d900801007387 */ /* 0x0001e80000100a00 */
[----:B0-----:R-:W2:Y:S04]  /*5d280*/  LDL.LU R8, [R1+0x250] ;  /* 0x0002500001087983 */ /* 0x001ea80000300800 */
[----:B------:R-:W2:Y:S04]  /*5d290*/  LDL.LU R9, [R1+0x254] ;  /* 0x0002540001097983 */ /* 0x000ea80000300800 */
[----:B------:R0:W-:Y:S04]  /*5d2a0*/  STL.64 [R1+0x4d80], R14 ;  /* 0x004d800e01007387 */ /* 0x0001e80000100a00 */
[----:B----4-:R-:W-:Y:S04]  /*5d2b0*/  STL.64 [R1+0x4d78], R12 ;  /* 0x004d780c01007387 */ /* 0x010fe80000100a00 */
[----:B0-----:R-:W3:Y:S04]  /*5d2c0*/  LDL.LU.64 R14, [R1+0x1c8] ;  /* 0x0001c800010e7983 */ /* 0x001ee80000300a00 */
[----:B------:R-:W-:Y:S04]  /*5d2d0*/  STL [R1+0x4968], R3 ;  /* 0x0049680301007387 */ /* 0x000fe80000100800 */
[----:B------:R0:W-:Y:S04]  /*5d2e0*/  STL.64 [R1+0x560], R4 ;  /* 0x0005600401007387 */ /* 0x0001e80000100a00 */
[----:B------:R-:W-:Y:S01]  /*5d2f0*/  STL.64 [R1+0x568], R6 ;  /* 0x0005680601007387 */ /* 0x000fe20000100a00 */
[----:B0-----:R-:W-:-:S02]  /*5d300*/  MOV R5, R22 ;  /* 0x0000001600057202 */ /* 0x001fc40000000f00 */
[----:B------:R-:W-:Y:S02]  /*5d310*/  MOV R4, R23 ;  /* 0x0000001700047202 */ /* 0x000fe40000000f00 */
[----:B------:R-:W4:Y:S04]  /*5d320*/  LDL.LU.64 R22, [R1+0x4de0] ;  /* 0x004de00001167983 */ /* 0x000f280000300a00 */
[----:B------:R-:W4:Y:S01]  /*5d330*/  LDL.LU.64 R20, [R1+0x4dd8] ;  /* 0x004dd80001147983 */ /* 0x000f220000300a00 */
[----:B------:R-:W-:Y:S01]  /*5d340*/  IMAD.MOV.U32 R13, RZ, RZ, R26 ;  /* 0x000000ffff0d7224 */ /* 0x000fe200078e001a */
[----:B------:R-:W-:Y:S01]  /*5d350*/  MOV R12, R27 ;  /* 0x0000001b000c7202 */ /* 0x000fe20000000f00 */
[----:B----4-:R-:W-:Y:S01]  /*5d360*/  HMMA.16816.F32.BF16 R20, R16, R26, R20 ;  /* 0x0000001a1014723c */ /* 0x010fe20000041814 */
[----:B------:R-:W4:Y:S04]  /*5d370*/  LDL.LU.64 R26, [R1+0x4dd0] ;  /* 0x004dd000011a7983 */ /* 0x000f280000300a00 */
[----:B------:R-:W4:Y:S11]  /*5d380*/  LDL.LU.64 R24, [R1+0x4dc8] ;  /* 0x004dc80001187983 */ /* 0x000f360000300a00 */
[----:B------:R-:W-:Y:S07]  /*5d390*/  @!UPT UIADD3 URZ, URZ, URZ, URZ ;  /* 0x0000003f3f3ff290 */ /* 0x000fee000fffe03f */
[----:B------:R-:W-:Y:S01]  /*5d3a0*/  STL.64 [R1+0x550], R20 ;  /* 0x0005501401007387 */ /* 0x000fe20000100a00 */
[----:B------:R-:W-:-:S03]  /*5d3b0*/  MOV R3, R23 ;  /* 0x0000001700037202 */ /* 0x000fc60000000f00 */
[----:B------:R0:W-:Y:S04]  /*5d3c0*/  STL [R1+0x558], R22 ;  /* 0x0005581601007387 */ /* 0x0001e80000100800 */
[----:B0-----:R-:W4:Y:S01]  /*5d3d0*/  LDL.LU.64 R22, [R1+0x4dc0] ;  /* 0x004dc00001167983 */ /* 0x001f220000300a00 */
[----:B------:R-:W-:Y:S01]  /*5d3e0*/  IMAD.MOV.U32 R10, RZ, RZ, R2 ;  /* 0x000000ffff0a7224 */ /* 0x000fe200078e0002 */
[----:B------:R-:W-:Y:S02]  /*5d3f0*/  MOV R11, R0 ;  /* 0x00000000000b7202 */ /* 0x000fe40000000f00 */
[----:B------:R-:W-:Y:S01]  /*5d400*/  STL [R1+0x4a34], R3 ;  /* 0x004a340301007387 */ /* 0x000fe20000100800 */
[C---:B----4-:R-:W-:Y:S03]  /*5d410*/  HMMA.16816.F32.BF16 R20, R16.reuse, R22, R24 ;  /* 0x000000161014723c */ /* 0x050fe60000041818 */
[----:B------:R-:W4:Y:S04]  /*5d420*/  LDL.LU.64 R26, [R1+0x4db8] ;  /* 0x004db800011a7983 */ /* 0x000f280000300a00 */
[----:B------:R-:W4:Y:S11]  /*5d430*/  LDL.LU.64 R24, [R1+0x4db0] ;  /* 0x004db00001187983 */ /* 0x000f360000300a00 */
[----:B------:R-:W-:Y:S05]  /*5d440*/  @!UPT UIADD3 URZ, URZ, URZ, URZ ;  /* 0x0000003f3f3ff290 */ /* 0x000fea000fffe03f */
[----:B------:R-:W-:Y:S01]  /*5d450*/  STL.64 [R1+0x540], R20 ;  /* 0x0005401401007387 */ /* 0x000fe20000100a00 */
[----:B------:R-:W-:Y:S01]  /*5d460*/  MOV R2, R22 ;  /* 0x0000001600027202 */ /* 0x000fe20000000f00 */
[----:B------:R-:W-:Y:S02]  /*5d470*/  IMAD.MOV.U32 R0, RZ, RZ, R23 ;  /* 0x000000ffff007224 */ /* 0x000fe400078e0017 */
[----:B------:R-:W4:Y:S04]  /*5d480*/  LDL.LU.64 R22, [R1+0x4da8] ;  /* 0x004da80001167983 */ /* 0x000f280000300a00 */
[----:B------:R-:W-:Y:S04]  /*5d490*/  STL [R1+0x4a3c], R0 ;  /* 0x004a3c0001007387 */ /* 0x000fe80000100800 */
[----:B------:R-:W-:Y:S01]  /*5d4a0*/  STL [R1+0x4a38], R2 ;  /* 0x004a380201007387 */ /* 0x000fe20000100800 */
[C---:B----4-:R-:W-:Y:S11]  /*5d4b0*/  HMMA.16816.F32.BF16 R24, R16.reuse, R22, R24 ;  /* 0x000000161018723c */ /* 0x050ff60000041818 */
[----:B------:R-:W-:Y:S11]  /*5d4c0*/  @!UPT UIADD3 URZ, URZ, URZ, URZ ;  /* 0x0000003f3f3ff290 */ /* 0x000ff6000fffe03f */
[----:B------:R-:W-:Y:S01]  /*5d4d0*/  @!UPT UIADD3 URZ, URZ, URZ, URZ ;  /* 0x0000003f3f3ff290 */ /* 0x000fe2000fffe03f */
[----:B------:R-:W-:Y:S04]  /*5d4e0*/  STL.64 [R1+0x530], R24 ;  /* 0x0005301801007387 */ /* 0x000fe80000100a00 */
[----:B------:R0:W-:Y:S04]  /*5d4f0*/  STL.64 [R1+0x538], R26 ;  /* 0x0005381a01007387 */ /* 0x0001e80000100a00 */
[----:B0-----:R-:W2:Y:S04]  /*5d500*/  LDL.LU.64 R26, [R1+0x4da0] ;  /* 0x004da000011a7983 */ /* 0x001ea80000300a00 */
[----:B------:R0:W-:Y:S04]  /*5d510*/  STL.64 [R1+0x4d28], R22 ;  /* 0x004d281601007387 */ /* 0x0001e80000100a00 */
[----:B0-----:R-:W4:Y:S01]  /*5d520*/  LDL.LU.64 R22, [R1+0x198] ;  /* 0x0001980001167983 */ /* 0x001f220000300a00 */
[----:B--2---:R-:W-:Y:S01]  /*5d530*/  HMMA.16816.F32.BF16 R8, R16, R26, R8 ;  /* 0x0000001a1008723c */ /* 0x004fe20000041808 */
[----:B------:R-:W-:-:S02]  /*5d540*/  MOV R7, R26 ;  /* 0x0000001a00077202 */ /* 0x000fc40000000f00 */
[----:B------:R-:W-:Y:S11]  /*5d550*/  MOV R6, R27 ;  /* 0x0000001b00067202 */ /* 0x000ff60000000f00 */
[----:B------:R-:W-:Y:S09]  /*5d560*/  @!UPT UIADD3 URZ, URZ, URZ, URZ ;  /* 0x0000003f3f3ff290 */ /* 0x000ff2000fffe03f */
[----:B------:R-:W-:Y:S04]  /*5d570*/  STL.64 [R1+0x520], R8 ;  /* 0x0005200801007387 */ /* 0x000fe80000100a00 */
[----:B------:R0:W-:Y:S04]  /*5d580*/  STL.64 [R1+0x528], R10 ;  /* 0x0005280a01007387 */ /* 0x0001e80000100a00 */
[----:B0-----:R-:W3:Y:S04]  /*5d590*/  LDL.LU.64 R10, [R1+0x4d98] ;  /* 0x004d9800010a7983 */ /* 0x001ee80000300a00 */
[----:B------:R-:W3:Y:S04]  /*5d5a0*/  LDL.LU.64 R8, [R1+0x4d90] ;  /* 0x004d900001087983 */ /* 0x000ee80000300a00 */
[----:B------:R-:W2:Y:S04]  /*5d5b0*/  LDL.LU R24, [R1] ;  /* 0x0000000001187983 */ /* 0x000ea80000300800 */
[----:B------:R-:W2:Y:S04]  /*5d5c0*/  LDL.LU R25, [R1+0x4] ;  /* 0x0000040001197983 */ /* 0x000ea80000300800 */
[----:B------:R-:W2:Y:S04]  /*5d5d0*/  LDL.LU R26, [R1+0x8] ;  /* 0x00000800011a7983 */ /* 0x000ea80000300800 */
[----:B------:R-:W2:Y:S01]  /*5d5e0*/  LDL.LU R27, [R1+0xc] ;  /* 0x00000c00011b7983 */ /* 0x000ea20000300800 */
[----:B---3--:R-:W-:Y:S03]  /*5d5f0*/  HMMA.16816.F32.BF16 R8, R16, R14, R8 ;  /* 0x0000000e1008723c */ /* 0x008fe60000041808 */
[----:B--2---:R0:W-:Y:S04]  /*5d600*/  STL.64 [R1+0x4c78], R26 ;  /* 0x004c781a01007387 */ /* 0x0041e80000100a00 */
[----:B------:R-:W-:Y:S01]  /*5d610*/  STL.64 [R1+0x4c70], R24 ;  /* 0x004c701801007387 */ /* 0x000fe20000100a00 */
[----:B0-----:R-:W-:Y:S01]  /*5d620*/  MOV R26, R13 ;  /* 0x0000000d001a7202 */ /* 0x001fe20000000f00 */
[----:B------:R-:W-:-:S05]  /*5d630*/  IMAD.MOV.U32 R27, RZ, RZ, R12 ;  /* 0x000000ffff1b7224 */ /* 0x000fca00078e000c */
[----:B------:R0:W-:Y:S04]  /*5d640*/  STL.64 [R1+0x4c90], R26 ;  /* 0x004c901a01007387 */ /* 0x0001e80000100a00 */
[----:B------:R-:W2:Y:S04]  /*5d650*/  LDL R29, [R1+0x1f10] ;  /* 0x001f1000011d7983 */ /* 0x000ea80000100800 */
[----:B0-----:R-:W3:Y:S04]  /*5d660*/  LDL.64 R26, [R1+0x1a8] ;  /* 0x0001a800011a7983 */ /* 0x001ee80000100a00 */
[----:B------:R0:W-:Y:S04]  /*5d670*/  STL.64 [R1+0x680], R8 ;  /* 0x0006800801007387 */ /* 0x0001e80000100a00 */
[----:B------:R1:W-:Y:S04]  /*5d680*/  STL.64 [R1+0x688], R10 ;  /* 0x0006880a01007387 */ /* 0x0003e80000100a00 */
[----:B0-----:R-:W2:Y:S01]  /*5d690*/  LDL.LU R8, [R1+0x4d88] ;  /* 0x004d880001087983 */ /* 0x001ea20000300800 */
[----:B------:R-:W-:-:S02]  /*5d6a0*/  MOV R9, R15 ;  /* 0x0000000f00097202 */ /* 0x000fc40000000f00 */
[----:B-1----:R-:W-:Y:S02]  /*5d6b0*/  MOV R10, R14 ;  /* 0x0000000e000a7202 */ /* 0x002fe40000000f00 */
[----:B------:R-:W2:Y:S04]  /*5d6c0*/  LDL.LU.64 R14, [R1+0x4d80] ;  /* 0x004d8000010e7983 */ /* 0x000ea80000300a00 */
[----:B------:R-:W2:Y:S01]  /*5d6d0*/  LDL.LU.64 R12, [R1+0x4d78] ;  /* 0x004d7800010c7983 */ /* 0x000ea20000300a00 */
[----:B---3--:R-:W-:Y:S01]  /*5d6e0*/  MOV R11, R27 ;  /* 0x0000001b000b7202 */ /* 0x008fe20000000f00 */
[----:B--2---:R-:W-:Y:S07]  /*5d6f0*/  HMMA.16816.F32.BF16 R12, R16, R26, R12 ;  /* 0x0000001a100c723c */ /* 0x004fee000004180c */
[----:B------:R-:W-:Y:S01]  /*5d700*/  IMAD.MOV.U32 R26, RZ, RZ, R5 ;  /* 0x000000ffff1a7224 */ /* 0x000fe200078e0005 */
[----:B------:R-:W-:Y:S11]  /*5d710*/  MOV R27, R4 ;  /* 0x00000004001b7202 */ /* 0x000ff60000000f00 */
[----:B------:R-:W-:Y:S04]  /*5d720*/  @!UPT UIADD3 URZ, URZ, URZ, URZ ;  /* 0x0000003f3f3ff290 */ /* 0x000fe8000fffe03f */
[----:B------:R-:W-:Y:S04]  /*5d730*/  STL.64 [R1+0x670], R12 ;  /* 0x0006700c01007387 */ /* 0x000fe80000100a00 */
[----:B------:R0:W-:Y:S04]  /*5d740*/  STL.64 [R1+0x678], R14 ;  /* 0x0006780e01007387 */ /* 0x0001e80000100a00 */
[----:B0-----:R-:W2:Y:S04]  /*5d750*/  LDL.LU.64 R14, [R1+0x4d70] ;  /* 0x004d7000010e7983 */ /* 0x001ea80000300a00 */
[----:B------:R-:W3:Y:S04]  /*5d760*/  LDL.LU.64 R12, [R1+0x4d68] ;  /* 0x004d6800010c7983 */ /* 0x000ee80000300a00 */
[----:B------:R-:W-:Y:S04]  /*5d770*/  STL.64 [R1+0x4d10], R10 ;  /* 0x004d100a01007387 */ /* 0x000fe80000100a00 */
[----:B------:R-:W-:Y:S04]  /*5d780*/  STL [R1+0x4d08], R9 ;  /* 0x004d080901007387 */ /* 0x000fe80000100800 */
[----:B------:R0:W-:Y:S04]  /*5d790*/  STL.64 [R1+0x4ca8], R26 ;  /* 0x004ca81a01007387 */ /* 0x0001e80000100a00 */
[----:B------:R-:W2:Y:S04]  /*5d7a0*/  LDL.LU R24, [R1+0x220] ;  /* 0x0002200001187983 */ /* 0x000ea80000300800 */
[----:B------:R-:W2:Y:S04]  /*5d7b0*/  LDL.LU R25, [R1+0x224] ;  /* 0x0002240001197983 */ /* 0x000ea80000300800 */
[----:B0-----:R-:W2:Y:S04]  /*5d7c0*/  LDL.LU R26, [R1+0x228] ;  /* 0x00022800011a7983 */ /* 0x001ea80000300800 */
[----:B------:R-:W2:Y:S01]  /*5d7d0*/  LDL.LU R27, [R1+0x22c] ;  /* 0x00022c00011b7983 */ /* 0x000ea20000300800 */
[----:B----4-:R-:W-:-:S02]  /*5d7e0*/  MOV R5, R22 ;  /* 0x0000001600057202 */ /* 0x010fc40000000f00 */
[----:B------:R-:W-:Y:S01]  /*5d7f0*/  MOV R4, R23 ;  /* 0x0000001700047202 */ /* 0x000fe20000000f00 */
[----:B--2---:R-:W-:Y:S11]  /*5d800*/  HMMA.16816.F32.BF16 R24, R16, R22, R24 ;  /* 0x000000161018723c */ /* 0x004ff60000041818 */
[----:B------:R-:W-:Y:S11]  /*5d810*/  @!UPT UIADD3 URZ, URZ, URZ, URZ ;  /* 0x0000003f3f3ff290 */ /* 0x000ff6000fffe03f */
[----:B------:R-:W-:Y:S01]  /*5d820*/  @!UPT UIADD3 URZ, URZ, URZ, URZ ;  /* 0x0000003f3f3ff290 */ /* 0x000fe2000fffe03f */
[----:B------:R-:W-:Y:S04]  /*5d830*/  STL.64 [R1+0x660], R24 ;  /* 0x0006601801007387 */ /* 0x000fe80000100a00 */
[----:B------:R0:W-:Y:S02]  /*5d840*/  STL.64 [R1+0x668], R26 ;  /* 0x0006681a01007387 */ /* 0x0001e40000100a00 */
[----:B0-----:R-:W-:Y:S01]  /*5d850*/  IMAD.MOV.U32 R26, RZ, RZ, R15 ;  /* 0x000000ffff1a7224 */ /* 0x001fe200078e000f */
[----:B------:R-:W-:-:S05]  /*5d860*/  MOV R27, R14 ;  /* 0x0000000e001b7202 */ /* 0x000fca0000000f00 */
[----:B------:R-:W-:Y:S04]  /*5d870*/  STL.64 [R1+0x4cc0], R26 ;  /* 0x004cc01a01007387 */ /* 0x000fe80000100a00 */
[----:B------:R-:W-:Y:S04]  /*5d880*/  STL.64 [R1+0x4c88], R6 ;  /* 0x004c880601007387 */ /* 0x000fe80000100a00 */
[----:B------:R0:W-:Y:S04]  /*5d890*/  STL.64 [R1+0x4c80], R4 ;  /* 0x004c800401007387 */ /* 0x0001e80000100a00 */
[----:B0-----:R-:W2:Y:S04]  /*5d8a0*/  LDL.LU R4, [R1+0x10] ;  /* 0x0000100001047983 */ /* 0x001ea80000300800 */
[----:B------:R-:W2:Y:S04]  /*5d8b0*/  LDL.LU R5, [R1+0x14] ;  /* 0x0000140001057983 */ /* 0x000ea80000300800 */
[----:B------:R-:W4:Y:S04]  /*5d8c0*/  LDL.LU R6, [R1+0x18] ;  /* 0x0000180001067983 */ /* 0x000f280000300800 */
[----:B------:R-:W4:Y:S04]  /*5d8d0*/  LDL.LU R7, [R1+0x1c] ;  /* 0x00001c0001077983 */ /* 0x000f280000300800 */
[----:B------:R-:W2:Y:S04]  /*5d8e0*/  LDL.LU.64 R10, [R1+0x158] ;  /* 0x00015800010a7983 */ /* 0x000ea80000300a00 */
[----:B--2---:R-:W-:Y:S04]  /*5d8f0*/  STL.64 [R1+0x4d20], R10 ;  /* 0x004d200a01007387 */ /* 0x004fe80000100a00 */
[----:B------:R-:W2:Y:S01]  /*5d900*/  LDL.LU.64 R14, [R1+0x148] ;  /* 0x00014800010e7983 */ /* 0x000ea20000300a00 */
[----:B---3--:R-:W-:-:S02]  /*5d910*/  MOV R27, R12 ;  /* 0x0000000c001b7202 */ /* 0x008fc40000000f00 */
[----:B------:R-:W-:Y:S01]  /*5d920*/  MOV R26, R13 ;  /* 0x0000000d001a7202 */ /* 0x000fe20000000f00 */
[----:B--2---:R0:W-:Y:S04]  /*5d930*/  STL.64 [R1+0x4d18], R14 ;  /* 0x004d180e01007387 */ /* 0x0041e80000100a00 */
[----:B------:R-:W2:Y:S04]  /*5d940*/  LDL.LU R12, [R1+0x80] ;  /* 0x00008000010c7983 */ /* 0x000ea80000300800 */
[----:B------:R-:W2:Y:S04]  /*5d950*/  LDL.LU R13, [R1+0x84] ;  /* 0x00008400010d7983 */ /* 0x000ea80000300800 */
[----:B0-----:R-:W3:Y:S04]  /*5d960*/  LDL.LU R14, [R1+0x88] ;  /* 0x00008800010e7983 */ /* 0x001ee80000300800 */
[----:B------:R-:W3:Y:S04]  /*5d970*/  LDL.LU R15, [R1+0x8c] ;  /* 0x00008c00010f7983 */ /* 0x000ee80000300800 */
[----:B---3--:R0:W-:Y:S04]  /*5d980*/  STL.64 [R1+0x4d38], R14 ;  /* 0x004d380e01007387 */ /* 0x0081e80000100a00 */
[----:B--2---:R-:W-:Y:S04]  /*5d990*/  STL.64 [R1+0x4d30], R12 ;  /* 0x004d300c01007387 */ /* 0x004fe80000100a00 */
[----:B------:R-:W2:Y:S04]  /*5d9a0*/  LDL.LU R20, [R1+0x90] ;  /* 0x0000900001147983 */ /* 0x000ea80000300800 */
[----:B------:R-:W2:Y:S04]  /*5d9b0*/  LDL.LU R21, [R1+0x94] ;  /* 0x0000940001157983 */ /* 0x000ea80000300800 */
[----:B------:R-:W3:Y:S04]  /*5d9c0*/  LDL.LU R22, [R1+0x98] ;  /* 0x0000980001167983 */ /* 0x000ee80000300800 */
[----:B------:R-:W3:Y:S04]  /*5d9d0*/  LDL.LU R23, [R1+0x9c] ;  /* 0x00009c0001177983 */ /* 0x000ee80000300800 */
[----:B---3--:R-:W-:Y:S04]  /*5d9e0*/  STL.64 [R1+0x4d48], R22 ;  /* 0x004d481601007387 */ /* 0x008fe80000100a00 */
[----:B--2---:R1:W-:Y:S04]  /*5d9f0*/  STL.64 [R1+0x4d40], R20 ;  /* 0x004d401401007387 */ /* 0x0043e80000100a00 */
[----:B0-----:R-:W2:Y:S04]  /*5da00*/  LDL R14, [R1+0x178] ;  /* 0x00017800010e7983 */ /* 0x001ea80000100800 */
[----:B------:R-:W2:Y:S04]  /*5da10*/  LDL R15, [R1+0x17c] ;  /* 0x00017c00010f7983 */ /* 0x000ea80000100800 */
[----:B--2---:R-:W-:Y:S04]  /*5da20*/  STL.64 [R1+0x4d50], R14 ;  /* 0x004d500e01007387 */ /* 0x004fe80000100a00 */
[----:B-1----:R-:W2:Y:S04]  /*5da30*/  LDL.LU R20, [R1+0x200] ;  /* 0x0002000001147983 */ /* 0x002ea80000300800 */
        /* <DEDUP_REMOVED lines=9> */
[----:B------:R-:W3:Y:S04]  /*5dad0*/  LDL.LU.64 R10, [R1+0x168] ;  /* 0x00016800010a7983 */ /* 0x000ee80000300a00 */
[----:B------:R0:W-:Y:S04]  /*5dae0*/  STL.64 [R1+0x4ce8], R26 ;  /* 0x004ce81a01007387 */ /* 0x0001e80000100a00 */
[----:B------:R-:W2:Y:S04]  /*5daf0*/  LDL.LU R24, [R1+0x60] ;  /* 0x0000600001187983 */ /* 0x000ea80000300800 */
[----:B------:R-:W2:Y:S04]  /*5db00*/  LDL.LU R25, [R1+0x64] ;  /* 0x0000640001197983 */ /* 0x000ea80000300800 */
[----:B0-----:R-:W2:Y:S04]  /*5db10*/  LDL.LU R26, [R1+0x68] ;  /* 0x00006800011a7983 */ /* 0x001ea80000300800 */
[----:B------:R-:W2:Y:S04]  /*5db20*/  LDL.LU R27, [R1+0x6c] ;  /* 0x00006c00011b7983 */ /* 0x000ea80000300800 */
[----:B--2---:R-:W-:Y:S04]  /*5db30*/  STL.64 [R1+0x4d00], R26 ;  /* 0x004d001a01007387 */ /* 0x004fe80000100a00 */
[----:B------:R0:W-:Y:S04]  /*5db40*/  STL.64 [R1+0x4cf8], R24 ;  /* 0x004cf81801007387 */ /* 0x0001e80000100a00 */
[----:B0-----:R-:W2:Y:S04]  /*5db50*/  LDL.LU R24, [R1+0x70] ;  /* 0x0000700001187983 */ /* 0x001ea80000300800 */
[----:B------:R-:W2:Y:S04]  /*5db60*/  LDL.LU R25, [R1+0x74] ;  /* 0x0000740001197983 */ /* 0x000ea80000300800 */
[----:B------:R-:W2:Y:S04]  /*5db70*/  LDL.LU R26, [R1+0x78] ;  /* 0x00007800011a7983 */ /* 0x000ea80000300800 */
[----:B------:R-:W2:Y:S04]  /*5db80*/  LDL.LU R27, [R1+0x7c] ;  /* 0x00007c00011b7983 */ /* 0x000ea80000300800 */
[----:B----4-:R-:W-:Y:S04]  /*5db90*/  STL.64 [R1+0x4ca0], R6 ;  /* 0x004ca00601007387 */ /* 0x010fe80000100a00 */
[----:B------:R0:W-:Y:S04]  /*5dba0*/  STL.64 [R1+0x4c98], R4 ;  /* 0x004c980401007387 */ /* 0x0001e80000100a00 */
[----:B0-----:R-:W4:Y:S04]  /*5dbb0*/  LDL.LU R4, [R1+0x20] ;  /* 0x0000200001047983 */ /* 0x001f280000300800 */
[----:B------:R-:W4:Y:S04]  /*5dbc0*/  LDL.LU R5, [R1+0x24] ;  /* 0x0000240001057983 */ /* 0x000f280000300800 */
[----:B------:R-:W2:Y:S04]  /*5dbd0*/  LDL.LU R6, [R1+0x28] ;  /* 0x0000280001067983 */ /* 0x000ea80000300800 */
[----:B------:R-:W2:Y:S01]  /*5dbe0*/  LDL.LU R7, [R1+0x2c] ;  /* 0x00002c0001077983 */ /* 0x000ea20000300800 */
[----:B------:R-:W-:Y:S01]  /*5dbf0*/  IMAD.MOV.U32 R14, RZ, RZ, R28 ;  /* 0x000000ffff0e7224 */ /* 0x000fe200078e001c */
[----:B------:R-:W-:-:S07]  /*5dc00*/  MOV R15, R8 ;  /* 0x00000008000f7202 */ /* 0x000fce0000000f00 */
[C---:B------:R-:W-:Y:S01]  /*5dc10*/  HMMA.16816.F32.BF16 R12, R16.reuse, R14, R20 ;  /* 0x0000000e100c723c */ /* 0x040fe20000041814 */
[----:B--2---:R-:W-:Y:S04]  /*5dc20*/  STL.64 [R1+0x4cb8], R6 ;  /* 0x004cb80601007387 */ /* 0x004fe80000100a00 */
[----:B----4-:R0:W-:Y:S04]  /*5dc30*/  STL.64 [R1+0x4cb0], R4 ;  /* 0x004cb00401007387 */ /* 0x0101e80000100a00 */
[----:B0-----:R-:W2:Y:S04]  /*5dc40*/  LDL.LU R4, [R1+0x30] ;  /* 0x0000300001047983 */ /* 0x001ea80000300800 */
        /* <DEDUP_REMOVED lines=9> */
[----:B------:R-:W4:Y:S04]  /*5dce0*/  LDL.LU.64 R22, [R1+0x4d60] ;  /* 0x004d600001167983 */ /* 0x000f280000300a00 */
[----:B------:R-:W4:Y:S04]  /*5dcf0*/  LDL.LU.64 R20, [R1+0x4d58] ;  /* 0x004d580001147983 */ /* 0x000f280000300a00 */
[----:B------:R-:W-:Y:S04]  /*5dd00*/  STL.64 [R1+0x650], R12 ;  /* 0x0006500c01007387 */ /* 0x000fe80000100a00 */
[----:B------:R0:W-:Y:S04]  /*5dd10*/  STL.64 [R1+0x658], R14 ;  /* 0x0006580e01007387 */ /* 0x0001e80000100a00 */
[----:B0-----:R-:W4:Y:S02]  /*5dd20*/  LDL.LU.64 R14, [R1+0x4d50] ;  /* 0x004d5000010e7983 */ /* 0x001f240000300a00 */
[C---:B----4-:R-:W-:Y:S02]  /*5dd30*/  HMMA.16816.F32.BF16 R12, R16.reuse, R14, R20 ;  /* 0x0000000e100c723c */ /* 0x050fe40000041814 */
[----:B------:R-:W3:Y:S04]  /*5dd40*/  LDL.LU.64 R22, [R1+0x4d48] ;  /* 0x004d480001167983 */ /* 0x000ee80000300a00 */
[----:B------:R-:W3:Y:S11]  /*5dd50*/  LDL.LU.64 R20, [R1+0x4d40] ;  /* 0x004d400001147983 */ /* 0x000ef60000300a00 */
[----:B------:R-:W-:Y:S06]  /*5dd60*/  @!UPT UIADD3 URZ, URZ, URZ, URZ ;  /* 0x0000003f3f3ff290 */ /* 0x000fec000fffe03f */
[----:B------:R-:W-:Y:S04]  /*5dd70*/  STL.64 [R1+0x640], R12 ;  /* 0x0006400c01007387 */ /* 0x000fe80000100a00 */
[----:B------:R0:W-:Y:S04]  /*5dd80*/  STL.64 [R1+0x648], R14 ;  /* 0x0006480e01007387 */ /* 0x0001e80000100a00 */
[----:B0-----:R-:W4:Y:S04]  /*5dd90*/  LDL.LU.64 R14, [R1+0x4d38] ;  /* 0x004d3800010e7983 */ /* 0x001f280000300a00 */
[----:B------:R-:W4:Y:S01]  /*5dda0*/  LDL.LU.64 R12, [R1+0x4d30] ;  /* 0x004d3000010c7983 */ /* 0x000f220000300a00 */
[C---:B---3--:R-:W-:Y:S11]  /*5ddb0*/  HMMA.16816.F32.BF16 R20, R16.reuse, R10, R20 ;  /* 0x0000000a1014723c */ /* 0x048ff60000041814 */
[----:B------:R-:W-:Y:S11]  /*5ddc0*/  @!UPT UIADD3 URZ, URZ, URZ, URZ ;  /* 0x0000003f3f3ff290 */ /* 0x000ff6000fffe03f */
[----:B------:R-:W-:Y:S01]  /*5ddd0*/  @!UPT UIADD3 URZ, URZ, URZ, URZ ;  /* 0x0000003f3f3ff290 */ /* 0x000fe2000fffe03f */
[----:B------:R0:W-:Y:S04]  /*5dde0*/  STL.64 [R1+0x630], R20 ;  /* 0x0006301401007387 */ /* 0x0001e80000100a00 */
[----:B------:R1:W-:Y:S01]  /*5ddf0*/  STL.64 [R1+0x638], R22 ;  /* 0x0006381601007387 */ /* 0x0003e20000100a00 */
[----:B0-----:R-:W-:Y:S02]  /*5de00*/  MOV R21, R10 ;  /* 0x0000000a00157202 */ /* 0x001fe40000000f00 */
[----:B------:R-:W-:Y:S01]  /*5de10*/  MOV R20, R11 ;  /* 0x0000000b00147202 */ /* 0x000fe20000000f00 */
[----:B-1----:R-:W3:Y:S04]  /*5de20*/  LDL.LU.64 R22, [R1+0x4d28] ;  /* 0x004d280001167983 */ /* 0x002ee80000300a00 */
[----:B------:R-:W4:Y:S02]  /*5de30*/  LDL.LU.64 R10, [R1+0x4d20] ;  /* 0x004d2000010a7983 */ /* 0x000f240000300a00 */
[----:B----4-:R-:W-:Y:S11]  /*5de40*/  HMMA.16816.F32.BF16 R12, R16, R10, R12 ;  /* 0x0000000a100c723c */ /* 0x010ff6000004180c */
[----:B------:R-:W-:Y:S11]  /*5de50*/  @!UPT UIADD3 URZ, URZ, URZ, URZ ;  /* 0x0000003f3f3ff290 */ /* 0x000ff6000fffe03f */
[----:B------:R-:W-:Y:S01]  /*5de60*/  @!UPT UIADD3 URZ, URZ, URZ, URZ ;  /* 0x0000003f3f3ff290 */ /* 0x000fe2000fffe03f */
[----:B------:R-:W-:Y:S04]  /*5de70*/  STL.64 [R1+0x620], R12 ;  /* 0x0006200c01007387 */ /* 0x000fe80000100a00 */
[----:B------:R0:W-:Y:S04]  /*5de80*/  STL.64 [R1+0x628], R14 ;  /* 0x0006280e01007387 */ /* 0x0001e80000100a00 */
[----:B0-----:R-:W4:Y:S01]  /*5de90*/  LDL.LU.64 R14, [R1+0x4d18] ;  /* 0x004d1800010e7983 */ /* 0x001f220000300a00 */
[----:B------:R-:W-:Y:S01]  /*5dea0*/  MOV R0, R11 ;  /* 0x0000000b00007202 */ /* 0x000fe20000000f00 */
[----:B------:R-:W-:-:S02]  /*5deb0*/  IMAD.MOV.U32 R2, RZ, RZ, R10 ;  /* 0x000000ffff027224 */ /* 0x000fc400078e000a */
[----:B------:R-:W2:Y:S04]  /*5dec0*/  LDL.LU.64 R10, [R1+0x4d10] ;  /* 0x004d1000010a7983 */ /* 0x000ea80000300a00 */
[----:B------:R-:W2:Y:S04]  /*5ded0*/  LDL.LU R9, [R1+0x4d08] ;  /* 0x004d080001097983 */ /* 0x000ea80000300800 */
[----:B------:R-:W2:Y:S04]  /*5dee0*/  LDL R8, [R1+0xef4] ;  /* 0x000ef40001087983 */ /* 0x000ea80000100800 */
[----:B------:R-:W-:Y:S04]  /*5def0*/  STL [R1+0x4c0c], R0 ;  /* 0x004c0c0001007387 */ /* 0x000fe80000100800 */
[----:B------:R-:W-:Y:S01]  /*5df00*/  STL [R1+0x4c08], R2 ;  /* 0x004c080201007387 */ /* 0x000fe20000100800 */
[----:B----4-:R-:W-:Y:S01]  /*5df10*/  HMMA.16816.F32.BF16 R24, R16, R14, R24 ;  /* 0x0000000e1018723c */ /* 0x010fe20000041818 */
[----:B------:R-:W-:-:S02]  /*5df20*/  MOV R28, R14 ;  /* 0x0000000e001c7202 */ /* 0x000fc40000000f00 */
[----:B------:R-:W-:Y:S11]  /*5df30*/  MOV R3, R15 ;  /* 0x0000000f00037202 */ /* 0x000ff60000000f00 */
[----:B------:R-:W-:Y:S09]  /*5df40*/  @!UPT UIADD3 URZ, URZ, URZ, URZ ;  /* 0x0000003f3f3ff290 */ /* 0x000ff2000fffe03f */
[----:B------:R-:W-:Y:S04]  /*5df50*/  STL.64 [R1+0x610], R24 ;  /* 0x0006101801007387 */ /* 0x000fe80000100a00 */
[----:B------:R0:W-:Y:S04]  /*5df60*/  STL.64 [R1+0x618], R26 ;  /* 0x0006181a01007387 */ /* 0x0001e80000100a00 */
[----:B0-----:R-:W4:Y:S04]  /*5df70*/  LDL.LU.64 R26, [R1+0x4d00] ;  /* 0x004d0000011a7983 */ /* 0x001f280000300a00 */
[----:B------:R-:W4:Y:S04]  /*5df80*/  LDL.LU.64 R24, [R1+0x4cf8] ;  /* 0x004cf80001187983 */ /* 0x000f280000300a00 */
[----:B------:R-:W4:Y:S02]  /*5df90*/  LDL.LU.64 R14, [R1+0x4cf0] ;  /* 0x004cf000010e7983 */ /* 0x000f240000300a00 */
[----:B----4-:R-:W-:Y:S02]  /*5dfa0*/  HMMA.16816.F32.BF16 R16, R16, R14, R24 ;  /* 0x0000000e1010723c */ /* 0x010fe40000041818 */
[----:B------:R-:W2:Y:S01]  /*5dfb0*/  LDL.LU.64 R26, [R1+0x4ce8] ;  /* 0x004ce800011a7983 */ /* 0x000ea20000300a00 */
[----:B------:R-:W-:Y:S01]  /*5dfc0*/  IMAD.MOV.U32 R0, RZ, RZ, R14 ;  /* 0x000000ffff007224 */ /* 0x000fe200078e000e */
[----:B------:R-:W-:Y:S11]  /*5dfd0*/  MOV R2, R15 ;  /* 0x0000000f00027202 */ /* 0x000ff60000000f00 */
[----:B------:R-:W-:Y:S08]  /*5dfe0*/  @!UPT UIADD3 URZ, URZ, URZ, URZ ;  /* 0x0000003f3f3ff290 */ /* 0x000ff0000fffe03f */
[----:B------:R-:W-:Y:S04]  /*5dff0*/  STL.64 [R1+0x510], R16 ;  /* 0x0005101001007387 */ /* 0x000fe80000100a00 */
[----:B------:R0:W-:Y:S04]  /*5e000*/  STL.64 [R1+0x518], R18 ;  /* 0x0005181201007387 */ /* 0x0001e80000100a00 */
[----:B------:R-:W2:Y:S04]  /*5e010*/  LDL.LU.64 R14, [R1+0x4ce0] ;  /* 0x004ce000010e7983 */ /* 0x000ea80000300a00 */
[----:B------:R-:W2:Y:S04]  /*5e020*/  LDL.LU.64 R12, [R1+0x4cd8] ;  /* 0x004cd800010c7983 */ /* 0x000ea80000300a00 */
[----:B0-----:R-:W4:Y:S04]  /*5e030*/  LDL.LU R18, [R1+0xa8] ;  /* 0x0000a80001127983 */ /* 0x001f280000300800 */
[----:B------:R-:W4:Y:S01]  /*5e040*/  LDL.LU R19, [R1+0xac] ;  /* 0x0000ac0001137983 */ /* 0x000f220000300800 */
[C---:B--2---:R-:W-:Y:S03]  /*5e050*/  HMMA.16816.F32.BF16 R24, R12.reuse, R26, R4 ;  /* 0x0000001a0c18723c */ /* 0x044fe60000041804 */
[----:B------:R-:W2:Y:S04]  /*5e060*/  LDL.LU.64 R6, [R1+0x4cd0] ;  /* 0x004cd00001067983 */ /* 0x000ea80000300a00 */
[----:B------:R-:W2:Y:S11]  /*5e070*/  LDL.LU.64 R4, [R1+0x4cc8] ;  /* 0x004cc80001047983 */ /* 0x000eb60000300a00 */
[----:B------:R-:W-:Y:S05]  /*5e080*/  @!UPT UIADD3 URZ, URZ, URZ, URZ ;  /* 0x0000003f3f3ff290 */ /* 0x000fea000fffe03f */
        /* <DEDUP_REMOVED lines=23> */
[----:B0-----:R-:W4:Y:S04]  /*5e200*/  LDL.LU.64 R26, [R1+0x4c78] ;  /* 0x004c7800011a7983 */ /* 0x001f280000300a00 */
[----:B------:R-:W4:Y:S02]  /*5e210*/  LDL.LU.64 R24, [R1+0x4c70] ;  /* 0x004c700001187983 */ /* 0x000f240000300a00 */
[C---:B----4-:R-:W-:Y:S02]  /*5e220*/  HMMA.16816.F32.BF16 R16, R12.reuse, R18, R24 ;  /* 0x000000120c10723c */ /* 0x050fe40000041818 */
[----:B------:R-:W3:Y:S04]  /*5e230*/  LDL.LU.64 R26, [R1+0x4c68] ;  /* 0x004c6800011a7983 */ /* 0x000ee80000300a00 */
[----:B------:R-:W3:Y:S11]  /*5e240*/  LDL.LU.64 R24, [R1+0x4c60] ;  /* 0x004c600001187983 */ /* 0x000ef60000300a00 */
[----:B------:R-:W-:Y:S06]  /*5e250*/  @!UPT UIADD3 URZ, URZ, URZ, URZ ;  /* 0x0000003f3f3ff290 */ /* 0x000fec000fffe03f */
[----:B------:R-:W-:Y:S04]  /*5e260*/  STL.64 [R1+0xe0], R16 ;  /* 0x0000e01001007387 */ /* 0x000fe80000100a00 */
[----:B------:R-:W-:Y:S04]  /*5e270*/  STL.64 [R1+0xe8], R18 ;  /* 0x0000e81201007387 */ /* 0x000fe80000100a00 */
[----:B------:R-:W0:Y:S04]  /*5e280*/  LDSM.16.M88.4 R16, [R29+0x30000] ;  /* 0x030000001d10783b */ /* 0x000e280000000200 */
[----:B0-----:R-:W-:Y:S01]  /*5e290*/  STL.64 [R1+0x4bc0], R18 ;  /* 0x004bc01201007387 */ /* 0x001fe20000100a00 */
[----:B---3--:R-:W-:Y:S11]  /*5e2a0*/  HMMA.16816.F32.BF16 R24, R12, R22, R24 ;  /* 0x000000160c18723c */ /* 0x008ff60000041818 */
[----:B------:R-:W-:Y:S11]  /*5e2b0*/  @!UPT UIADD3 URZ, URZ, URZ, URZ ;  /* 0x0000003f3f3ff290 */ /* 0x000ff6000fffe03f */
[----:B------:R-:W-:Y:S01]  /*5e2c0*/  @!UPT UIADD3 URZ, URZ, URZ, URZ ;  /* 0x0000003f3f3ff290 */ /* 0x000fe2000fffe03f */
[----:B------:R-:W-:Y:S04]  /*5e2d0*/  STL.64 [R1+0xd0], R24 ;  /* 0x0000d01801007387 */ /* 0x000fe80000100a00 */
[----:B------:R-:W-:Y:S04]  /*5e2e0*/  STL.64 [R1+0xd8], R26 ;  /* 0x0000d81a01007387 */ /* 0x000fe80000100a00 */
[----:B------:R-:W0:Y:S04]  /*5e2f0*/  LDSM.16.M88.4 R24, [R8] ;  /* 0x000000000818783b */ /* 0x000e280000000200 */
[----:B------:R-:W-:Y:S04]  /*5e300*/  STL.64 [R1+0x4bb8], R16 ;  /* 0x004bb81001007387 */ /* 0x000fe80000100a00 */
[----:B------:R-:W1:Y:S04]  /*5e310*/  LDSM.16.M88.4 R16, [R8+0x2000] ;  /* 0x002000000810783b */ /* 0x000e680000000200 */
[----:B0-----:R-:W-:Y:S04]  /*5e320*/  STL.64 [R1+0x20], R24 ;  /* 0x0000201801007387 */ /* 0x001fe80000100a00 */
[----:B------:R-:W-:Y:S04]  /*5e330*/  STL.64 [R1+0x28], R26 ;  /* 0x0000281a01007387 */ /* 0x000fe80000100a00 */
[----:B------:R-:W0:Y:S04]  /*5e340*/  LDSM.16.M88.4 R24, [R8+0x4000] ;  /* 0x004000000818783b */ /* 0x000e280000000200 */
[----:B-1----:R-:W-:Y:S04]  /*5e350*/  STL.64 [R1+0x10], R16 ;  /* 0x0000101001007387 */ /* 0x002fe80000100a00 */
[----:B------:R1:W-:Y:S02]  /*5e360*/  STL.64 [R1+0x18], R18 ;  /* 0x0000181201007387 */ /* 0x0003e40000100a00 */
[----:B-1----:R-:W-:-:S02]  /*5e370*/  MOV R18, R21 ;  /* 0x0000001500127202 */ /* 0x002fc40000000f00 */
[----:B------:R-:W-:Y:S02]  /*5e380*/  MOV R19, R20 ;  /* 0x0000001400137202 */ /* 0x000fe40000000f00 */
[----:B------:R-:W-:Y:S04]  /*5e390*/  LDSM.16.M88.4 R20, [R8+0x8000] ;  /* 0x008000000814783b */ /* 0x000fe80000000200 */
[----:B0-----:R-:W-:Y:S04]  /*5e3a0*/  STL.64 [R1], R24 ;  /* 0x0000001801007387 */ /* 0x001fe80000100a00 */
[----:B------:R-:W-:Y:S04]  /*5e3b0*/  STL.64 [R1+0x8], R26 ;  /* 0x0000081a01007387 */ /* 0x000fe80000100a00 */
[----:B------:R-:W0:Y:S04]  /*5e3c0*/  LDSM.16.M88.4 R24, [R8+0x6000] ;  /* 0x006000000818783b */ /* 0x000e280000000200 */
[----:B------:R-:W-:Y:S04]  /*5e3d0*/  STL.64 [R1+0x4c10], R18 ;  /* 0x004c101201007387 */ /* 0x000fe80000100a00 */
[----:B0-----:R-:W-:Y:S04]  /*5e3e0*/  STL [R1+0x47f4], R26 ;  /* 0x0047f41a01007387 */ /* 0x001fe80000100800 */
[----:B------:R-:W-:Y:S04]  /*5e3f0*/  STL [R1+0x47f0], R27 ;  /* 0x0047f01b01007387 */ /* 0x000fe80000100800 */
[----:B------:R-:W-:Y:S04]  /*5e400*/  STL.64 [R1+0x4c50], R24 ;  /* 0x004c501801007387 */ /* 0x000fe80000100a00 */
[----:B------:R-:W-:Y:S04]  /*5e410*/  STL [R1+0x47cc], R22 ;  /* 0x0047cc1601007387 */ /* 0x000fe80000100800 */
[----:B------:R-:W-:Y:S04]  /*5e420*/  STL [R1+0x47c8], R23 ;  /* 0x0047c81701007387 */ /* 0x000fe80000100800 */
[----:B------:R0:W-:Y:S04]  /*5e430*/  STL.64 [R1+0x4bf8], R20 ;  /* 0x004bf81401007387 */ /* 0x0001e80000100a00 */
[----:B0-----:R-:W3:Y:S04]  /*5e440*/  LDL.LU R20, [R1+0x7d0] ;  /* 0x0007d00001147983 */ /* 0x001ee80000300800 */
[----:B------:R-:W3:Y:S04]  /*5e450*/  LDL.LU R21, [R1+0x7d4] ;  /* 0x0007d40001157983 */ /* 0x000ee80000300800 */
[----:B------:R-:W4:Y:S04]  /*5e460*/  LDL.LU R22, [R1+0x7d8] ;  /* 0x0007d80001167983 */ /* 0x000f280000300800 */
[----:B------:R-:W4:Y:S01]  /*5e470*/  LDL.LU R23, [R1+0x7dc] ;  /* 0x0007dc0001177983 */ /* 0x000f220000300800 */
[----:B--2---:R-:W-:Y:S01]  /*5e480*/  IMAD.MOV.U32 R18, RZ, RZ, R7 ;  /* 0x000000ffff127224 */ /* 0x004fe200078e0007 */
[----:B------:R-:W-:-:S02]  /*5e490*/  MOV R19, R6 ;  /* 0x0000000600137202 */ /* 0x000fc40000000f00 */
[----:B----4-:R0:W-:Y:S02]  /*5e4a0*/  STL.64 [R1+0x4c20], R22 ;  /* 0x004c201601007387 */ /* 0x0101e40000100a00 */
[----:B0-----:R-:W-:Y:S02]  /*5e4b0*/  MOV R22, R5 ;  /* 0x0000000500167202 */ /* 0x001fe40000000f00 */
[----:B------:R-:W-:Y:S02]  /*5e4c0*/  MOV R23, R4 ;  /* 0x0000000400177202 */ /* 0x000fe40000000f00 */
[----:B------:R-:W0:Y:S04]  /*5e4d0*/  LDSM.16.M88.4 R4, [R8+0xa000] ;  /* 0x00a000000804783b */ /* 0x000e280000000200 */
[----:B---3--:R-:W-:Y:S04]  /*5e4e0*/  STL.64 [R1+0x4c18], R20 ;  /* 0x004c181401007387 */ /* 0x008fe80000100a00 */
[----:B------:R-:W-:Y:S04]  /*5e4f0*/  STL.64 [R1+0x4c30], R22 ;  /* 0x004c301601007387 */ /* 0x000fe80000100a00 */
[----:B0-----:R0:W-:Y:S04]  /*5e500*/  STL [R1+0x4a44], R6 ;  /* 0x004a440601007387 */ /* 0x0011e80000100800 */
[----:B------:R1:W-:Y:S04]  /*5e510*/  STL [R1+0x4a40], R7 ;  /* 0x004a400701007387 */ /* 0x0003e80000100800 */
[----:B------:R-:W-:Y:S04]  /*5e520*/  STL.64 [R1+0x4b68], R4 ;  /* 0x004b680401007387 */ /* 0x000fe80000100a00 */
[----:B0-----:R-:W2:Y:S04]  /*5e530*/  LDL.LU R6, [R1+0x178] ;  /* 0x0001780001067983 */ /* 0x001ea80000300800 */
[----:B-1----:R-:W2:Y:S04]  /*5e540*/  LDL.LU R7, [R1+0x17c] ;  /* 0x00017c0001077983 */ /* 0x002ea80000300800 */
[----:B------:R-:W3:Y:S01]  /*5e550*/  LDL.LU R22, [R1+0x1a8] ;  /* 0x0001a80001167983 */ /* 0x000ee20000300800 */
[----:B------:R-:W-:-:S05]  /*5e560*/  IMAD.MOV.U32 R23, RZ, RZ, R11 ;  /* 0x000000ffff177224 */ /* 0x000fca00078e000b */
[----:B---3--:R0:W-:Y:S02]  /*5e570*/  STL.64 [R1+0x4c48], R22 ;  /* 0x004c481601007387 */ /* 0x0081e40000100a00 */
[----:B0-----:R-:W-:Y:S02]  /*5e580*/  MOV R22, R10 ;  /* 0x0000000a00167202 */ /* 0x001fe40000000f00 */
[----:B------:R-:W-:-:S05]  /*5e590*/  MOV R23, R9 ;  /* 0x0000000900177202 */ /* 0x000fca0000000f00 */
[----:B------:R0:W-:Y:S04]  /*5e5a0*/  STL.64 [R1+0x4c58], R22 ;  /* 0x004c581601007387 */ /* 0x0001e80000100a00 */
[----:B------:R-:W3:Y:S04]  /*5e5b0*/  LDL.LU R20, [R1+0x50] ;  /* 0x0000500001147983 */ /* 0x000ee80000300800 */
[----:B------:R-:W3:Y:S04]  /*5e5c0*/  LDL.LU R21, [R1+0x54] ;  /* 0x0000540001157983 */ /* 0x000ee80000300800 */
[----:B0-----:R-:W3:Y:S04]  /*5e5d0*/  LDL.LU R22, [R1+0x58] ;  /* 0x0000580001167983 */ /* 0x001ee80000300800 */
[----:B------:R-:W3:Y:S04]  /*5e5e0*/  LDL.LU R23, [R1+0x5c] ;  /* 0x00005c0001177983 */ /* 0x000ee80000300800 */
[----:B------:R-:W4:Y:S04]  /*5e5f0*/  LDL.LU R24, [R1+0x4c0] ;  /* 0x0004c00001187983 */ /* 0x000f280000300800 */
[----:B------:R-:W4:Y:S04]  /*5e600*/  LDL.LU R25, [R1+0x4c4] ;  /* 0x0004c40001197983 */ /* 0x000f280000300800 */
[----:B------:R-:W4:Y:S04]  /*5e610*/  LDL.LU R26, [R1+0x4c8] ;  /* 0x0004c800011a7983 */ /* 0x000f280000300800 */
[----:B------:R-:W4:Y:S04]  /*5e620*/  LDL.LU R27, [R1+0x4cc] ;  /* 0x0004cc00011b7983 */ /* 0x000f280000300800 */
[----:B--2---:R0:W-:Y:S04]  /*5e630*/  STL.64 [R1+0x4c28], R6 ;  /* 0x004c280601007387 */ /* 0x0041e80000100a00 */
[----:B------:R-:W2:Y:S04]  /*5e640*/  LDL.LU R4, [R1+0x810] ;  /* 0x0008100001047983 */ /* 0x000ea80000300800 */
[----:B------:R-:W2:Y:S04]  /*5e650*/  LDL.LU R5, [R1+0x814] ;  /* 0x0008140001057983 */ /* 0x000ea80000300800 */
[----:B0-----:R-:W2:Y:S04]  /*5e660*/  LDL.LU R6, [R1+0x818] ;  /* 0x0008180001067983 */ /* 0x001ea80000300800 */
[----:B------:R-:W2:Y:S01]  /*5e670*/  LDL.LU R7, [R1+0x81c] ;  /* 0x00081c0001077983 */ /* 0x000ea20000300800 */
[C---:B---3--:R-:W-:Y:S03]  /*5e680*/  HMMA.16816.F32.BF16 R16, R12.reuse, R18, R20 ;  /* 0x000000120c10723c */ /* 0x048fe60000041814 */
[----:B------:R-:W0:Y:S04]  /*5e690*/  LDSM.16.M88.4 R20, [R8+0xc000] ;  /* 0x00c000000814783b */ /* 0x000e280000000200 */
[----:B--2---:R-:W-:Y:S04]  /*5e6a0*/  STL.64 [R1+0x4c40], R6 ;  /* 0x004c400601007387 */ /* 0x004fe80000100a00 */
[----:B------:R1:W-:Y:S04]  /*5e6b0*/  STL.64 [R1+0x4c38], R4 ;  /* 0x004c380401007387 */ /* 0x0003e80000100a00 */
[----:B-1----:R-:W2:Y:S04]  /*5e6c0*/  LDL.LU R4, [R1+0x820] ;  /* 0x0008200001047983 */ /* 0x002ea80000300800 */
[----:B------:R-:W2:Y:S04]  /*5e6d0*/  LDL.LU R5, [R1+0x824] ;  /* 0x0008240001057983 */ /* 0x000ea80000300800 */
[----:B------:R-:W2:Y:S04]  /*5e6e0*/  LDL.LU R6, [R1+0x828] ;  /* 0x0008280001067983 */ /* 0x000ea80000300800 */
[----:B------:R-:W2:Y:S04]  /*5e6f0*/  LDL.LU R7, [R1+0x82c] ;  /* 0x00082c0001077983 */ /* 0x000ea80000300800 */
[----:B------:R1:W-:Y:S04]  /*5e700*/  STL.64 [R1+0x430], R16 ;  /* 0x0004301001007387 */ /* 0x0003e80000100a00 */
[----:B------:R3:W-:Y:S04]  /*5e710*/  STL.64 [R1+0x438], R18 ;  /* 0x0004381201007387 */ /* 0x0007e80000100a00 */
[----:B-1----:R-:W2:Y:S04]  /*5e720*/  LDL.LU R16, [R1+0x800] ;  /* 0x0008000001107983 */ /* 0x002ea80000300800 */
[----:B0-----:R-:W-:Y:S04]  /*5e730*/  STL.64 [R1+0x30], R20 ;  /* 0x0000301401007387 */ /* 0x001fe80000100a00 */
[----:B------:R-:W-:Y:S04]  /*5e740*/  STL.64 [R1+0x38], R22 ;  /* 0x0000381601007387 */ /* 0x000fe80000100a00 */
[----:B------:R-:W0:Y:S04]  /*5e750*/  LDSM.16.M88.4 R20, [R8+0xe000] ;  /* 0x00e000000814783b */ /* 0x000e280000000200 */
[----:B------:R-:W2:Y:S04]  /*5e760*/  LDL.LU R17, [R1+0x804] ;  /* 0x0008040001117983 */ /* 0x000ea80000300800 */
[----:B---3--:R-:W3:Y:S04]  /*5e770*/  LDL.LU R18, [R1+0x808] ;  /* 0x0008080001127983 */ /* 0x008ee80000300800 */
[----:B------:R-:W3:Y:S04]  /*5e780*/  LDL.LU R19, [R1+0x80c] ;  /* 0x00080c0001137983 */ /* 0x000ee80000300800 */
[----:B0-----:R-:W-:Y:S04]  /*5e790*/  STL.64 [R1+0xc0], R20 ;  /* 0x0000c01401007387 */ /* 0x001fe80000100a00 */
        /* <DEDUP_REMOVED lines=24> */
[----:B-1----:R-:W-:Y:S04]  /*5e920*/  STL.64 [R1+0x40], R8 ;  /* 0x0000400801007387 */ /* 0x002fe80000100a00 */
[----:B------:R-:W-:Y:S04]  /*5e930*/  STL.64 [R1+0x48], R10 ;  /* 0x0000480a01007387 */ /* 0x000fe80000100a00 */
[----:B------:R-:W0:Y:S04]  /*5e940*/  LDSM.16.M88.4 R8, [R29+0x31000] ;  /* 0x031000001d08783b */ /* 0x000e280000000200 */
[----:B0-----:R-:W-:Y:S04]  /*5e950*/  STL.64 [R1+0x4ac0], R10 ;  /* 0x004ac00a01007387 */ /* 0x001fe80000100a00 */
[----:B------:R0:W-:Y:S04]  /*5e960*/  STL.64 [R1+0x4ab8], R8 ;  /* 0x004ab80801007387 */ /* 0x0001e80000100a00 */
[----:B0-----:R-:W2:Y:S04]  /*5e970*/  LDL.LU R8, [R1+0x7e0] ;  /* 0x0007e00001087983 */ /* 0x001ea80000300800 */
[----:B------:R-:W2:Y:S04]  /*5e980*/  LDL.LU R9, [R1+0x7e4] ;  /* 0x0007e40001097983 */ /* 0x000ea80000300800 */
[----:B------:R-:W2:Y:S04]  /*5e990*/  LDL.LU R10, [R1+0x7e8] ;  /* 0x0007e800010a7983 */ /* 0x000ea80000300800 */
[----:B------:R-:W2:Y:S01]  /*5e9a0*/  LDL.LU R11, [R1+0x7ec] ;  /* 0x0007ec00010b7983 */ /* 0x000ea20000300800 */
[C---:B----4-:R-:W-:Y:S03]  /*5e9b0*/  HMMA.16816.F32.BF16 R20, R12.reuse, R22, R24 ;  /* 0x000000160c14723c */ /* 0x050fe60000041818 */
[----:B------:R-:W4:Y:S11]  /*5e9c0*/  LDL.LU.64 R24, [R1+0x4c50] ;  /* 0x004c500001187983 */ /* 0x000f360000300a00 */
[----:B------:R-:W-:Y:S09]  /*5e9d0*/  @!UPT UIADD3 URZ, URZ, URZ, URZ ;  /* 0x0000003f3f3ff290 */ /* 0x000ff2000fffe03f */
[----:B------:R2:W-:Y:S01]  /*5e9e0*/  STL.64 [R1+0x4c0], R20 ;  /* 0x0004c01401007387 */ /* 0x0005e20000100a00 */
[----:B------:R-:W-:Y:S01]  /*5e9f0*/  MOV R26, R22 ;  /* 0x00000016001a7202 */ /* 0x000fe20000000f00 */
[----:B------:R-:W-:Y:S02]  /*5ea00*/  IMAD.MOV.U32 R27, RZ, RZ, R23 ;  /* 0x000000ffff1b7224 */ /* 0x000fe400078e0017 */
[----:B------:R-:W2:Y:S04]  /*5ea10*/  LDL.LU.64 R22, [R1+0x4c48] ;  /* 0x004c480001167983 */ /* 0x000ea80000300a00 */
[----:B------:R-:W-:Y:S04]  /*5ea20*/  STL [R1+0x47fc], R27 ;  /* 0x0047fc1b01007387 */ /* 0x000fe80000100800 */
[----:B------:R-:W-:Y:S01]  /*5ea30*/  STL [R1+0x47f8], R26 ;  /* 0x0047f81a01007387 */ /* 0x000fe20000100800 */
[C---:B--2---:R-:W-:Y:S03]  /*5ea40*/  HMMA.16816.F32.BF16 R20, R12.reuse, R22, R4 ;  /* 0x000000160c14723c */ /* 0x044fe60000041804 */
[----:B------:R-:W2:Y:S04]  /*5ea50*/  LDL.LU.64 R6, [R1+0x4c40] ;  /* 0x004c400001067983 */ /* 0x000ea80000300a00 */
[----:B------:R-:W2:Y:S11]  /*5ea60*/  LDL.LU.64 R4, [R1+0x4c38] ;  /* 0x004c380001047983 */ /* 0x000eb60000300a00 */
[----:B------:R-:W-:Y:S05]  /*5ea70*/  @!UPT UIADD3 URZ, URZ, URZ, URZ ;  /* 0x0000003f3f3ff290 */ /* 0x000fea000fffe03f */
[----:B------:R-:W-:Y:S04]  /*5ea80*/  STL.64 [R1+0x4b0], R20 ;  /* 0x0004b01401007387 */ /* 0x000fe80000100a00 */
[----:B------:R0:W-:Y:S04]  /*5ea90*/  STL.64 [R1+0x4b8], R22 ;  /* 0x0004b81601007387 */ /* 0x0001e80000100a00 */
[----:B0-----:R-:W2:Y:S02]  /*5eaa0*/  LDL.LU.64 R22, [R1+0x4c30] ;  /* 0x004c300001167983 */ /* 0x001ea40000300a00 */
[----:B--2---:R-:W-:Y:S02]  /*5eab0*/  HMMA.16816.F32.BF16 R20, R12, R22, R4 ;  /* 0x000000160c14723c */ /* 0x004fe40000041804 */
[----:B------:R-:W2:Y:S11]  /*5eac0*/  LDL.LU.64 R6, [R1+0x4c28] ;  /* 0x004c280001067983 */ /* 0x000eb60000300a00 */
[----:B------:R-:W-:Y:S11]  /*5ead0*/  @!UPT UIADD3 URZ, URZ, URZ, URZ ;  /* 0x0000003f3f3ff290 */ /* 0x000ff6000fffe03f */
[----:B------:R-:W-:Y:S01]  /*5eae0*/  MOV R26, R23 ;  /* 0x00000017001a7202 */ /* 0x000fe20000000f00 */
[----:B------:R0:W-:Y:S01]  /*5eaf0*/  STL.64 [R1+0x4a0], R20 ;  /* 0x0004a01401007387 */ /* 0x0001e20000100a00 */
[----:B------:R-:W-:-:S03]  /*5eb00*/  MOV R27, R22 ;  /* 0x00000016001b7202 */ /* 0x000fc60000000f00 */
[----:B------:R-:W2:Y:S04]  /*5eb10*/  LDL.LU.64 R22, [R1+0x4c20] ;  /* 0x004c200001167983 */ /* 0x000ea80000300a00 */
[----:B0-----:R-:W2:Y:S04]  /*5eb20*/  LDL.LU.64 R20, [R1+0x4c18] ;  /* 0x004c180001147983 */ /* 0x001ea80000300a00 */
[----:B------:R0:W-:Y:S04]  /*5eb30*/  STL [R1+0x4804], R26 ;  /* 0x0048041a01007387 */ /* 0x0001e80000100800 */
[----:B------:R1:W-:Y:S04]  /*5eb40*/  STL [R1+0x4800], R27 ;  /* 0x0048001b01007387 */ /* 0x0003e80000100800 */
[----:B----4-:R3:W-:Y:S04]  /*5eb50*/  STL.64 [R1+0x4b90], R24 ;  /* 0x004b901801007387 */ /* 0x0107e80000100a00 */
[----:B0-----:R-:W3:Y:S04]  /*5eb60*/  LDL.LU R26, [R1+0x188] ;  /* 0x00018800011a7983 */ /* 0x001ee80000300800 */
[----:B-1----:R-:W3:Y:S02]  /*5eb70*/  LDL.LU R27, [R1+0x18c] ;  /* 0x00018c00011b7983 */ /* 0x002ee40000300800 */
[C---:B---3--:R-:W-:Y:S02]  /*5eb80*/  HMMA.16816.F32.BF16 R24, R12.reuse, R26, R16 ;  /* 0x0000001a0c18723c */ /* 0x048fe40000041810 */
[----:B------:R-:W3:Y:S06]  /*5eb90*/  LDL.LU.64 R18, [R1+0x4c10] ;  /* 0x004c100001127983 */ /* 0x000eec0000300a00 */
[C---:B--2---:R-:W-:Y:S11]  /*5eba0*/  HMMA.16816.F32.BF16 R8, R12.reuse, R6, R8 ;  /* 0x000000060c08723c */ /* 0x044ff60000041808 */
[----:B------:R-:W-:Y:S04]  /*5ebb0*/  @!UPT UIADD3 URZ, URZ, URZ, URZ ;  /* 0x0000003f3f3ff290 */ /* 0x000fe8000fffe03f */
[----:B------:R0:W-:Y:S04]  /*5ebc0*/  STL.64 [R1+0x490], R24 ;  /* 0x0004901801007387 */ /* 0x0001e80000100a00 */
[----:B------:R1:W-:Y:S04]  /*5ebd0*/  STL.64 [R1+0x498], R26 ;  /* 0x0004981a01007387 */ /* 0x0003e80000100a00 */
[----:B0-----:R-:W2:Y:S04]  /*5ebe0*/  LDL.LU R24, [R1+0x1b0] ;  /* 0x0001b00001187983 */ /* 0x001ea80000300800 */
[----:B------:R0:W-:Y:S04]  /*5ebf0*/  STL.64 [R1+0x480], R8 ;  /* 0x0004800801007387 */ /* 0x0001e80000100a00 */
[----:B------:R4:W-:Y:S01]  /*5ec00*/  STL.64 [R1+0x488], R10 ;  /* 0x0004880a01007387 */ /* 0x0009e20000100a00 */
[----:B---3--:R-:W-:Y:S11]  /*5ec10*/  HMMA.16816.F32.BF16 R4, R12, R18, R20 ;  /* 0x000000120c04723c */ /* 0x008ff60000041814 */
[----:B------:R-:W-:Y:S11]  /*5ec20*/  @!UPT UIADD3 URZ, URZ, URZ, URZ ;  /* 0x0000003f3f3ff290 */ /* 0x000ff6000fffe03f */
[----:B------:R-:W-:Y:S01]  /*5ec30*/  @!UPT UIADD3 URZ, URZ, URZ, URZ ;  /* 0x0000003f3f3ff290 */ /* 0x000fe2000fffe03f */
[----:B------:R-:W-:Y:S04]  /*5ec40*/  STL.64 [R1+0x470], R4 ;  /* 0x0004700401007387 */ /* 0x000fe80000100a00 */
[----:B------:R-:W-:Y:S04]  /*5ec50*/  STL.64 [R1+0x478], R6 ;  /* 0x0004780601007387 */ /* 0x000fe80000100a00 */
[----:B------:R-:W2:Y:S04]  /*5ec60*/  LDL.LU R25, [R1+0x1b4] ;  /* 0x0001b40001197983 */ /* 0x000ea80000300800 */
[----:B-1----:R-:W3:Y:S04]  /*5ec70*/  LDL.LU R26, [R1+0x1b8] ;  /* 0x0001b800011a7983 */ /* 0x002ee80000300800 */
[----:B------:R-:W3:Y:S04]  /*5ec80*/  LDL.LU R27, [R1+0x1bc] ;  /* 0x0001bc00011b7983 */ /* 0x000ee80000300800 */
[----:B0-----:R-:W2:Y:S04]  /*5ec90*/  LDL.LU R8, [R1+0x1e0] ;  /* 0x0001e00001087983 */ /* 0x001ea80000300800 */
[----:B------:R-:W2:Y:S04]  /*5eca0*/  LDL.LU R9, [R1+0x1e4] ;  /* 0x0001e40001097983 */ /* 0x000ea80000300800 */
[----:B----4-:R-:W4:Y:S04]  /*5ecb0*/  LDL.LU R10, [R1+0x1e8] ;  /* 0x0001e800010a7983 */ /* 0x010f280000300800 */
[----:B------:R-:W4:Y:S01]  /*5ecc0*/  LDL.LU R11, [R1+0x1ec] ;  /* 0x0001ec00010b7983 */ /* 0x000f220000300800 */
[----:B------:R-:W-:Y:S01]  /*5ecd0*/  MOV R18, R0 ;  /* 0x0000000000127202 */ /* 0x000fe20000000f00 */
[----:B------:R-:W-:-:S02]  /*5ece0*/  IMAD.MOV.U32 R19, RZ, RZ, R2 ;  /* 0x000000ffff137224 */ /* 0x000fc400078e0002 */
[----:B----4-:R-:W-:Y:S04]  /*5ecf0*/  STL.64 [R1+0x4bd0], R10 ;  /* 0x004bd00a01007387 */ /* 0x010fe80000100a00 */
[----:B--2---:R0:W-:Y:S04]  /*5ed00*/  STL.64 [R1+0x4bc8], R8 ;  /* 0x004bc80801007387 */ /* 0x0041e80000100a00 */
[----:B------:R-:W2:Y:S04]  /*5ed10*/  LDL.LU R0, [R1+0x4c0c] ;  /* 0x004c0c0001007983 */ /* 0x000ea80000300800 */
[----:B------:R-:W4:Y:S04]  /*5ed20*/  LDL.LU R2, [R1+0x4c08] ;  /* 0x004c080001027983 */ /* 0x000f280000300800 */
[----:B------:R1:W-:Y:S04]  /*5ed30*/  STL.64 [R1+0x4bd8], R18 ;  /* 0x004bd81201007387 */ /* 0x0003e80000100a00 */
[----:B0-----:R-:W2:Y:S04]  /*5ed40*/  LDL.LU R8, [R1+0x1f0] ;  /* 0x0001f00001087983 */ /* 0x001ea80000300800 */
[----:B------:R-:W2:Y:S04]  /*5ed50*/  LDL.LU R9, [R1+0x1f4] ;  /* 0x0001f40001097983 */ /* 0x000ea80000300800 */
[----:B------:R-:W2:Y:S04]  /*5ed60*/  LDL.LU R10, [R1+0x1f8] ;  /* 0x0001f800010a7983 */ /* 0x000ea80000300800 */
[----:B------:R-:W2:Y:S01]  /*5ed70*/  LDL.LU R11, [R1+0x1fc] ;  /* 0x0001fc00010b7983 */ /* 0x000ea20000300800 */
[----:B-1----:R-:W-:-:S02]  /*5ed80*/  MOV R18, R28 ;  /* 0x0000001c00127202 */ /* 0x002fc40000000f00 */
[----:B------:R-:W-:Y:S01]  /*5ed90*/  MOV R19, R3 ;  /* 0x0000000300137202 */ /* 0x000fe20000000f00 */
[----:B--2---:R-:W-:Y:S04]  /*5eda0*/  STL.64 [R1+0x4be8], R10 ;  /* 0x004be80a01007387 */ /* 0x004fe80000100a00 */
[----:B------:R0:W-:Y:S04]  /*5edb0*/  STL.64 [R1+0x4be0], R8 ;  /* 0x004be00801007387 */ /* 0x0001e80000100a00 */
[----:B------:R-:W2:Y:S04]  /*5edc0*/  LDL.LU R28, [R1+0x4c04] ;  /* 0x004c0400011c7983 */ /* 0x000ea80000300800 */
[----:B------:R-:W2:Y:S04]  /*5edd0*/  LDL.LU R20, [R1+0x7c0] ;  /* 0x0007c00001147983 */ /* 0x000ea80000300800 */
[----:B------:R-:W2:Y:S04]  /*5ede0*/  LDL.LU R21, [R1+0x7c4] ;  /* 0x0007c40001157983 */ /* 0x000ea80000300800 */
[----:B------:R-:W2:Y:S04]  /*5edf0*/  LDL.LU R22, [R1+0x7c8] ;  /* 0x0007c80001167983 */ /* 0x000ea80000300800 */
[----:B------:R-:W2:Y:S04]  /*5ee00*/  LDL.LU R23, [R1+0x7cc] ;  /* 0x0007cc0001177983 */ /* 0x000ea80000300800 */
[----:B------:R-:W-:Y:S04]  /*5ee10*/  STL.64 [R1+0x4bf0], R18 ;  /* 0x004bf01201007387 */ /* 0x000fe80000100a00 */
[----:B0-----:R-:W2:Y:S04]  /*5ee20*/  LDL.LU R8, [R1+0x7b0] ;  /* 0x0007b00001087983 */ /* 0x001ea80000300800 */
[----:B------:R-:W2:Y:S04]  /*5ee30*/  LDL.LU R9, [R1+0x7b4] ;  /* 0x0007b40001097983 */ /* 0x000ea80000300800 */
[----:B------:R-:W2:Y:S04]  /*5ee40*/  LDL.LU R10, [R1+0x7b8] ;  /* 0x0007b800010a7983 */ /* 0x000ea80000300800 */
[----:B------:R-:W2:Y:S04]  /*5ee50*/  LDL.LU R11, [R1+0x7bc] ;  /* 0x0007bc00010b7983 */ /* 0x000ea80000300800 */
[----:B---3--:R-:W-:Y:S04]  /*5ee60*/  STL.64 [R1+0x4ba0], R26 ;  /* 0x004ba01a01007387 */ /* 0x008fe80000100a00 */
[----:B------:R0:W-:Y:S04]  /*5ee70*/  STL.64 [R1+0x4b98], R24 ;  /* 0x004b981801007387 */ /* 0x0001e80000100a00 */
[----:B0-----:R-:W3:Y:S04]  /*5ee80*/  LDL.64 R24, [R1+0x10] ;  /* 0x0000100001187983 */ /* 0x001ee80000100a00 */
[----:B---3--:R0:W-:Y:S04]  /*5ee90*/  STL.64 [R1+0x4bb0], R24 ;  /* 0x004bb01801007387 */ /* 0x0081e80000100a00 */
[----:B0-----:R-:W3:Y:S04]  /*5eea0*/  LDL.64 R24, [R1+0x20] ;  /* 0x0000200001187983 */ /* 0x001ee80000100a00 */
        /* <DEDUP_REMOVED lines=8> */
[----:B------:R-:W2:Y:S01]  /*5ef30*/  LDL.LU R6, [R1+0x118] ;  /* 0x0001180001067983 */ /* 0x000ea20000300800 */
[----:B------:R-:W-:-:S03]  /*5ef40*/  MOV R7, R28 ;  /* 0x0000001c00077202 */ /* 0x000fc60000000f00 */
[----:B------:R-:W3:Y:S01]  /*5ef50*/  LDL.LU R28, [R1+0x4c00] ;  /* 0x004c0000011c7983 */ /* 0x000ee20000300800 */
[----:B----4-:R-:W-:Y:S01]  /*5ef60*/  MOV R18, R2 ;  /* 0x0000000200127202 */ /* 0x010fe20000000f00 */
[----:B------:R-:W-:-:S07]  /*5ef70*/  IMAD.MOV.U32 R19, RZ, RZ, R0 ;  /* 0x000000ffff137224 */ /* 0x000fce00078e0000 */
[----:B------:R-:W-:Y:S01]  /*5ef80*/  HMMA.16816.F32.BF16 R16, R12, R18, R20 ;  /* 0x000000120c10723c */ /* 0x000fe20000041814 */
[----:B--2---:R-:W-:Y:S04]  /*5ef90*/  STL.64 [R1+0x4b88], R6 ;  /* 0x004b880601007387 */ /* 0x004fe80000100a00 */
[----:B------:R0:W-:Y:S04]  /*5efa0*/  STL.64 [R1+0x4b80], R4 ;  /* 0x004b800401007387 */ /* 0x0001e80000100a00 */
[----:B0-----:R-:W2:Y:S01]  /*5efb0*/  LDL.64 R4, [R1] ;  /* 0x0000000001047983 */ /* 0x001ea20000100a00 */
[----:B---3--:R-:W-:Y:S11]  /*5efc0*/  MOV R7, R28 ;  /* 0x0000001c00077202 */ /* 0x008ff60000000f00 */
[----:B------:R-:W-:Y:S03]  /*5efd0*/  @!UPT UIADD3 URZ, URZ, URZ, URZ ;  /* 0x0000003f3f3ff290 */ /* 0x000fe6000fffe03f */
[----:B------:R-:W-:Y:S01]  /*5efe0*/  IMAD.MOV.U32 R23, RZ, RZ, R18 ;  /* 0x000000ffff177224 */ /* 0x000fe200078e0012 */
[----:B------:R-:W-:Y:S01]  /*5eff0*/  MOV R28, R19 ;  /* 0x00000013001c7202 */ /* 0x000fe20000000f00 */
[----:B--2---:R0:W-:Y:S04]  /*5f000*/  STL.64 [R1+0x4ba8], R4 ;  /* 0x004ba80401007387 */ /* 0x0041e80000100a00 */
[----:B0-----:R-:W2:Y:S04]  /*5f010*/  LDL.LU R4, [R1+0x1d0] ;  /* 0x0001d00001047983 */ /* 0x001ea80000300800 */
[----:B------:R-:W2:Y:S04]  /*5f020*/  LDL.LU R5, [R1+0x1d4] ;  /* 0x0001d40001057983 */ /* 0x000ea80000300800 */
[----:B------:R-:W2:Y:S04]  /*5f030*/  LDL.LU R6, [R1+0x1d8] ;  /* 0x0001d80001067983 */ /* 0x000ea80000300800 */
[----:B------:R-:W3:Y:S04]  /*5f040*/  LDL.LU.64 R20, [R1+0x4bf8] ;  /* 0x004bf80001147983 */ /* 0x000ee80000300a00 */
[----:B------:R0:W-:Y:S04]  /*5f050*/  STL [R1+0x460], R16 ;  /* 0x0004601001007387 */ /* 0x0001e80000100800 */
[----:B------:R-:W0:Y:S01]  /*5f060*/  LDL.LU.64 R18, [R1+0x4bf0] ;  /* 0x004bf00001127983 */ /* 0x000e220000300a00 */
[----:B------:R-:W-:-:S03]  /*5f070*/  MOV R22, R17 ;  /* 0x0000001100167202 */ /* 0x000fc60000000f00 */
[----:B------:R-:W-:Y:S04]  /*5f080*/  STL [R1+0x4808], R28 ;  /* 0x0048081c01007387 */ /* 0x000fe80000100800 */
[----:B------:R-:W-:Y:S04]  /*5f090*/  STL [R1+0x47ec], R23 ;  /* 0x0047ec1701007387 */ /* 0x000fe80000100800 */
[----:B------:R-:W-:Y:S01]  /*5f0a0*/  STL [R1+0x47e8], R22 ;  /* 0x0047e81601007387 */ /* 0x000fe20000100800 */
[C---:B0-----:R-:W-:Y:S03]  /*5f0b0*/  HMMA.16816.F32.BF16 R16, R12.reuse, R18, R8 ;  /* 0x000000120c10723c */ /* 0x041fe60000041808 */
[----:B------:R-:W4:Y:S04]  /*5f0c0*/  LDL.LU.64 R10, [R1+0x4be8] ;  /* 0x004be800010a7983 */ /* 0x000f280000300a00 */
[----:B------:R-:W4:Y:S11]  /*5f0d0*/  LDL.LU.64 R8, [R1+0x4be0] ;  /* 0x004be00001087983 */ /* 0x000f360000300a00 */
[----:B------:R-:W-:Y:S05]  /*5f0e0*/  @!UPT UIADD3 URZ, URZ, URZ, URZ ;  /* 0x0000003f3f3ff290 */ /* 0x000fea000fffe03f */
[----:B------:R-:W-:Y:S04]  /*5f0f0*/  STL.64 [R1+0x450], R16 ;  /* 0x0004501001007387 */ /* 0x000fe80000100a00 */
[----:B------:R0:W-:Y:S04]  /*5f100*/  STL.64 [R1+0x458], R18 ;  /* 0x0004581201007387 */ /* 0x0001e80000100a00 */
[----:B0-----:R-:W4:Y:S02]  /*5f110*/  LDL.LU.64 R18, [R1+0x4bd8] ;  /* 0x004bd80001127983 */ /* 0x001f240000300a00 */
[----:B----4-:R-:W-:Y:S02]  /*5f120*/  HMMA.16816.F32.BF16 R12, R12, R18, R8 ;  /* 0x000000120c0c723c */ /* 0x010fe40000041808 */
[----:B------:R-:W4:Y:S04]  /*5f130*/  LDL.LU.64 R10, [R1+0x4bd0] ;  /* 0x004bd000010a7983 */ /* 0x000f280000300a00 */
[----:B------:R-:W4:Y:S04]  /*5f140*/  LDL.LU.64 R8, [R1+0x4bc8] ;  /* 0x004bc80001087983 */ /* 0x000f280000300a00 */
[----:B------:R-:W4:Y:S04]  /*5f150*/  LDL.LU.64 R18, [R1+0x4bc0] ;  /* 0x004bc00001127983 */ /* 0x000f280000300a00 */
[----:B------:R-:W4:Y:S09]  /*5f160*/  LDL.LU.64 R16, [R1+0x4bb8] ;  /* 0x004bb80001107983 */ /* 0x000f320000300a00 */
[----:B------:R0:W-:Y:S04]  /*5f170*/  STL.64 [R1+0x440], R12 ;  /* 0x0004400c01007387 */ /* 0x0001e80000100a00 */
[----:B------:R1:W-:Y:S04]  /*5f180*/  STL.64 [R1+0x448], R14 ;  /* 0x0004480e01007387 */ /* 0x0003e80000100a00 */
[----:B0-----:R-:W2:Y:S04]  /*5f190*/  LDL.LU R12, [R1+0xf0] ;  /* 0x0000f000010c7983 */ /* 0x001ea80000300800 */
[----:B------:R-:W2:Y:S04]  /*5f1a0*/  LDL.LU R13, [R1+0xf4] ;  /* 0x0000f400010d7983 */ /* 0x000ea80000300800 */
[----:B-1----:R-:W2:Y:S04]  /*5f1b0*/  LDL.LU R14, [R1+0xf8] ;  /* 0x0000f800010e7983 */ /* 0x002ea80000300800 */
[----:B------:R-:W2:Y:S01]  /*5f1c0*/  LDL.LU R15, [R1+0xfc] ;  /* 0x0000fc00010f7983 */ /* 0x000ea20000300800 */
[C---:B----4-:R-:W-:Y:S11]  /*5f1d0*/  HMMA.16816.F32.BF16 R8, R16.reuse, R24, R8 ;  /* 0x000000181008723c */ /* 0x050ff60000041808 */
[----:B------:R-:W-:Y:S11]  /*5f1e0*/  @!UPT UIADD3 URZ, URZ, URZ, URZ ;  /* 0x0000003f3f3ff290 */ /* 0x000ff6000fffe03f */
[----:B------:R-:W-:Y:S01]  /*5f1f0*/  @!UPT UIADD3 URZ, URZ, URZ, URZ ;  /* 0x0000003f3f3ff290 */ /* 0x000fe2000fffe03f */
[----:B------:R0:W-:Y:S04]  /*5f200*/  STL.64 [R1+0x420], R8 ;  /* 0x0004200801007387 */ /* 0x0001e80000100a00 */
[----:B------:R1:W-:Y:S01]  /*5f210*/  STL.64 [R1+0x428], R10 ;  /* 0x0004280a01007387 */ /* 0x0003e20000100a00 */
[----:B0-----:R-:W-:Y:S02]  /*5f220*/  MOV R9, R24 ;  /* 0x0000001800097202 */ /* 0x001fe40000000f00 */
[----:B------:R-:W-:Y:S02]  /*5f230*/  MOV R8, R25 ;  /* 0x0000001900087202 */ /* 0x000fe40000000f00 */
[----:B------:R-:W2:Y:S02]  /*5f240*/  LDL.LU.64 R24, [R1+0x4bb0] ;  /* 0x004bb00001187983 */ /* 0x000ea40000300a00 */
[C---:B--2---:R-:W-:Y:S01]  /*5f250*/  HMMA.16816.F32.BF16 R4, R16.reuse, R24, R4 ;  /* 0x000000181004723c */ /* 0x044fe20000041804 */
[----:B-1----:R-:W-:Y:S01]  /*5f260*/  IMAD.MOV.U32 R10, RZ, RZ, R24 ;  /* 0x000000ffff0a7224 */ /* 0x002fe200078e0018 */
[----:B------:R-:W-:Y:S11]  /*5f270*/  MOV R3, R25 ;  /* 0x0000001900037202 */ /* 0x000ff60000000f00 */
[----:B------:R-:W-:Y:S10]  /*5f280*/  @!UPT UIADD3 URZ, URZ, URZ, URZ ;  /* 0x0000003f3f3ff290 */ /* 0x000ff4000fffe03f */
[----:B------:R0:W-:Y:S04]  /*5f290*/  STL.64 [R1+0x410], R4 ;  /* 0x0004100401007387 */ /* 0x0001e80000100a00 */
[----:B------:R-:W-:Y:S04]  /*5f2a0*/  STL.64 [R1+0x418], R6 ;  /* 0x0004180601007387 */ /* 0x000fe80000100a00 */
[----:B0-----:R-:W2:Y:S04]  /*5f2b0*/  LDL.LU.64 R4, [R1+0x4ba8] ;  /* 0x004ba80001047983 */ /* 0x001ea80000300a00 */
[----:B------:R-:W2:Y:S04]  /*5f2c0*/  LDL.LU.64 R26, [R1+0x4ba0] ;  /* 0x004ba000011a7983 */ /* 0x000ea80000300a00 */
[----:B------:R-:W2:Y:S02]  /*5f2d0*/  LDL.LU.64 R24, [R1+0x4b98] ;  /* 0x004b980001187983 */ /* 0x000ea40000300a00 */
[----:B--2---:R-:W-:Y:S01]  /*5f2e0*/  HMMA.16816.F32.BF16 R24, R16, R4, R24 ;  /* 0x000000041018723c */ /* 0x004fe20000041818 */
[----:B------:R-:W-:Y:S11]  /*5f2f0*/  MOV R11, R5 ;  /* 0x00000005000b7202 */ /* 0x000ff60000000f00 */
[----:B------:R-:W-:Y:S11]  /*5f300*/  @!UPT UIADD3 URZ, URZ, URZ, URZ ;  /* 0x0000003f3f3ff290 */ /* 0x000ff6000fffe03f */
[----:B------:R0:W-:Y:S04]  /*5f310*/  STL.64 [R1+0x400], R24 ;  /* 0x0004001801007387 */ /* 0x0001e80000100a00 */
[----:B------:R1:W-:Y:S04]  /*5f320*/  STL.64 [R1+0x408], R26 ;  /* 0x0004081a01007387 */ /* 0x0003e80000100a00 */
[----:B0-----:R-:W2:Y:S01]  /*5f330*/  LDL.LU.64 R24, [R1+0x4b90] ;  /* 0x004b900001187983 */ /* 0x001ea20000300a00 */
[----:B-1----:R-:W-:-:S03]  /*5f340*/  MOV R26, R4 ;  /* 0x00000004001a7202 */ /* 0x002fc60000000f00 */
[----:B------:R-:W2:Y:S04]  /*5f350*/  LDL.LU.64 R6, [R1+0x4b88] ;  /* 0x004b880001067983 */ /* 0x000ea80000300a00 */
[----:B------:R-:W2:Y:S04]  /*5f360*/  LDL.LU.64 R4, [R1+0x4b80] ;  /* 0x004b800001047983 */ /* 0x000ea80000300a00 */
        /* <DEDUP_REMOVED lines=9> */
[----:B0-----:R-:W2:Y:S11]  /*5f400*/  LDL.64 R8, [R1+0x30] ;  /* 0x0000300001087983 */ /* 0x001eb60000100a00 */
[----:B------:R-:W-:Y:S01]  /*5f410*/  @!UPT UIADD3 URZ, URZ, URZ, URZ ;  /* 0x0000003f3f3ff290 */ /* 0x000fe2000fffe03f */
[----:B------:R-:W-:Y:S04]  /*5f420*/  STL.64 [R1+0x3f0], R4 ;  /* 0x0003f00401007387 */ /* 0x000fe80000100a00 */
[----:B------:R0:W-:Y:S04]  /*5f430*/  STL.64 [R1+0x3f8], R6 ;  /* 0x0003f80601007387 */ /* 0x0001e80000100a00 */
[----:B0-----:R-:W3:Y:S04]  /*5f440*/  LDL.LU.64 R6, [R1+0x4b78] ;  /* 0x004b780001067983 */ /* 0x001ee80000300a00 */
[----:B------:R-:W3:Y:S04]  /*5f450*/  LDL.LU.64 R4, [R1+0x4b70] ;  /* 0x004b700001047983 */ /* 0x000ee80000300a00 */
[----:B------:R-:W-:Y:S01]  /*5f460*/  STL.64 [R1+0x4ac8], R24 ;  /* 0x004ac81801007387 */ /* 0x000fe20000100a00 */
[C---:B---3--:R-:W-:Y:S11]  /*5f470*/  HMMA.16816.F32.BF16 R4, R16.reuse, R20, R4 ;  /* 0x000000141004723c */ /* 0x048ff60000041804 */
[----:B------:R-:W-:Y:S11]  /*5f480*/  @!UPT UIADD3 URZ, URZ, URZ, URZ ;  /* 0x0000003f3f3ff290 */ /* 0x000ff6000fffe03f */
[----:B------:R-:W-:Y:S01]  /*5f490*/  @!UPT UIADD3 URZ, URZ, URZ, URZ ;  /* 0x0000003f3f3ff290 */ /* 0x000fe2000fffe03f */
[----:B------:R0:W-:Y:S04]  /*5f4a0*/  STL.64 [R1+0x3e0], R4 ;  /* 0x0003e00401007387 */ /* 0x0001e80000100a00 */
[----:B------:R-:W-:Y:S04]  /*5f4b0*/  STL.64 [R1+0x3e8], R6 ;  /* 0x0003e80601007387 */ /* 0x000fe80000100a00 */
[----:B0-----:R-:W3:Y:S04]  /*5f4c0*/  LDL.LU.64 R4, [R1+0x4b68] ;  /* 0x004b680001047983 */ /* 0x001ee80000300a00 */
[----:B------:R0:W-:Y:S04]  /*5f4d0*/  STL.64 [R1+0x4b60], R20 ;  /* 0x004b601401007387 */ /* 0x0001e80000100a00 */
[----:B0-----:R-:W2:Y:S04]  /*5f4e0*/  LDL.LU R20, [R1+0x7a0] ;  /* 0x0007a00001147983 */ /* 0x001ea80000300800 */
[----:B------:R-:W2:Y:S04]  /*5f4f0*/  LDL.LU R21, [R1+0x7a4] ;  /* 0x0007a40001157983 */ /* 0x000ea80000300800 */
[----:B------:R-:W2:Y:S04]  /*5f500*/  LDL.LU R22, [R1+0x7a8] ;  /* 0x0007a80001167983 */ /* 0x000ea80000300800 */
[----:B------:R-:W2:Y:S04]  /*5f510*/  LDL.LU R23, [R1+0x7ac] ;  /* 0x0007ac0001177983 */ /* 0x000ea80000300800 */
[----:B------:R-:W4:Y:S01]  /*5f520*/  LDL.64 R24, [R1+0xa0] ;  /* 0x0000a00001187983 */ /* 0x000f220000100a00 */
[C---:B---3--:R-:W-:Y:S03]  /*5f530*/  HMMA.16816.F32.BF16 R12, R16.reuse, R4, R12 ;  /* 0x00000004100c723c */ /* 0x048fe6000004180c */
[----:B------:R0:W-:Y:S11]  /*5f540*/  STL [R1+0x4a4c], R4 ;  /* 0x004a4c0401007387 */ /* 0x0001f60000100800 */
[----:B------:R-:W-:Y:S09]  /*5f550*/  @!UPT UIADD3 URZ, URZ, URZ, URZ ;  /* 0x0000003f3f3ff290 */ /* 0x000ff2000fffe03f */
[----:B------:R-:W-:Y:S04]  /*5f560*/  STL.64 [R1+0x260], R12 ;  /* 0x0002600c01007387 */ /* 0x000fe80000100a00 */
[----:B------:R-:W-:Y:S04]  /*5f570*/  STL.64 [R1+0x268], R14 ;  /* 0x0002680e01007387 */ /* 0x000fe80000100a00 */
[----:B------:R-:W1:Y:S01]  /*5f580*/  LDSM.16.M88.4 R12, [R29+0x32000] ;  /* 0x032000001d0c783b */ /* 0x000e620000000200 */
[----:B--2---:R-:W-:Y:S03]  /*5f590*/  HMMA.16816.F32.BF16 R20, R16, R8, R20 ;  /* 0x000000081014723c */ /* 0x004fe60000041814 */
[----:B------:R2:W-:Y:S04]  /*5f5a0*/  STL [R1+0x4a48], R5 ;  /* 0x004a480501007387 */ /* 0x0005e80000100800 */
[----:B0-----:R-:W3:Y:S04]  /*5f5b0*/  LDL.LU R4, [R1+0x780] ;  /* 0x0007800001047983 */ /* 0x001ee80000300800 */
[----:B--2---:R-:W3:Y:S04]  /*5f5c0*/  LDL.LU R5, [R1+0x784] ;  /* 0x0007840001057983 */ /* 0x004ee80000300800 */
[----:B------:R-:W3:Y:S04]  /*5f5d0*/  LDL.LU R6, [R1+0x788] ;  /* 0x0007880001067983 */ /* 0x000ee80000300800 */
[----:B------:R-:W3:Y:S04]  /*5f5e0*/  LDL.LU R7, [R1+0x78c] ;  /* 0x00078c0001077983 */ /* 0x000ee80000300800 */
[----:B------:R-:W-:Y:S04]  /*5f5f0*/  STL [R1+0x4a50], R29 ;  /* 0x004a501d01007387 */ /* 0x000fe80000100800 */
[----:B-1----:R-:W-:Y:S04]  /*5f600*/  STL.64 [R1+0x4978], R14 ;  /* 0x0049780e01007387 */ /* 0x002fe80000100a00 */
[----:B------:R0:W-:Y:S04]  /*5f610*/  STL.64 [R1+0x4970], R12 ;  /* 0x0049700c01007387 */ /* 0x0001e80000100a00 */
[----:B0-----:R-:W2:Y:S04]  /*5f620*/  LDL.64 R12, [R1+0xc0] ;  /* 0x0000c000010c7983 */ /* 0x001ea80000100a00 */
[----:B------:R0:W-:Y:S04]  /*5f630*/  STL.64 [R1+0x250], R20 ;  /* 0x0002501401007387 */ /* 0x0001e80000100a00 */
[----:B------:R1:W-:Y:S04]  /*5f640*/  STL.64 [R1+0x258], R22 ;  /* 0x0002581601007387 */ /* 0x0003e80000100a00 */
[----:B0-----:R-:W3:Y:S01]  /*5f650*/  LDL.LU.64 R20, [R1+0x4b60] ;  /* 0x004b600001147983 */ /* 0x001ee20000300a00 */
[----:B-1----:R-:W-:Y:S01]  /*5f660*/  IMAD.MOV.U32 R23, RZ, RZ, R8 ;  /* 0x000000ffff177224 */ /* 0x002fe200078e0008 */
[----:B------:R-:W-:-:S02]  /*5f670*/  MOV R22, R9 ;  /* 0x0000000900167202 */ /* 0x000fc40000000f00 */
[----:B------:R-:W3:Y:S04]  /*5f680*/  LDL.LU.64 R10, [R1+0x4b58] ;  /* 0x004b5800010a7983 */ /* 0x000ee80000300a00 */
[----:B------:R-:W3:Y:S04]  /*5f690*/  LDL.LU.64 R8, [R1+0x4b50] ;  /* 0x004b500001087983 */ /* 0x000ee80000300a00 */
[----:B------:R-:W-:Y:S04]  /*5f6a0*/  STL [R1+0x4a58], R22 ;  /* 0x004a581601007387 */ /* 0x000fe80000100800 */
[----:B------:R-:W-:Y:S01]  /*5f6b0*/  STL [R1+0x4a54], R23 ;  /* 0x004a541701007387 */ /* 0x000fe20000100800 */
[----:B--2---:R-:W-:Y:S01]  /*5f6c0*/  MOV R0, R12 ;  /* 0x0000000c00007202 */ /* 0x004fe20000000f00 */
[----:B---3--:R-:W-:Y:S02]  /*5f6d0*/  HMMA.16816.F32.BF16 R8, R16, R12, R8 ;  /* 0x0000000c1008723c */ /* 0x008fe40000041808 */
[----:B------:R0:W-:Y:S01]  /*5f6e0*/  STL.64 [R1+0x4b20], R20 ;  /* 0x004b201401007387 */ /* 0x0001e20000100a00 */
[----:B------:R-:W-:-:S03]  /*5f6f0*/  MOV R2, R13 ;  /* 0x0000000d00027202 */ /* 0x000fc60000000f00 */
[----:B0-----:R-:W2:Y:S04]  /*5f700*/  LDL.LU R20, [R1+0x770] ;  /* 0x0007700001147983 */ /* 0x001ea80000300800 */
[----:B------:R-:W2:Y:S04]  /*5f710*/  LDL.LU R21, [R1+0x774] ;  /* 0x0007740001157983 */ /* 0x000ea80000300800 */
[----:B------:R-:W2:Y:S04]  /*5f720*/  LDL.LU R22, [R1+0x778] ;  /* 0x0007780001167983 */ /* 0x000ea80000300800 */
[----:B------:R-:W2:Y:S05]  /*5f730*/  LDL.LU R23, [R1+0x77c] ;  /* 0x00077c0001177983 */ /* 0x000eaa0000300800 */
[----:B------:R-:W-:Y:S04]  /*5f740*/  STL.64 [R1+0x3d0], R8 ;  /* 0x0003d00801007387 */ /* 0x000fe80000100a00 */
[----:B------:R0:W-:Y:S04]  /*5f750*/  STL.64 [R1+0x3d8], R10 ;  /* 0x0003d80a01007387 */ /* 0x0001e80000100a00 */
[----:B0-----:R-:W3:Y:S04]  /*5f760*/  LDL.LU.64 R10, [R1+0x4b48] ;  /* 0x004b4800010a7983 */ /* 0x001ee80000300a00 */
[----:B------:R-:W2:Y:S04]  /*5f770*/  LDL.LU.64 R8, [R1+0x4b40] ;  /* 0x004b400001087983 */ /* 0x000ea80000300a00 */
[----:B------:R-:W2:Y:S04]  /*5f780*/  LDL.LU R12, [R1+0x5b0] ;  /* 0x0005b000010c7983 */ /* 0x000ea80000300800 */
[----:B------:R-:W2:Y:S04]  /*5f790*/  LDL.LU R13, [R1+0x5b4] ;  /* 0x0005b400010d7983 */ /* 0x000ea80000300800 */
[----:B------:R-:W2:Y:S04]  /*5f7a0*/  LDL.LU R14, [R1+0x5b8] ;  /* 0x0005b800010e7983 */ /* 0x000ea80000300800 */
[----:B------:R-:W2:Y:S04]  /*5f7b0*/  LDL.LU R15, [R1+0x5bc] ;  /* 0x0005bc00010f7983 */ /* 0x000ea80000300800 */
[----:B--2---:R-:W-:Y:S04]  /*5f7c0*/  STL.64 [R1+0x4a70], R14 ;  /* 0x004a700e01007387 */ /* 0x004fe80000100a00 */
[----:B------:R0:W-:Y:S02]  /*5f7d0*/  STL.64 [R1+0x4a68], R12 ;  /* 0x004a680c01007387 */ /* 0x0001e40000100a00 */
[----:B0-----:R-:W-:Y:S01]  /*5f7e0*/  IMAD.MOV.U32 R12, RZ, RZ, R26 ;  /* 0x000000ffff0c7224 */ /* 0x001fe200078e001a */
[----:B---3--:R-:W-:-:S05]  /*5f7f0*/  MOV R13, R11 ;  /* 0x0000000b000d7202 */ /* 0x008fca0000000f00 */
[----:B------:R0:W-:Y:S04]  /*5f800*/  STL.64 [R1+0x4a88], R12 ;  /* 0x004a880c01007387 */ /* 0x0001e80000100a00 */
[----:B0-----:R-:W2:Y:S04]  /*5f810*/  LDL.64 R12, [R1+0xb0] ;  /* 0x0000b000010c7983 */ /* 0x001ea80000100a00 */
[----:B------:R-:W-:Y:S04]  /*5f820*/  STL [R1+0x4a60], R2 ;  /* 0x004a600201007387 */ /* 0x000fe80000100800 */
[----:B------:R-:W-:Y:S01]  /*5f830*/  STL [R1+0x4a5c], R0 ;  /* 0x004a5c0001007387 */ /* 0x000fe20000100800 */
[----:B----4-:R-:W-:Y:S01]  /*5f840*/  MOV R28, R25 ;  /* 0x00000019001c7202 */ /* 0x010fe20000000f00 */
[----:B--2---:R-:W-:Y:S11]  /*5f850*/  HMMA.16816.F32.BF16 R4, R16, R12, R4 ;  /* 0x0000000c1004723c */ /* 0x004ff60000041804 */
[----:B------:R-:W-:Y:S11]  /*5f860*/  @!UPT UIADD3 URZ, URZ, URZ, URZ ;  /* 0x0000003f3f3ff290 */ /* 0x000ff6000fffe03f */
[----:B------:R-:W-:Y:S01]  /*5f870*/  @!UPT UIADD3 URZ, URZ, URZ, URZ ;  /* 0x0000003f3f3ff290 */ /* 0x000fe2000fffe03f */
[----:B------:R-:W-:Y:S04]  /*5f880*/  STL.64 [R1+0x3c0], R4 ;  /* 0x0003c00401007387 */ /* 0x000fe80000100a00 */
[----:B------:R0:W-:Y:S02]  /*5f890*/  STL.64 [R1+0x3c8], R6 ;  /* 0x0003c80601007387 */ /* 0x0001e40000100a00 */
[----:B0-----:R-:W-:Y:S01]  /*5f8a0*/  MOV R6, R12 ;  /* 0x0000000c00067202 */ /* 0x001fe20000000f00 */
[----:B------:R-:W-:Y:S01]  /*5f8b0*/  IMAD.MOV.U32 R12, RZ, RZ, R10 ;  /* 0x000000ffff0c7224 */ /* 0x000fe200078e000a */
[----:B------:R-:W-:Y:S02]  /*5f8c0*/  MOV R7, R13 ;  /* 0x0000000d00077202 */ /* 0x000fe40000000f00 */
[----:B------:R-:W-:-:S05]  /*5f8d0*/  MOV R13, R3 ;  /* 0x00000003000d7202 */ /* 0x000fca0000000f00 */
[----:B------:R-:W-:Y:S04]  /*5f8e0*/  STL.64 [R1+0x4aa0], R12 ;  /* 0x004aa00c01007387 */ /* 0x000fe80000100a00 */
[----:B------:R-:W-:Y:S04]  /*5f8f0*/  STL [R1+0x4a64], R6 ;  /* 0x004a640601007387 */ /* 0x000fe80000100800 */
[----:B------:R0:W-:Y:S02]  /*5f900*/  STL [R1+0x4b38], R7 ;  /* 0x004b380701007387 */ /* 0x0001e40000100800 */
[----:B0-----:R-:W-:Y:S01]  /*5f910*/  HMMA.16816.F32.BF16 R4, R16, R24, R20 ;  /* 0x000000181004723c */ /* 0x001fe20000041814 */
[----:B------:R-:W-:Y:S01]  /*5f920*/  IMAD.MOV.U32 R12, RZ, RZ, R9 ;  /* 0x000000ffff0c7224 */ /* 0x000fe200078e0009 */
[----:B------:R-:W-:-:S02]  /*5f930*/  MOV R13, R8 ;  /* 0x00000008000d7202 */ /* 0x000fc40000000f00 */
[----:B------:R-:W-:Y:S11]  /*5f940*/  MOV R3, R24 ;  /* 0x0000001800037202 */ /* 0x000ff60000000f00 */
[----:B------:R-:W-:Y:S08]  /*5f950*/  @!UPT UIADD3 URZ, URZ, URZ, URZ ;  /* 0x0000003f3f3ff290 */ /* 0x000ff0000fffe03f */
[----:B------:R0:W-:Y:S04]  /*5f960*/  STL.64 [R1+0x3b0], R4 ;  /* 0x0003b00401007387 */ /* 0x0001e80000100a00 */
[----:B------:R1:W-:Y:S04]  /*5f970*/  STL.64 [R1+0x3b8], R6 ;  /* 0x0003b80601007387 */ /* 0x0003e80000100a00 */
[----:B------:R-:W-:Y:S04]  /*5f980*/  STL.64 [R1+0x4ad0], R12 ;  /* 0x004ad00c01007387 */ /* 0x000fe80000100a00 */
[----:B------:R-:W2:Y:S04]  /*5f990*/  LDL.LU R24, [R1+0x600] ;  /* 0x0006000001187983 */ /* 0x000ea80000300800 */
[----:B------:R-:W2:Y:S04]  /*5f9a0*/  LDL.LU R25, [R1+0x604] ;  /* 0x0006040001197983 */ /* 0x000ea80000300800 */
[----:B------:R-:W3:Y:S04]  /*5f9b0*/  LDL.LU R26, [R1+0x608] ;  /* 0x00060800011a7983 */ /* 0x000ee80000300800 */
[----:B------:R-:W3:Y:S04]  /*5f9c0*/  LDL.LU R27, [R1+0x60c] ;  /* 0x00060c00011b7983 */ /* 0x000ee80000300800 */
[----:B------:R-:W4:Y:S04]  /*5f9d0*/  LDL.LU R20, [R1+0x750] ;  /* 0x0007500001147983 */ /* 0x000f280000300800 */
[----:B------:R-:W4:Y:S04]  /*5f9e0*/  LDL.LU R21, [R1+0x754] ;  /* 0x0007540001157983 */ /* 0x000f280000300800 */
[----:B------:R-:W2:Y:S04]  /*5f9f0*/  LDL.LU R22, [R1+0x758] ;  /* 0x0007580001167983 */ /* 0x000ea80000300800 */
[----:B------:R-:W2:Y:S04]  /*5fa00*/  LDL.LU R23, [R1+0x75c] ;  /* 0x00075c0001177983 */ /* 0x000ea80000300800 */
[----:B0-----:R-:W3:Y:S04]  /*5fa10*/  LDL.LU R4, [R1+0x760] ;  /* 0x0007600001047983 */ /* 0x001ee80000300800 */
[----:B------:R-:W3:Y:S04]  /*5fa20*/  LDL.LU R5, [R1+0x764] ;  /* 0x0007640001057983 */ /* 0x000ee80000300800 */
[----:B-1----:R-:W3:Y:S04]  /*5fa30*/  LDL.LU R6, [R1+0x768] ;  /* 0x0007680001067983 */ /* 0x002ee80000300800 */
[----:B------:R-:W3:Y:S04]  /*5fa40*/  LDL.LU R7, [R1+0x76c] ;  /* 0x00076c0001077983 */ /* 0x000ee80000300800 */
[----:B--2---:R-:W-:Y:S04]  /*5fa50*/  STL.64 [R1+0x4b30], R22 ;  /* 0x004b301601007387 */ /* 0x004fe80000100a00 */
[----:B----4-:R0:W-:Y:S04]  /*5fa60*/  STL.64 [R1+0x4b28], R20 ;  /* 0x004b281401007387 */ /* 0x0101e80000100a00 */
[----:B0-----:R-:W2:Y:S04]  /*5fa70*/  LDL.64 R20, [R1+0x90] ;  /* 0x0000900001147983 */ /* 0x001ea80000100a00 */
[----:B---3--:R-:W-:Y:S04]  /*5fa80*/  STL.64 [R1+0x4ae0], R26 ;  /* 0x004ae01a01007387 */ /* 0x008fe80000100a00 */
[----:B------:R-:W-:Y:S04]  /*5fa90*/  STL.64 [R1+0x4ad8], R24 ;  /* 0x004ad81801007387 */ /* 0x000fe80000100a00 */
[----:B------:R-:W3:Y:S04]  /*5faa0*/  LDL R12, [R1+0x50] ;  /* 0x00005000010c7983 */ /* 0x000ee80000100800 */
[----:B------:R-:W3:Y:S04]  /*5fab0*/  LDL R13, [R1+0x54] ;  /* 0x00005400010d7983 */ /* 0x000ee80000100800 */
[----:B---3--:R0:W-:Y:S04]  /*5fac0*/  STL.64 [R1+0x4ae8], R12 ;  /* 0x004ae80c01007387 */ /* 0x0081e80000100a00 */
[----:B0-----:R-:W3:Y:S04]  /*5fad0*/  LDL.64 R12, [R1+0x60] ;  /* 0x00006000010c7983 */ /* 0x001ee80000100a00 */
[----:B---3--:R0:W-:Y:S04]  /*5fae0*/  STL.64 [R1+0x4b00], R12 ;  /* 0x004b000c01007387 */ /* 0x0081e80000100a00 */
[----:B0-----:R-:W3:Y:S04]  /*5faf0*/  LDL.64 R12, [R1+0x70] ;  /* 0x00007000010c7983 */ /* 0x001ee80000100a00 */
[----:B---3--:R0:W-:Y:S04]  /*5fb00*/  STL.64 [R1+0x4b18], R12 ;  /* 0x004b180c01007387 */ /* 0x0081e80000100a00 */
[----:B0-----:R-:W3:Y:S04]  /*5fb10*/  LDL.64 R12, [R1+0x80] ;  /* 0x00008000010c7983 */ /* 0x001ee80000100a00 */
[----:B------:R-:W4:Y:S04]  /*5fb20*/  LDL.LU R24, [R1+0x720] ;  /* 0x0007200001187983 */ /* 0x000f280000300800 */
[----:B------:R-:W4:Y:S04]  /*5fb30*/  LDL.LU R25, [R1+0x724] ;  /* 0x0007240001197983 */ /* 0x000f280000300800 */
[----:B------:R-:W3:Y:S04]  /*5fb40*/  LDL.LU R26, [R1+0x728] ;  /* 0x00072800011a7983 */ /* 0x000ee80000300800 */
[----:B------:R-:W3:Y:S01]  /*5fb50*/  LDL.LU R27, [R1+0x72c] ;  /* 0x00072c00011b7983 */ /* 0x000ee20000300800 */
[----:B--2---:R-:W-:Y:S03]  /*5fb60*/  HMMA.16816.F32.BF16 R4, R16, R20, R4 ;  /* 0x000000141004723c */ /* 0x004fe60000041804 */
[----:B---3--:R-:W-:Y:S04]  /*5fb70*/  STL.64 [R1+0x4af8], R26 ;  /* 0x004af81a01007387 */ /* 0x008fe80000100a00 */
[----:B----4-:R0:W-:Y:S04]  /*5fb80*/  STL.64 [R1+0x4af0], R24 ;  /* 0x004af01801007387 */ /* 0x0101e80000100a00 */
        /* <DEDUP_REMOVED lines=10> */
[----:B------:R-:W3:Y:S04]  /*5fc30*/  LDL.64 R8, [R1+0x40] ;  /* 0x0000400001087983 */ /* 0x000ee80000100a00 */
[----:B------:R0:W-:Y:S04]  /*5fc40*/  STL.64 [R1+0x3a0], R4 ;  /* 0x0003a00401007387 */ /* 0x0001e80000100a00 */
[----:B------:R1:W-:Y:S01]  /*5fc50*/  STL.64 [R1+0x3a8], R6 ;  /* 0x0003a80601007387 */ /* 0x0003e20000100a00 */
[----:B0-----:R-:W-:-:S02]  /*5fc60*/  MOV R4, R20 ;  /* 0x0000001400047202 */ /* 0x001fc40000000f00 */
[----:B------:R-:W-:Y:S01]  /*5fc70*/  MOV R5, R21 ;  /* 0x0000001500057202 */ /* 0x000fe20000000f00 */
[----:B-1----:R-:W4:Y:S04]  /*5fc80*/  LDL.LU R7, [R1+0x4b38] ;  /* 0x004b380001077983 */ /* 0x002f280000300800 */
[----:B------:R-:W2:Y:S04]  /*5fc90*/  LDL.LU.64 R22, [R1+0x4b30] ;  /* 0x004b300001167983 */ /* 0x000ea80000300a00 */
[----:B------:R-:W2:Y:S01]  /*5fca0*/  LDL.LU.64 R20, [R1+0x4b28] ;  /* 0x004b280001147983 */ /* 0x000ea20000300a00 */
[----:B------:R-:W-:Y:S01]  /*5fcb0*/  MOV R29, R13 ;  /* 0x0000000d001d7202 */ /* 0x000fe20000000f00 */
[----:B--2---:R-:W-:Y:S11]  /*5fcc0*/  HMMA.16816.F32.BF16 R20, R16, R12, R20 ;  /* 0x0000000c1014723c */ /* 0x004ff60000041814 */
[----:B------:R-:W-:Y:S11]  /*5fcd0*/  @!UPT UIADD3 URZ, URZ, URZ, URZ ;  /* 0x0000003f3f3ff290 */ /* 0x000ff6000fffe03f */
[----:B------:R-:W-:Y:S01]  /*5fce0*/  @!UPT UIADD3 URZ, URZ, URZ, URZ ;  /* 0x0000003f3f3ff290 */ /* 0x000fe2000fffe03f */
[----:B------:R0:W-:Y:S04]  /*5fcf0*/  STL.64 [R1+0x390], R20 ;  /* 0x0003901401007387 */ /* 0x0001e80000100a00 */
[----:B------:R1:W-:Y:S04]  /*5fd00*/  STL.64 [R1+0x398], R22 ;  /* 0x0003981601007387 */ /* 0x0003e80000100a00 */
[----:B0-----:R-:W2:Y:S01]  /*5fd10*/  LDL.LU.64 R20, [R1+0x4b20] ;  /* 0x004b200001147983 */ /* 0x001ea20000300a00 */
[----:B-1----:R-:W-:-:S03]  /*5fd20*/  IMAD.MOV.U32 R23, RZ, RZ, R12 ;  /* 0x000000ffff177224 */ /* 0x002fc600078e000c */
[----:B------:R-:W2:Y:S02]  /*5fd30*/  LDL.LU.64 R12, [R1+0x4b18] ;  /* 0x004b1800010c7983 */ /* 0x000ea40000300a00 */
[C---:B--2---:R-:W-:Y:S01]  /*5fd40*/  HMMA.16816.F32.BF16 R24, R16.reuse, R12, R24 ;  /* 0x0000000c1018723c */ /* 0x044fe20000041818 */
[----:B------:R-:W-:Y:S02]  /*5fd50*/  MOV R22, R13 ;  /* 0x0000000d00167202 */ /* 0x000fe40000000f00 */
[----:B------:R-:W-:Y:S11]  /*5fd60*/  MOV R0, R12 ;  /* 0x0000000c00007202 */ /* 0x000ff60000000f00 */
[----:B------:R-:W-:Y:S09]  /*5fd70*/  @!UPT UIADD3 URZ, URZ, URZ, URZ ;  /* 0x0000003f3f3ff290 */ /* 0x000ff2000fffe03f */
[----:B------:R-:W-:Y:S04]  /*5fd80*/  STL.64 [R1+0x380], R24 ;  /* 0x0003801801007387 */ /* 0x000fe80000100a00 */
[----:B------:R0:W-:Y:S04]  /*5fd90*/  STL.64 [R1+0x388], R26 ;  /* 0x0003881a01007387 */ /* 0x0001e80000100a00 */
[----:B0-----:R-:W2:Y:S04]  /*5fda0*/  LDL.LU.64 R26, [R1+0x4b10] ;  /* 0x004b1000011a7983 */ /* 0x001ea80000300a00 */
[----:B------:R-:W2:Y:S04]  /*5fdb0*/  LDL.LU.64 R24, [R1+0x4b08] ;  /* 0x004b080001187983 */ /* 0x000ea80000300a00 */
[----:B------:R-:W2:Y:S04]  /*5fdc0*/  LDL.LU.64 R12, [R1+0x4b00] ;  /* 0x004b0000010c7983 */ /* 0x000ea80000300a00 */
[----:B------:R-:W-:Y:S04]  /*5fdd0*/  STL.64 [R1+0x4a80], R22 ;  /* 0x004a801601007387 */ /* 0x000fe80000100a00 */
[----:B------:R0:W-:Y:S04]  /*5fde0*/  STL.64 [R1+0x4a78], R20 ;  /* 0x004a781401007387 */ /* 0x0001e80000100a00 */
[----:B0-----:R-:W2:Y:S04]  /*5fdf0*/  LDL.LU R20, [R1+0x5d0] ;  /* 0x0005d00001147983 */ /* 0x001ea80000300800 */
        /* <DEDUP_REMOVED lines=8> */
[----:B------:R-:W2:Y:S01]  /*5fe80*/  LDL.LU R23, [R1+0x5ec] ;  /* 0x0005ec0001177983 */ /* 0x000ea20000300800 */
[C---:B------:R-:W-:Y:S01]  /*5fe90*/  HMMA.16816.F32.BF16 R24, R16.reuse, R12, R24 ;  /* 0x0000000c1018723c */ /* 0x040fe20000041818 */
[----:B------:R-:W-:Y:S01]  /*5fea0*/  IMAD.MOV.U32 R6, RZ, RZ, R12 ;  /* 0x000000ffff067224 */ /* 0x000fe200078e000c */
[----:B------:R-:W-:Y:S01]  /*5feb0*/  MOV R2, R13 ;  /* 0x0000000d00027202 */ /* 0x000fe20000000f00 */
        /* <DEDUP_REMOVED lines=8> */
[----:B0-----:R-:W2:Y:S04]  /*5ff40*/  LDL.LU.64 R26, [R1+0x4af8] ;  /* 0x004af800011a7983 */ /* 0x001ea80000300a00 */
[----:B------:R-:W2:Y:S04]  /*5ff50*/  LDL.LU.64 R24, [R1+0x4af0] ;  /* 0x004af00001187983 */ /* 0x000ea80000300a00 */
[----:B------:R-:W2:Y:S02]  /*5ff60*/  LDL.LU.64 R12, [R1+0x4ae8] ;  /* 0x004ae800010c7983 */ /* 0x000ea40000300a00 */
[C---:B--2---:R-:W-:Y:S02]  /*5ff70*/  HMMA.16816.F32.BF16 R12, R16.reuse, R12, R24 ;  /* 0x0000000c100c723c */ /* 0x044fe40000041818 */
[----:B------:R-:W3:Y:S04]  /*5ff80*/  LDL.LU.64 R26, [R1+0x4ae0] ;  /* 0x004ae000011a7983 */ /* 0x000ee80000300a00 */
[----:B------:R-:W3:Y:S11]  /*5ff90*/  LDL.LU.64 R24, [R1+0x4ad8] ;  /* 0x004ad80001187983 */ /* 0x000ef60000300a00 */
[----:B------:R-:W-:Y:S06]  /*5ffa0*/  @!UPT UIADD3 URZ, URZ, URZ, URZ ;  /* 0x0000003f3f3ff290 */ /* 0x000fec000fffe03f */
[----:B------:R0:W-:Y:S04]  /*5ffb0*/  STL.64 [R1+0x360], R12 ;  /* 0x0003600c01007387 */ /* 0x0001e80000100a00 */
[----:B------:R-:W-:Y:S04]  /*5ffc0*/  STL.64 [R1+0x368], R14 ;  /* 0x0003680e01007387 */ /* 0x000fe80000100a00 */
[----:B0-----:R-:W2:Y:S01]  /*5ffd0*/  LDL.LU.64 R12, [R1+0x4ad0] ;  /* 0x004ad000010c7983 */ /* 0x001ea20000300a00 */
[----:B---3--:R-:W-:Y:S03]  /*5ffe0*/  HMMA.16816.F32.BF16 R16, R16, R8, R24 ;  /* 0x000000081010723c */ /* 0x008fe60000041818 */
[----:B------:R-:W3:Y:S04]  /*5fff0*/  LDL.LU.64 R24, [R1+0x4ac8] ;  /* 0x004ac80001187983 */ /* 0x000ee80000300a00 */
[----:B------:R-:W-:-:S02]  /*60000*/  MOV R27, R8 ;  /* 0x00000008001b7202 */ /* 0x000fc40000000f00 */
[----:B------:R-:W-:Y:S11]  /*60010*/  MOV R26, R9 ;  /* 0x00000009001a7202 */ /* 0x000ff60000000f00 */
[----:B------:R-:W-:Y:S03]  /*60020*/  @!UPT UIADD3 URZ, URZ, URZ, URZ ;  /* 0x0000003f3f3ff290 */ /* 0x000fe6000fffe03f */
[----:B------:R0:W-:Y:S04]  /*60030*/  STL.64 [R1+0x240], R16 ;  /* 0x0002401001007387 */ /* 0x0001e80000100a00 */
[----:B------:R1:W-:Y:S04]  /*60040*/  STL.64 [R1+0x248], R18 ;  /* 0x0002481201007387 */ /* 0x0003e80000100a00 */
[----:B------:R-:W2:Y:S04]  /*60050*/  LDL.LU.64 R10, [R1+0x4ac0] ;  /* 0x004ac000010a7983 */ /* 0x000ea80000300a00 */
[----:B------:R-:W2:Y:S04]  /*60060*/  LDL.LU.64 R8, [R1+0x4ab8] ;  /* 0x004ab80001087983 */ /* 0x000ea80000300a00 */
[----:B0-----:R-:W3:Y:S04]  /*60070*/  LDL.LU R16, [R1+0x5c0] ;  /* 0x0005c00001107983 */ /* 0x001ee80000300800 */
[----:B------:R-:W3:Y:S04]  /*60080*/  LDL.LU R17, [R1+0x5c4] ;  /* 0x0005c40001117983 */ /* 0x000ee80000300800 */
[----:B-1----:R-:W3:Y:S04]  /*60090*/  LDL.LU R18, [R1+0x5c8] ;  /* 0x0005c80001127983 */ /* 0x002ee80000300800 */
[----:B------:R-:W3:Y:S01]  /*600a0*/  LDL.LU R19, [R1+0x5cc] ;  /* 0x0005cc0001137983 */ /* 0x000ee20000300800 */
[C---:B--2---:R-:W-:Y:S03]  /*600b0*/  HMMA.16816.F32.BF16 R12, R8.reuse, R12, R20 ;  /* 0x0000000c080c723c */ /* 0x044fe60000041814 */
[----:B------:R-:W2:Y:S04]  /*600c0*/  LDL.LU.64 R22, [R1+0x4ab0] ;  /* 0x004ab00001167983 */ /* 0x000ea80000300a00 */
[----:B------:R-:W2:Y:S11]  /*600d0*/  LDL.LU.64 R20, [R1+0x4aa8] ;  /* 0x004aa80001147983 */ /* 0x000eb60000300a00 */
[----:B------:R-:W-:Y:S05]  /*600e0*/  @!UPT UIADD3 URZ, URZ, URZ, URZ ;  /* 0x0000003f3f3ff290 */ /* 0x000fea000fffe03f */
[----:B------:R0:W-:Y:S04]  /*600f0*/  STL.64 [R1+0x350], R12 ;  /* 0x0003500c01007387 */ /* 0x0001e80000100a00 */
[----:B------:R2:W-:Y:S04]  /*60100*/  STL.64 [R1+0x358], R14 ;  /* 0x0003580e01007387 */ /* 0x0005e80000100a00 */
[----:B0-----:R-:W2:Y:S02]  /*60110*/  LDL.LU.64 R12, [R1+0x4aa0] ;  /* 0x004aa000010c7983 */ /* 0x001ea40000300a00 */
[C---:B--2---:R-:W-:Y:S02]  /*60120*/  HMMA.16816.F32.BF16 R12, R8.reuse, R12, R20 ;  /* 0x0000000c080c723c */ /* 0x044fe40000041814 */
[----:B------:R-:W2:Y:S04]  /*60130*/  LDL.LU.64 R22, [R1+0x4a98] ;  /* 0x004a980001167983 */ /* 0x000ea80000300a00 */
[----:B------:R-:W2:Y:S11]  /*60140*/  LDL.LU.64 R20, [R1+0x4a90] ;  /* 0x004a900001147983 */ /* 0x000eb60000300a00 */
[----:B------:R-:W-:Y:S06]  /*60150*/  @!UPT UIADD3 URZ, URZ, URZ, URZ ;  /* 0x0000003f3f3ff290 */ /* 0x000fec000fffe03f */
[----:B------:R0:W-:Y:S04]  /*60160*/  STL.64 [R1+0x340], R12 ;  /* 0x0003400c01007387 */ /* 0x0001e80000100a00 */
        /* <DEDUP_REMOVED lines=9> */
[----:B------:R-:W4:Y:S01]  /*60200*/  LDL.LU.64 R12, [R1+0x4a68] ;  /* 0x004a6800010c7983 */ /* 0x000f220000300a00 */
[C---:B---3--:R-:W-:Y:S03]  /*60210*/  HMMA.16816.F32.BF16 R16, R8.reuse, R24, R16 ;  /* 0x000000180810723c */ /* 0x048fe60000041810 */
[----:B------:R-:W-:Y:S11]  /*60220*/  STL.64 [R1+0x4930], R24 ;  /* 0x0049301801007387 */ /* 0x000ff60000100a00 */
[----:B------:R-:W-:Y:S09]  /*60230*/  @!UPT UIADD3 URZ, URZ, URZ, URZ ;  /* 0x0000003f3f3ff290 */ /* 0x000ff2000fffe03f */
[----:B------:R-:W-:Y:S04]  /*60240*/  STL.64 [R1+0x320], R16 ;  /* 0x0003201001007387 */ /* 0x000fe80000100a00 */
[----:B------:R-:W-:Y:S04]  /*60250*/  STL.64 [R1+0x328], R18 ;  /* 0x0003281201007387 */ /* 0x000fe80000100a00 */
[----:B--2---:R0:W-:Y:S01]  /*60260*/  STL.64 [R1+0x4980], R20 ;  /* 0x0049801401007387 */ /* 0x0041e20000100a00 */
[----:B----4-:R-:W-:Y:S03]  /*60270*/  HMMA.16816.F32.BF16 R12, R8, R20, R12 ;  /* 0x00000014080c723c */ /* 0x010fe6000004180c */
[----:B0-----:R-:W2:Y:S11]  /*60280*/  LDL.LU.64 R20, [R1+0x50] ;  /* 0x0000500001147983 */ /* 0x001eb60000300a00 */
[----:B------:R-:W-:Y:S09]  /*60290*/  @!UPT UIADD3 URZ, URZ, URZ, URZ ;  /* 0x0000003f3f3ff290 */ /* 0x000ff2000fffe03f */
[----:B------:R0:W-:Y:S04]  /*602a0*/  STL.64 [R1+0x310], R12 ;  /* 0x0003100c01007387 */ /* 0x0001e80000100a00 */
[----:B------:R1:W-:Y:S04]  /*602b0*/  STL.64 [R1+0x318], R14 ;  /* 0x0003180e01007387 */ /* 0x0003e80000100a00 */
[----:B--2---:R2:W-:Y:S04]  /*602c0*/  STL.64 [R1+0x4998], R20 ;  /* 0x0049981401007387 */ /* 0x0045e80000100a00 */
[----:B0-----:R-:W3:Y:S04]  /*602d0*/  LDL.LU R12, [R1+0x590] ;  /* 0x00059000010c7983 */ /* 0x001ee80000300800 */
[----:B------:R-:W3:Y:S04]  /*602e0*/  LDL.LU R13, [R1+0x594] ;  /* 0x00059400010d7983 */ /* 0x000ee80000300800 */
[----:B-1----:R-:W4:Y:S04]  /*602f0*/  LDL.LU R14, [R1+0x598] ;  /* 0x00059800010e7983 */ /* 0x002f280000300800 */
[----:B------:R-:W4:Y:S01]  /*60300*/  LDL.LU R15, [R1+0x59c] ;  /* 0x00059c00010f7983 */ /* 0x000f220000300800 */
[----:B--2---:R-:W-:Y:S01]  /*60310*/  IMAD.MOV.U32 R20, RZ, RZ, R6 ;  /* 0x000000ffff147224 */ /* 0x004fe200078e0006 */
[----:B------:R-:W-:-:S02]  /*60320*/  MOV R21, R2 ;  /* 0x0000000200157202 */ /* 0x000fc40000000f00 */
[----:B------:R-:W2:Y:S04]  /*60330*/  LDL.LU R6, [R1+0x4a64] ;  /* 0x004a640001067983 */ /* 0x000ea80000300800 */
[----:B------:R-:W2:Y:S04]  /*60340*/  LDL.LU R2, [R1+0x4a60] ;  /* 0x004a600001027983 */ /* 0x000ea80000300800 */
[----:B------:R0:W-:Y:S02]  /*60350*/  STL.64 [R1+0x49b0], R20 ;  /* 0x0049b01401007387 */ /* 0x0001e40000100a00 */
[----:B0-----:R-:W-:-:S02]  /*60360*/  MOV R20, R0 ;  /* 0x0000000000147202 */ /* 0x001fc40000000f00 */
[----:B------:R-:W-:Y:S01]  /*60370*/  MOV R21, R22 ;  /* 0x0000001600157202 */ /* 0x000fe20000000f00 */
[----:B------:R-:W2:Y:S04]  /*60380*/  LDL.LU R0, [R1+0x4a5c] ;  /* 0x004a5c0001007983 */ /* 0x000ea80000300800 */
[----:B------:R-:W2:Y:S04]  /*60390*/  LDL.LU R22, [R1+0x4a58] ;  /* 0x004a580001167983 */ /* 0x000ea80000300800 */
[----:B------:R-:W-:Y:S04]  /*603a0*/  STL.64 [R1+0x49c8], R20 ;  /* 0x0049c81401007387 */ /* 0x000fe80000100a00 */
[----:B----4-:R-:W-:Y:S04]  /*603b0*/  STL.64 [R1+0x4990], R14 ;  /* 0x0049900e01007387 */ /* 0x010fe80000100a00 */
[----:B---3--:R0:W-:Y:S04]  /*603c0*/  STL.64 [R1+0x4988], R12 ;  /* 0x0049880c01007387 */ /* 0x0081e80000100a00 */
[----:B0-----:R-:W3:Y:S04]  /*603d0*/  LDL.LU R12, [R1+0x690] ;  /* 0x00069000010c7983 */ /* 0x001ee80000300800 */
[----:B------:R-:W3:Y:S04]  /*603e0*/  LDL.LU R13, [R1+0x694] ;  /* 0x00069400010d7983 */ /* 0x000ee80000300800 */
[----:B------:R-:W4:Y:S04]  /*603f0*/  LDL.LU R14, [R1+0x698] ;  /* 0x00069800010e7983 */ /* 0x000f280000300800 */
[----:B------:R-:W4:Y:S01]  /*60400*/  LDL.LU R15, [R1+0x69c] ;  /* 0x00069c00010f7983 */ /* 0x000f220000300800 */
[----:B------:R-:W-:Y:S01]  /*60410*/  IMAD.MOV.U32 R20, RZ, RZ, R23 ;  /* 0x000000ffff147224 */ /* 0x000fe200078e0017 */
[----:B------:R-:W-:-:S02]  /*60420*/  MOV R21, R29 ;  /* 0x0000001d00157202 */ /* 0x000fc40000000f00 */
        /* <DEDUP_REMOVED lines=9> */
[----:B------:R-:W-:-:S02]  /*604c0*/  MOV R20, R4 ;  /* 0x0000000400147202 */ /* 0x000fc40000000f00 */
        /* <DEDUP_REMOVED lines=10> */
[----:B--2---:R-:W-:Y:S01]  /*60570*/  IMAD.MOV.U32 R20, RZ, RZ, R6 ;  /* 0x000000ffff147224 */ /* 0x004fe200078e0006 */
[----:B------:R-:W-:-:S02]  /*60580*/  MOV R21, R7 ;  /* 0x0000000700157202 */ /* 0x000fc40000000f00 */
[----:B------:R-:W2:Y:S04]  /*60590*/  LDL.LU R6, [R1+0x4a44] ;  /* 0x004a440001067983 */ /* 0x000ea80000300800 */
[----:B------:R-:W2:Y:S04]  /*605a0*/  LDL.LU R7, [R1+0x4a40] ;  /* 0x004a400001077983 */ /* 0x000ea80000300800 */
[----:B------:R0:W-:Y:S01]  /*605b0*/  STL.64 [R1+0x4a10], R20 ;  /* 0x004a101401007387 */ /* 0x0001e20000100a00 */
[----:B------:R-:W-:Y:S01]  /*605c0*/  MOV R25, R22 ;  /* 0x0000001600197202 */ /* 0x000fe20000000f00 */
[----:B------:R-:W-:Y:S01]  /*605d0*/  IMAD.MOV.U32 R24, RZ, RZ, R23 ;  /* 0x000000ffff187224 */ /* 0x000fe200078e0017 */
[----:B0-----:R-:W-:-:S02]  /*605e0*/  MOV R20, R0 ;  /* 0x0000000000147202 */ /* 0x001fc40000000f00 */
[----:B------:R-:W2:Y:S01]  /*605f0*/  LDL.LU R0, [R1+0x4a3c] ;  /* 0x004a3c0001007983 */ /* 0x000ea20000300800 */
[----:B------:R-:W-:-:S03]  /*60600*/  MOV R21, R2 ;  /* 0x0000000200157202 */ /* 0x000fc60000000f00 */
[----:B------:R-:W2:Y:S04]  /*60610*/  LDL.LU R2, [R1+0x4a38] ;  /* 0x004a380001027983 */ /* 0x000ea80000300800 */
[----:B------:R-:W2:Y:S04]  /*60620*/  LDL.LU R16, [R1+0x5a0] ;  /* 0x0005a00001107983 */ /* 0x000ea80000300800 */
[----:B------:R-:W2:Y:S04]  /*60630*/  LDL.LU R17, [R1+0x5a4] ;  /* 0x0005a40001117983 */ /* 0x000ea80000300800 */
[----:B------:R-:W2:Y:S04]  /*60640*/  LDL.LU R18, [R1+0x5a8] ;  /* 0x0005a80001127983 */ /* 0x000ea80000300800 */
[----:B------:R-:W2:Y:S04]  /*60650*/  LDL.LU R19, [R1+0x5ac] ;  /* 0x0005ac0001137983 */ /* 0x000ea80000300800 */
[----:B------:R0:W-:Y:S04]  /*60660*/  STL.64 [R1+0x4a28], R20 ;  /* 0x004a281401007387 */ /* 0x0001e80000100a00 */
[----:B0-----:R-:W2:Y:S04]  /*60670*/  LDL.LU R20, [R1+0x710] ;  /* 0x0007100001147983 */ /* 0x001ea80000300800 */
[----:B------:R-:W2:Y:S04]  /*60680*/  LDL.LU R21, [R1+0x714] ;  /* 0x0007140001157983 */ /* 0x000ea80000300800 */
[----:B------:R-:W2:Y:S04]  /*60690*/  LDL.LU R22, [R1+0x718] ;  /* 0x0007180001167983 */ /* 0x000ea80000300800 */
[----:B------:R-:W2:Y:S04]  /*606a0*/  LDL.LU R23, [R1+0x71c] ;  /* 0x00071c0001177983 */ /* 0x000ea80000300800 */
[----:B----4-:R-:W-:Y:S04]  /*606b0*/  STL.64 [R1+0x49d8], R14 ;  /* 0x0049d80e01007387 */ /* 0x010fe80000100a00 */
[----:B---3--:R0:W-:Y:S04]  /*606c0*/  STL.64 [R1+0x49d0], R12 ;  /* 0x0049d00c01007387 */ /* 0x0081e80000100a00 */
[----:B0-----:R-:W3:Y:S04]  /*606d0*/  LDL.LU R12, [R1+0x6c0] ;  /* 0x0006c000010c7983 */ /* 0x001ee80000300800 */
[----:B------:R-:W3:Y:S04]  /*606e0*/  LDL.LU R13, [R1+0x6c4] ;  /* 0x0006c400010d7983 */ /* 0x000ee80000300800 */
[----:B------:R-:W4:Y:S04]  /*606f0*/  LDL.LU R14, [R1+0x6c8] ;  /* 0x0006c800010e7983 */ /* 0x000f280000300800 */
[----:B------:R-:W4:Y:S04]  /*60700*/  LDL.LU R15, [R1+0x6cc] ;  /* 0x0006cc00010f7983 */ /* 0x000f280000300800 */
[----:B----4-:R-:W-:Y:S04]  /*60710*/  STL.64 [R1+0x49f0], R14 ;  /* 0x0049f00e01007387 */ /* 0x010fe80000100a00 */
[----:B---3--:R0:W-:Y:S04]  /*60720*/  STL.64 [R1+0x49e8], R12 ;  /* 0x0049e80c01007387 */ /* 0x0081e80000100a00 */
[----:B0-----:R-:W3:Y:S04]  /*60730*/  LDL.LU R12, [R1+0x6d0] ;  /* 0x0006d000010c7983 */ /* 0x001ee80000300800 */
[----:B------:R-:W3:Y:S04]  /*60740*/  LDL.LU R13, [R1+0x6d4] ;  /* 0x0006d400010d7983 */ /* 0x000ee80000300800 */
[----:B------:R-:W4:Y:S04]  /*60750*/  LDL.LU R14, [R1+0x6d8] ;  /* 0x0006d800010e7983 */ /* 0x000f280000300800 */
[----:B------:R-:W4:Y:S01]  /*60760*/  LDL.LU R15, [R1+0x6dc] ;  /* 0x0006dc00010f7983 */ /* 0x000f220000300800 */
[----:B--2---:R-:W-:Y:S03]  /*60770*/  HMMA.16816.F32.BF16 R16, R8, R4, R16 ;  /* 0x000000040810723c */ /* 0x004fe60000041810 */
[----:B----4-:R-:W-:Y:S04]  /*60780*/  STL.64 [R1+0x4a08], R14 ;  /* 0x004a080e01007387 */ /* 0x010fe80000100a00 */
[----:B---3--:R0:W-:Y:S04]  /*60790*/  STL.64 [R1+0x4a00], R12 ;  /* 0x004a000c01007387 */ /* 0x0081e80000100a00 */
        /* <DEDUP_REMOVED lines=10> */
[----:B------:R-:W-:Y:S04]  /*60840*/  STL.64 [R1+0x4928], R6 ;  /* 0x0049280601007387 */ /* 0x000fe80000100a00 */
[----:B------:R0:W-:Y:S04]  /*60850*/  STL.64 [R1+0x4920], R4 ;  /* 0x0049200401007387 */ /* 0x0001e80000100a00 */
[----:B------:R-:W-:Y:S04]  /*60860*/  STL.64 [R1+0x300], R16 ;  /* 0x0003001001007387 */ /* 0x000fe80000100a00 */
[----:B------:R-:W-:Y:S04]  /*60870*/  STL.64 [R1+0x308], R18 ;  /* 0x0003081201007387 */ /* 0x000fe80000100a00 */
[----:B------:R1:W3:Y:S01]  /*60880*/  LDSM.16.M88.4 R16, [R29+0x33000] ;  /* 0x033000001d10783b */ /* 0x0002e20000000200 */
[----:B0-----:R-:W-:-:S03]  /*60890*/  MOV R4, R3 ;  /* 0x0000000300047202 */ /* 0x001fc60000000f00 */
[----:B------:R-:W4:Y:S04]  /*608a0*/  LDL.LU R3, [R1+0x4a34] ;  /* 0x004a340001037983 */ /* 0x000f280000300800 */
[----:B-1----:R-:W2:Y:S04]  /*608b0*/  LDL.LU R29, [R1+0x4a30] ;  /* 0x004a3000011d7983 */ /* 0x002ea80000300800 */
[----:B---3--:R-:W-:Y:S04]  /*608c0*/  STL.64 [R1+0x4868], R18 ;  /* 0x0048681201007387 */ /* 0x008fe80000100a00 */
[----:B------:R0:W-:Y:S02]  /*608d0*/  STL.64 [R1+0x4860], R16 ;  /* 0x0048601001007387 */ /* 0x0001e40000100a00 */
[----:B0-----:R-:W-:Y:S01]  /*608e0*/  IMAD.MOV.U32 R16, RZ, RZ, R27 ;  /* 0x000000ffff107224 */ /* 0x001fe200078e001b */
[----:B------:R-:W-:-:S02]  /*608f0*/  MOV R17, R26 ;  /* 0x0000001a00117202 */ /* 0x000fc40000000f00 */
[C---:B------:R-:W-:Y:S01]  /*60900*/  HMMA.16816.F32.BF16 R24, R8.reuse, R24, R20 ;  /* 0x000000180818723c */ /* 0x040fe20000041814 */
[----:B------:R-:W2:Y:S11]  /*60910*/  LDL.LU.64 R20, [R1+0x4a28] ;  /* 0x004a280001147983 */ /* 0x000eb60000300a00 */
[----:B------:R-:W-:Y:S11]  /*60920*/  @!UPT UIADD3 URZ, URZ, URZ, URZ ;  /* 0x0000003f3f3ff290 */ /* 0x000ff6000fffe03f */
[----:B------:R0:W-:Y:S04]  /*60930*/  STL.64 [R1+0x2f0], R24 ;  /* 0x0002f01801007387 */ /* 0x0001e80000100a00 */
[----:B------:R-:W-:Y:S04]  /*60940*/  STL.64 [R1+0x2f8], R26 ;  /* 0x0002f81a01007387 */ /* 0x000fe80000100a00 */
[----:B0-----:R-:W3:Y:S01]  /*60950*/  LDL.LU.64 R24, [R1] ;  /* 0x0000000001187983 */ /* 0x001ee20000300a00 */
[----:B--2---:R-:W-:Y:S03]  /*60960*/  HMMA.16816.F32.BF16 R20, R8, R20, R12 ;  /* 0x000000140814723c */ /* 0x004fe6000004180c */
[----:B---3--:R0:W-:Y:S04]  /*60970*/  STL.64 [R1+0x4948], R24 ;  /* 0x0049481801007387 */ /* 0x0081e80000100a00 */
[----:B0-----:R-:W2:Y:S04]  /*60980*/  LDL.LU R24, [R1+0x6e0] ;  /* 0x0006e00001187983 */ /* 0x001ea80000300800 */
[----:B------:R-:W2:Y:S04]  /*60990*/  LDL.LU R25, [R1+0x6e4] ;  /* 0x0006e40001197983 */ /* 0x000ea80000300800 */
[----:B------:R-:W2:Y:S04]  /*609a0*/  LDL.LU R26, [R1+0x6e8] ;  /* 0x0006e800011a7983 */ /* 0x000ea80000300800 */
[----:B------:R-:W2:Y:S04]  /*609b0*/  LDL.LU R27, [R1+0x6ec] ;  /* 0x0006ec00011b7983 */ /* 0x000ea80000300800 */
[----:B------:R-:W3:Y:S04]  /*609c0*/  LDL.LU.64 R14, [R1+0x4a20] ;  /* 0x004a2000010e7983 */ /* 0x000ee80000300a00 */
[----:B------:R-:W3:Y:S04]  /*609d0*/  LDL.LU.64 R12, [R1+0x4a18] ;  /* 0x004a1800010c7983 */ /* 0x000ee80000300a00 */
[----:B------:R0:W-:Y:S04]  /*609e0*/  STL.64 [R1+0x2e0], R20 ;  /* 0x0002e01401007387 */ /* 0x0001e80000100a00 */
[----:B------:R3:W-:Y:S04]  /*609f0*/  STL.64 [R1+0x2e8], R22 ;  /* 0x0002e81601007387 */ /* 0x0007e80000100a00 */
[----:B0-----:R-:W3:Y:S01]  /*60a00*/  LDL.LU.64 R20, [R1+0x4a10] ;  /* 0x004a100001147983 */ /* 0x001ee20000300a00 */
[----:B------:R-:W-:-:S07]  /*60a10*/  MOV R5, R28 ;  /* 0x0000001c00057202 */ /* 0x000fce0000000f00 */
[C---:B--2---:R-:W-:Y:S08]  /*60a20*/  HMMA.16816.F32.BF16 R24, R8.reuse, R4, R24 ;  /* 0x000000040818723c */ /* 0x044ff00000041818 */
[C---:B---3--:R-:W-:Y:S01]  /*60a30*/  HMMA.16816.F32.BF16 R20, R8.reuse, R20, R12 ;  /* 0x000000140814723c */ /* 0x048fe2000004180c */
[----:B------:R-:W2:Y:S04]  /*60a40*/  LDL.LU.64 R14, [R1+0x4a08] ;  /* 0x004a0800010e7983 */ /* 0x000ea80000300a00 */
[----:B------:R-:W2:Y:S11]  /*60a50*/  LDL.LU.64 R12, [R1+0x4a00] ;  /* 0x004a0000010c7983 */ /* 0x000eb60000300a00 */
[----:B------:R-:W-:Y:S07]  /*60a60*/  @!UPT UIADD3 URZ, URZ, URZ, URZ ;  /* 0x0000003f3f3ff290 */ /* 0x000fee000fffe03f */
[----:B------:R0:W-:Y:S04]  /*60a70*/  STL.64 [R1+0x2d0], R20 ;  /* 0x0002d01401007387 */ /* 0x0001e80000100a00 */
[----:B------:R-:W-:Y:S04]  /*60a80*/  STL.64 [R1+0x2d8], R22 ;  /* 0x0002d81601007387 */ /* 0x000fe80000100a00 */
[----:B0-----:R-:W2:Y:S04]  /*60a90*/  LDL.LU.64 R20, [R1+0x49f8] ;  /* 0x0049f80001147983 */ /* 0x001ea80000300a00 */
[----:B------:R-:W3:Y:S04]  /*60aa0*/  LDL.LU R4, [R1+0x580] ;  /* 0x0005800001047983 */ /* 0x000ee80000300800 */
[----:B------:R0:W-:Y:S04]  /*60ab0*/  STL.64 [R1+0x2c0], R24 ;  /* 0x0002c01801007387 */ /* 0x0001e80000100a00 */
[----:B------:R-:W-:Y:S04]  /*60ac0*/  STL.64 [R1+0x2c8], R26 ;  /* 0x0002c81a01007387 */ /* 0x000fe80000100a00 */
[----:B------:R-:W3:Y:S04]  /*60ad0*/  LDL.LU R5, [R1+0x584] ;  /* 0x0005840001057983 */ /* 0x000ee80000300800 */
[----:B------:R-:W3:Y:S04]  /*60ae0*/  LDL.LU R6, [R1+0x588] ;  /* 0x0005880001067983 */ /* 0x000ee80000300800 */
[----:B0-----:R-:W3:Y:S01]  /*60af0*/  LDL.LU.64 R24, [R1+0x10] ;  /* 0x0000100001187983 */ /* 0x001ee20000300a00 */
[C---:B--2---:R-:W-:Y:S03]  /*60b00*/  HMMA.16816.F32.BF16 R20, R8.reuse, R20, R12 ;  /* 0x000000140814723c */ /* 0x044fe6000004180c */
[----:B---3--:R0:W-:Y:S04]  /*60b10*/  STL.64 [R1+0x4960], R24 ;  /* 0x0049601801007387 */ /* 0x0081e80000100a00 */
[----:B0-----:R-:W2:Y:S04]  /*60b20*/  LDL.LU.64 R24, [R1+0x20] ;  /* 0x0000200001187983 */ /* 0x001ea80000300a00 */
[----:B------:R-:W3:Y:S04]  /*60b30*/  LDL.LU.64 R14, [R1+0x49f0] ;  /* 0x0049f000010e7983 */ /* 0x000ee80000300a00 */
[----:B------:R-:W3:Y:S08]  /*60b40*/  LDL.LU.64 R12, [R1+0x49e8] ;  /* 0x0049e800010c7983 */ /* 0x000ef00000300a00 */
[----:B------:R0:W-:Y:S04]  /*60b50*/  STL.64 [R1+0x2b0], R20 ;  /* 0x0002b01401007387 */ /* 0x0001e80000100a00 */
[----:B------:R3:W-:Y:S04]  /*60b60*/  STL.64 [R1+0x2b8], R22 ;  /* 0x0002b81601007387 */ /* 0x0007e80000100a00 */
[----:B0-----:R-:W3:Y:S02]  /*60b70*/  LDL.LU.64 R20, [R1+0x49e0] ;  /* 0x0049e00001147983 */ /* 0x001ee40000300a00 */
[C---:B---3--:R-:W-:Y:S02]  /*60b80*/  HMMA.16816.F32.BF16 R20, R8.reuse, R20, R12 ;  /* 0x000000140814723c */ /* 0x048fe4000004180c */
[----:B------:R-:W3:Y:S04]  /*60b90*/  LDL.LU.64 R14, [R1+0x49d8] ;  /* 0x0049d800010e7983 */ /* 0x000ee80000300a00 */
[----:B------:R-:W3:Y:S11]  /*60ba0*/  LDL.LU.64 R12, [R1+0x49d0] ;  /* 0x0049d000010c7983 */ /* 0x000ef60000300a00 */
[----:B------:R-:W-:Y:S06]  /*60bb0*/  @!UPT UIADD3 URZ, URZ, URZ, URZ ;  /* 0x0000003f3f3ff290 */ /* 0x000fec000fffe03f */
        /* <DEDUP_REMOVED lines=10> */
[----:B---3--:R-:W-:Y:S02]  /*60c60*/  HMMA.16816.F32.BF16 R20, R8, R20, R12 ;  /* 0x000000140814723c */ /* 0x008fe4000004180c */
[----:B------:R-:W3:Y:S04]  /*60c70*/  LDL.LU.64 R14, [R1+0x49a8] ;  /* 0x0049a800010e7983 */ /* 0x000ee80000300a00 */
[----:B------:R-:W3:Y:S11]  /*60c80*/  LDL.LU.64 R12, [R1+0x49a0] ;  /* 0x0049a000010c7983 */ /* 0x000ef60000300a00 */
[----:B------:R-:W-:Y:S06]  /*60c90*/  @!UPT UIADD3 URZ, URZ, URZ, URZ ;  /* 0x0000003f3f3ff290 */ /* 0x000fec000fffe03f */
[----:B------:R0:W-:Y:S04]  /*60ca0*/  STL.64 [R1+0x280], R20 ;  /* 0x0002801401007387 */ /* 0x0001e80000100a00 */
[----:B------:R-:W-:Y:S04]  /*60cb0*/  STL [R1+0x288], R22 ;  /* 0x0002881601007387 */ /* 0x000fe80000100800 */
[----:B0-----:R-:W3:Y:S01]  /*60cc0*/  LDL.LU.64 R20, [R1+0x4998] ;  /* 0x0049980001147983 */ /* 0x001ee20000300a00 */
[----:B------:R-:W-:Y:S02]  /*60cd0*/  MOV R7, R29 ;  /* 0x0000001d00077202 */ /* 0x000fe40000000f00 */
[----:B------:R-:W-:-:S05]  /*60ce0*/  MOV R29, R23 ;  /* 0x00000017001d7202 */ /* 0x000fca0000000f00 */
[----:B------:R-:W-:Y:S01]  /*60cf0*/  STL [R1+0x4610], R29 ;  /* 0x0046101d01007387 */ /* 0x000fe20000100800 */
[----:B---3--:R-:W-:Y:S11]  /*60d00*/  HMMA.16816.F32.BF16 R12, R8, R20, R12 ;  /* 0x00000014080c723c */ /* 0x008ff6000004180c */
[----:B------:R-:W-:Y:S11]  /*60d10*/  @!UPT UIADD3 URZ, URZ, URZ, URZ ;  /* 0x0000003f3f3ff290 */ /* 0x000ff6000fffe03f */
[----:B------:R-:W-:Y:S01]  /*60d20*/  @!UPT UIADD3 URZ, URZ, URZ, URZ ;  /* 0x0000003f3f3ff290 */ /* 0x000fe2000fffe03f */
[----:B------:R-:W-:Y:S04]  /*60d30*/  STL.64 [R1+0x270], R12 ;  /* 0x0002700c01007387 */ /* 0x000fe80000100a00 */
[----:B------:R0:W-:Y:S04]  /*60d40*/  STL.64 [R1+0x278], R14 ;  /* 0x0002780e01007387 */ /* 0x0001e80000100a00 */
[----:B0-----:R-:W3:Y:S04]  /*60d50*/  LDL.LU.64 R14, [R1+0x4990] ;  /* 0x00499000010e7983 */ /* 0x001ee80000300a00 */
[----:B------:R-:W3:Y:S01]  /*60d60*/  LDL.LU.64 R12, [R1+0x4988] ;  /* 0x00498800010c7983 */ /* 0x000ee20000300a00 */
[----:B------:R-:W-:Y:S01]  /*60d70*/  IMAD.MOV.U32 R19, RZ, RZ, R20 ;  /* 0x000000ffff137224 */ /* 0x000fe200078e0014 */
[----:B------:R-:W-:-:S02]  /*60d80*/  MOV R18, R21 ;  /* 0x0000001500127202 */ /* 0x000fc40000000f00 */
[----:B------:R-:W2:Y:S01]  /*60d90*/  LDL.LU.64 R20, [R1+0x4980] ;  /* 0x0049800001147983 */ /* 0x000ea20000300a00 */
[----:B---3--:R-:W-:Y:S03]  /*60da0*/  HMMA.16816.F32.BF16 R8, R8, R16, R12 ;  /* 0x000000100808723c */ /* 0x008fe6000004180c */
[----:B------:R-:W2:Y:S04]  /*60db0*/  LDL.LU.64 R14, [R1+0x4978] ;  /* 0x00497800010e7983 */ /* 0x000ea80000300a00 */
[----:B------:R-:W2:Y:S11]  /*60dc0*/  LDL.LU.64 R12, [R1+0x4970] ;  /* 0x00497000010c7983 */ /* 0x000eb60000300a00 */
[----:B------:R-:W-:Y:S05]  /*60dd0*/  @!UPT UIADD3 URZ, URZ, URZ, URZ ;  /* 0x0000003f3f3ff290 */ /* 0x000fea000fffe03f */
[----:B------:R0:W-:Y:S04]  /*60de0*/  STL.64 [R1+0x230], R8 ;  /* 0x0002300801007387 */ /* 0x0001e80000100a00 */
[----:B------:R1:W-:Y:S04]  /*60df0*/  STL.64 [R1+0x238], R10 ;  /* 0x0002380a01007387 */ /* 0x0003e80000100a00 */
[----:B0-----:R-:W3:Y:S04]  /*60e00*/  LDL.LU R8, [R1+0x550] ;  /* 0x0005500001087983 */ /* 0x001ee80000300800 */
[----:B------:R-:W3:Y:S04]  /*60e10*/  LDL.LU R9, [R1+0x554] ;  /* 0x0005540001097983 */ /* 0x000ee80000300800 */
[----:B-1----:R-:W2:Y:S01]  /*60e20*/  LDL.LU R10, [R1+0x558] ;  /* 0x00055800010a7983 */ /* 0x002ea20000300800 */
[----:B----4-:R-:W-:-:S03]  /*60e30*/  MOV R11, R3 ;  /* 0x00000003000b7202 */ /* 0x010fc60000000f00 */
[----:B------:R-:W4:Y:S04]  /*60e40*/  LDL.LU R3, [R1+0x4968] ;  /* 0x0049680001037983 */ /* 0x000f280000300800 */
[----:B--2---:R-:W-:Y:S04]  /*60e50*/  STL.64 [R1+0x4940], R10 ;  /* 0x0049400a01007387 */ /* 0x004fe80000100a00 */
[----:B---3--:R0:W-:Y:S04]  /*60e60*/  STL.64 [R1+0x4938], R8 ;  /* 0x0049380801007387 */ /* 0x0081e80000100a00 */
[----:B0-----:R-:W2:Y:S04]  /*60e70*/  LDL.LU R8, [R1+0x560] ;  /* 0x0005600001087983 */ /* 0x001ea80000300800 */
[----:B------:R-:W2:Y:S04]  /*60e80*/  LDL.LU R9, [R1+0x564] ;  /* 0x0005640001097983 */ /* 0x000ea80000300800 */
[----:B------:R-:W3:Y:S04]  /*60e90*/  LDL.LU R10, [R1+0x568] ;  /* 0x00056800010a7983 */ /* 0x000ee80000300800 */
[----:B------:R-:W3:Y:S01]  /*60ea0*/  LDL.LU R11, [R1+0x56c] ;  /* 0x00056c00010b7983 */ /* 0x000ee20000300800 */
[----:B------:R-:W-:Y:S01]  /*60eb0*/  HMMA.16816.F32.BF16 R4, R12, R24, R4 ;  /* 0x000000180c04723c */ /* 0x000fe20000041804 */
[----:B------:R-:W-:Y:S01]  /*60ec0*/  IMAD.MOV.U32 R23, RZ, RZ, R24 ;  /* 0x000000ffff177224 */ /* 0x000fe200078e0018 */
[----:B------:R-:W-:Y:S01]  /*60ed0*/  MOV R22, R25 ;  /* 0x0000001900167202 */ /* 0x000fe20000000f00 */
[----:B---3--:R-:W-:Y:S04]  /*60ee0*/  STL.64 [R1+0x4958], R10 ;  /* 0x0049580a01007387 */ /* 0x008fe80000100a00 */
[----:B--2---:R0:W-:Y:S04]  /*60ef0*/  STL.64 [R1+0x4950], R8 ;  /* 0x0049500801007387 */ /* 0x0041e80000100a00 */
[----:B0-----:R-:W2:Y:S04]  /*60f00*/  LDL.LU R8, [R1+0x570] ;  /* 0x0005700001087983 */ /* 0x001ea80000300800 */
[----:B------:R-:W2:Y:S04]  /*60f10*/  LDL.LU R9, [R1+0x574] ;  /* 0x0005740001097983 */ /* 0x000ea80000300800 */
[----:B------:R-:W2:Y:S04]  /*60f20*/  LDL.LU R10, [R1+0x578] ;  /* 0x00057800010a7983 */ /* 0x000ea80000300800 */
[----:B------:R-:W-:Y:S04]  /*60f30*/  STL.64 [R1+0x4878], R16 ;  /* 0x0048781001007387 */ /* 0x000fe80000100a00 */
[----:B------:R-:W2:Y:S01]  /*60f40*/  LDL.LU.64 R24, [R1+0x4960] ;  /* 0x0049600001187983 */ /* 0x000ea20000300a00 */
[----:B----4-:R-:W-:-:S02]  /*60f50*/  MOV R11, R3 ;  /* 0x00000003000b7202 */ /* 0x010fc40000000f00 */
[----:B------:R-:W-:Y:S01]  /*60f60*/  MOV R3, R7 ;  /* 0x0000000700037202 */ /* 0x000fe20000000f00 */
[----:B------:R0:W-:Y:S04]  /*60f70*/  STL.64 [R1+0x220], R4 ;  /* 0x0002200401007387 */ /* 0x0001e80000100a00 */
[----:B------:R1:W-:Y:S01]  /*60f80*/  STL [R1+0x228], R6 ;  /* 0x0002280601007387 */ /* 0x0003e20000100800 */
[----:B------:R-:W-:-:S03]  /*60f90*/  IMAD.MOV.U32 R7, RZ, RZ, R0 ;  /* 0x000000ffff077224 */ /* 0x000fc600078e0000 */
[----:B0-----:R-:W3:Y:S04]  /*60fa0*/  LDL.LU R4, [R1+0x540] ;  /* 0x0005400001047983 */ /* 0x001ee80000300800 */
[----:B------:R-:W3:Y:S01]  /*60fb0*/  LDL.LU R5, [R1+0x544] ;  /* 0x0005440001057983 */ /* 0x000ee20000300800 */
[----:B-1----:R-:W-:-:S03]  /*60fc0*/  MOV R6, R2 ;  /* 0x0000000200067202 */ /* 0x002fc60000000f00 */
[----:B------:R-:W-:Y:S01]  /*60fd0*/  STL [R1+0x4614], R3 ;  /* 0x0046140301007387 */ /* 0x000fe20000100800 */
        /* <DEDUP_REMOVED lines=10> */
[----:B------:R-:W-:Y:S01]  /*61080*/  MOV R16, R24 ;  /* 0x0000001800107202 */ /* 0x000fe20000000f00 */
[----:B------:R-:W-:Y:S11]  /*61090*/  IMAD.MOV.U32 R3, RZ, RZ, R25 ;  /* 0x000000ffff037224 */ /* 0x000ff600078e0019 */
[----:B------:R-:W-:Y:S10]  /*610a0*/  @!UPT UIADD3 URZ, URZ, URZ, URZ ;  /* 0x0000003f3f3ff290 */ /* 0x000ff4000fffe03f */
[----:B------:R-:W-:Y:S04]  /*610b0*/  STL.64 [R1+0x200], R8 ;  /* 0x0002000801007387 */ /* 0x000fe80000100a00 */
[----:B------:R0:W-:Y:S04]  /*610c0*/  STL.64 [R1+0x208], R10 ;  /* 0x0002080a01007387 */ /* 0x0001e80000100a00 */
[----:B0-----:R-:W2:Y:S04]  /*610d0*/  LDL.LU.64 R10, [R1+0x4940] ;  /* 0x00494000010a7983 */ /* 0x001ea80000300a00 */
[----:B------:R-:W2:Y:S04]  /*610e0*/  LDL.LU.64 R8, [R1+0x4938] ;  /* 0x0049380001087983 */ /* 0x000ea80000300a00 */
[----:B------:R-:W2:Y:S04]  /*610f0*/  LDL.LU.64 R24, [R1+0x4930] ;  /* 0x0049300001187983 */ /* 0x000ea80000300a00 */
[----:B------:R0:W-:Y:S04]  /*61100*/  STL [R1+0x48e0], R16 ;  /* 0x0048e01001007387 */ /* 0x0001e80000100800 */
[----:B0-----:R-:W4:Y:S04]  /*61110*/  LDL.LU.64 R16, [R1+0xb0] ;  /* 0x0000b00001107983 */ /* 0x001f280000300a00 */
[----:B----4-:R0:W-:Y:S04]  /*61120*/  STL.64 [R1+0x48f0], R16 ;  /* 0x0048f01001007387 */ /* 0x0101e80000100a00 */
[----:B0-----:R-:W4:Y:S04]  /*61130*/  LDL.LU.64 R16, [R1+0xc0] ;  /* 0x0000c00001107983 */ /* 0x001f280000300a00 */
[----:B------:R-:W-:Y:S01]  /*61140*/  STL.64 [R1+0x4910], R18 ;  /* 0x0049101201007387 */ /* 0x000fe20000100a00 */
[C---:B--2---:R-:W-:Y:S03]  /*61150*/  HMMA.16816.F32.BF16 R8, R12.reuse, R24, R8 ;  /* 0x000000180c08723c */ /* 0x044fe60000041808 */
[----:B----4-:R0:W-:Y:S04]  /*61160*/  STL.64 [R1+0x4908], R16 ;  /* 0x0049081001007387 */ /* 0x0101e80000100a00 */
[----:B0-----:R-:W2:Y:S01]  /*61170*/  LDL.LU.64 R16, [R1+0x30] ;  /* 0x0000300001107983 */ /* 0x001ea20000300a00 */
[C---:B---3--:R-:W-:Y:S03]  /*61180*/  HMMA.16816.F32.BF16 R4, R12.reuse, R20, R4 ;  /* 0x000000140c04723c */ /* 0x048fe60000041804 */
[----:B--2---:R0:W-:Y:S04]  /*61190*/  STL.64 [R1+0x4918], R16 ;  /* 0x0049181001007387 */ /* 0x0041e80000100a00 */
[----:B0-----:R-:W2:Y:S04]  /*611a0*/  LDL.LU R16, [R1+0x530] ;  /* 0x0005300001107983 */ /* 0x001ea80000300800 */
[----:B------:R-:W2:Y:S04]  /*611b0*/  LDL.LU R17, [R1+0x534] ;  /* 0x0005340001117983 */ /* 0x000ea80000300800 */
[----:B------:R-:W2:Y:S04]  /*611c0*/  LDL.LU R18, [R1+0x538] ;  /* 0x0005380001127983 */ /* 0x000ea80000300800 */
[----:B------:R-:W2:Y:S04]  /*611d0*/  LDL.LU R19, [R1+0x53c] ;  /* 0x00053c0001137983 */ /* 0x000ea80000300800 */
[----:B------:R0:W-:Y:S04]  /*611e0*/  STL.64 [R1+0x48e8], R24 ;  /* 0x0048e81801007387 */ /* 0x0001e80000100a00 */
[----:B0-----:R-:W3:Y:S04]  /*611f0*/  LDL.LU R24, [R1+0x670] ;  /* 0x0006700001187983 */ /* 0x001ee80000300800 */
[----:B------:R0:W-:Y:S04]  /*61200*/  STL.64 [R1+0x1f0], R8 ;  /* 0x0001f00801007387 */ /* 0x0001e80000100a00 */
[----:B------:R-:W-:Y:S04]  /*61210*/  STL.64 [R1+0x1f8], R10 ;  /* 0x0001f80a01007387 */ /* 0x000fe80000100a00 */
[----:B------:R-:W3:Y:S04]  /*61220*/  LDL.LU R25, [R1+0x674] ;  /* 0x0006740001197983 */ /* 0x000ee80000300800 */
[----:B------:R-:W4:Y:S04]  /*61230*/  LDL.LU R26, [R1+0x678] ;  /* 0x00067800011a7983 */ /* 0x000f280000300800 */
[----:B------:R-:W4:Y:S04]  /*61240*/  LDL.LU R27, [R1+0x67c] ;  /* 0x00067c00011b7983 */ /* 0x000f280000300800 */
[----:B0-----:R-:W2:Y:S04]  /*61250*/  LDL R8, [R1+0x1f0c] ;  /* 0x001f0c0001087983 */ /* 0x001ea80000100800 */
[----:B----4-:R-:W-:Y:S04]  /*61260*/  STL.64 [R1+0x4900], R26 ;  /* 0x0049001a01007387 */ /* 0x010fe80000100a00 */
[----:B---3--:R0:W-:Y:S04]  /*61270*/  STL.64 [R1+0x48f8], R24 ;  /* 0x0048f81801007387 */ /* 0x0081e80000100a00 */
[----:B--2---:R-:W1:Y:S04]  /*61280*/  LDSM.16.M88.4 R8, [R8+0x30000] ;  /* 0x030000000808783b */ /* 0x004e680000000200 */
[----:B0-----:R-:W2:Y:S04]  /*61290*/  LDL.LU R24, [R1+0x680] ;  /* 0x0006800001187983 */ /* 0x001ea80000300800 */
[----:B------:R-:W2:Y:S04]  /*612a0*/  LDL.LU R25, [R1+0x684] ;  /* 0x0006840001197983 */ /* 0x000ea80000300800 */
[----:B------:R-:W2:Y:S04]  /*612b0*/  LDL.LU R26, [R1+0x688] ;  /* 0x00068800011a7983 */ /* 0x000ea80000300800 */
[----:B------:R-:W2:Y:S04]  /*612c0*/  LDL.LU R27, [R1+0x68c] ;  /* 0x00068c00011b7983 */ /* 0x000ea80000300800 */
[----:B------:R-:W-:Y:S04]  /*612d0*/  STL.64 [R1+0x1e0], R4 ;  /* 0x0001e00401007387 */ /* 0x000fe80000100a00 */
[----:B------:R0:W-:Y:S04]  /*612e0*/  STL.64 [R1+0x1e8], R6 ;  /* 0x0001e80601007387 */ /* 0x0001e80000100a00 */
[----:B0-----:R-:W3:Y:S04]  /*612f0*/  LDL.LU.64 R6, [R1+0x4928] ;  /* 0x0049280001067983 */ /* 0x001ee80000300a00 */
[----:B------:R-:W4:Y:S04]  /*61300*/  LDL.LU.64 R4, [R1+0x4920] ;  /* 0x0049200001047983 */ /* 0x000f280000300a00 */
[----:B------:R-:W-:Y:S04]  /*61310*/  STL [R1+0x4810], R20 ;  /* 0x0048101401007387 */ /* 0x000fe80000100800 */
[----:B------:R-:W-:Y:S01]  /*61320*/  STL [R1+0x480c], R21 ;  /* 0x00480c1501007387 */ /* 0x000fe20000100800 */
[C---:B----4-:R-:W-:Y:S11]  /*61330*/  HMMA.16816.F32.BF16 R16, R12.reuse, R4, R16 ;  /* 0x000000040c10723c */ /* 0x050ff60000041810 */
[----:B------:R-:W-:Y:S11]  /*61340*/  @!UPT UIADD3 URZ, URZ, URZ, URZ ;  /* 0x0000003f3f3ff290 */ /* 0x000ff6000fffe03f */
[----:B------:R-:W-:Y:S01]  /*61350*/  @!UPT UIADD3 URZ, URZ, URZ, URZ ;  /* 0x0000003f3f3ff290 */ /* 0x000fe2000fffe03f */
[----:B------:R0:W-:Y:S04]  /*61360*/  STL.64 [R1+0x1d0], R16 ;  /* 0x0001d01001007387 */ /* 0x0001e80000100a00 */
[----:B------:R-:W-:Y:S04]  /*61370*/  STL.64 [R1+0x1d8], R18 ;  /* 0x0001d81201007387 */ /* 0x000fe80000100a00 */
[----:B0-----:R-:W4:Y:S04]  /*61380*/  LDL.LU.64 R16, [R1+0x4918] ;  /* 0x0049180001107983 */ /* 0x001f280000300a00 */
[----:B---3--:R-:W-:Y:S04]  /*61390*/  STL.64 [R1+0x47e0], R6 ;  /* 0x0047e00601007387 */ /* 0x008fe80000100a00 */
[----:B------:R0:W-:Y:S04]  /*613a0*/  STL.64 [R1+0x47d8], R4 ;  /* 0x0047d80401007387 */ /* 0x0001e80000100a00 */
[----:B0-----:R-:W4:Y:S04]  /*613b0*/  LDL.LU R4, [R1+0x520] ;  /* 0x0005200001047983 */ /* 0x001f280000300800 */
[----:B------:R-:W4:Y:S04]  /*613c0*/  LDL.LU R5, [R1+0x524] ;  /* 0x0005240001057983 */ /* 0x000f280000300800 */
[----:B------:R-:W4:Y:S04]  /*613d0*/  LDL.LU R6, [R1+0x528] ;  /* 0x0005280001067983 */ /* 0x000f280000300800 */
[----:B------:R-:W4:Y:S02]  /*613e0*/  LDL.LU R7, [R1+0x52c] ;  /* 0x00052c0001077983 */ /* 0x000f240000300800 */
[----:B----4-:R-:W-:Y:S11]  /*613f0*/  HMMA.16816.F32.BF16 R4, R12, R16, R4 ;  /* 0x000000100c04723c */ /* 0x010ff60000041804 */
[----:B------:R-:W-:Y:S11]  /*61400*/  @!UPT UIADD3 URZ, URZ, URZ, URZ ;  /* 0x0000003f3f3ff290 */ /* 0x000ff6000fffe03f */
[----:B------:R-:W-:Y:S01]  /*61410*/  @!UPT UIADD3 URZ, URZ, URZ, URZ ;  /* 0x0000003f3f3ff290 */ /* 0x000fe2000fffe03f */
[----:B------:R0:W-:Y:S04]  /*61420*/  STL.64 [R1+0x1c0], R4 ;  /* 0x0001c00401007387 */ /* 0x0001e80000100a00 */
[----:B------:R-:W-:Y:S04]  /*61430*/  STL.64 [R1+0x1c8], R6 ;  /* 0x0001c80601007387 */ /* 0x000fe80000100a00 */
[----:B------:R-:W3:Y:S01]  /*61440*/  LDL.LU.64 R18, [R1+0x4910] ;  /* 0x0049100001127983 */ /* 0x000ee20000300a00 */
[----:B0-----:R-:W-:Y:S02]  /*61450*/  MOV R5, R16 ;  /* 0x0000001000057202 */ /* 0x001fe40000000f00 */
[----:B------:R-:W-:-:S02]  /*61460*/  MOV R4, R17 ;  /* 0x0000001100047202 */ /* 0x000fc40000000f00 */
[----:B------:R-:W2:Y:S04]  /*61470*/  LDL.LU.64 R16, [R1+0x4908] ;  /* 0x0049080001107983 */ /* 0x000ea80000300a00 */
[----:B------:R-:W-:Y:S04]  /*61480*/  STL [R1+0x4814], R5 ;  /* 0x0048140501007387 */ /* 0x000fe80000100800 */
[----:B-1----:R-:W-:Y:S04]  /*61490*/  STL.64 [R1+0x4720], R10 ;  /* 0x0047200a01007387 */ /* 0x002fe80000100a00 */
[----:B------:R3:W-:Y:S01]  /*614a0*/  STL.64 [R1+0x4718], R8 ;  /* 0x0047180801007387 */ /* 0x0007e20000100a00 */
[----:B--2---:R-:W-:Y:S01]  /*614b0*/  HMMA.16816.F32.BF16 R24, R12, R16, R24 ;  /* 0x000000100c18723c */ /* 0x004fe20000041818 */
[----:B---3--:R-:W-:Y:S01]  /*614c0*/  MOV R8, R19 ;  /* 0x0000001300087202 */ /* 0x008fe20000000f00 */
[----:B------:R-:W-:-:S05]  /*614d0*/  IMAD.MOV.U32 R9, RZ, RZ, R18 ;  /* 0x000000ffff097224 */ /* 0x000fca00078e0012 */
[----:B------:R0:W-:Y:S01]  /*614e0*/  STL.64 [R1+0x48d8], R8 ;  /* 0x0048d80801007387 */ /* 0x0001e20000100a00 */
[----:B------:R-:W-:Y:S02]  /*614f0*/  MOV R7, R16 ;  /* 0x0000001000077202 */ /* 0x000fe40000000f00 */
[----:B------:R-:W-:Y:S01]  /*61500*/  MOV R6, R17 ;  /* 0x0000001100067202 */ /* 0x000fe20000000f00 */
[----:B0-----:R-:W2:Y:S11]  /*61510*/  LDL.LU.64 R8, [R1+0xa0] ;  /* 0x0000a00001087983 */ /* 0x001eb60000300a00 */
[----:B------:R-:W-:Y:S01]  /*61520*/  @!UPT UIADD3 URZ, URZ, URZ, URZ ;  /* 0x0000003f3f3ff290 */ /* 0x000fe2000fffe03f */
[----:B------:R-:W-:Y:S04]  /*61530*/  STL.64 [R1+0x1b0], R24 ;  /* 0x0001b01801007387 */ /* 0x000fe80000100a00 */
[----:B------:R0:W-:Y:S04]  /*61540*/  STL.64 [R1+0x1b8], R26 ;  /* 0x0001b81a01007387 */ /* 0x0001e80000100a00 */
[----:B0-----:R-:W3:Y:S04]  /*61550*/  LDL.LU.64 R26, [R1+0x4900] ;  /* 0x00490000011a7983 */ /* 0x001ee80000300a00 */
[----:B------:R-:W3:Y:S04]  /*61560*/  LDL.LU.64 R24, [R1+0x48f8] ;  /* 0x0048f80001187983 */ /* 0x000ee80000300a00 */
[----:B------:R-:W3:Y:S04]  /*61570*/  LDL.LU.64 R16, [R1+0x48f0] ;  /* 0x0048f00001107983 */ /* 0x000ee80000300a00 */
[----:B------:R-:W-:Y:S04]  /*61580*/  STL.64 [R1+0x48c0], R6 ;  /* 0x0048c00601007387 */ /* 0x000fe80000100a00 */
[----:B------:R0:W-:Y:S04]  /*61590*/  STL [R1+0x48bc], R4 ;  /* 0x0048bc0401007387 */ /* 0x0001e80000100800 */
[----:B0-----:R-:W2:Y:S04]  /*615a0*/  LDL.LU R4, [R1+0x660] ;  /* 0x0006600001047983 */ /* 0x001ea80000300800 */
[----:B------:R-:W2:Y:S04]  /*615b0*/  LDL.LU R5, [R1+0x664] ;  /* 0x0006640001057983 */ /* 0x000ea80000300800 */
[----:B------:R-:W2:Y:S04]  /*615c0*/  LDL.LU R6, [R1+0x668] ;  /* 0x0006680001067983 */ /* 0x000ea80000300800 */
[----:B------:R-:W2:Y:S01]  /*615d0*/  LDL.LU R7, [R1+0x66c] ;  /* 0x00066c0001077983 */ /* 0x000ea20000300800 */
[----:B---3--:R-:W-:Y:S11]  /*615e0*/  HMMA.16816.F32.BF16 R24, R12, R16, R24 ;  /* 0x000000100c18723c */ /* 0x008ff60000041818 */
[----:B------:R-:W-:Y:S11]  /*615f0*/  @!UPT UIADD3 URZ, URZ, URZ, URZ ;  /* 0x0000003f3f3ff290 */ /* 0x000ff6000fffe03f */
[----:B------:R-:W-:Y:S01]  /*61600*/  @!UPT UIADD3 URZ, URZ, URZ, URZ ;  /* 0x0000003f3f3ff290 */ /* 0x000fe2000fffe03f */
[----:B------:R0:W-:Y:S04]  /*61610*/  STL.64 [R1+0x1a0], R24 ;  /* 0x0001a01801007387 */ /* 0x0001e80000100a00 */
[----:B------:R1:W-:Y:S04]  /*61620*/  STL.64 [R1+0x1a8], R26 ;  /* 0x0001a81a01007387 */ /* 0x0003e80000100a00 */
[----:B0-----:R-:W3:Y:S01]  /*61630*/  LDL.LU.64 R24, [R1+0x48e8] ;  /* 0x0048e80001187983 */ /* 0x001ee20000300a00 */
[----:B-1----:R-:W-:-:S03]  /*61640*/  MOV R26, R16 ;  /* 0x00000010001a7202 */ /* 0x002fc60000000f00 */
[----:B------:R-:W4:Y:S01]  /*61650*/  LDL.LU R16, [R1+0x48e0] ;  /* 0x0048e00001107983 */ /* 0x000f220000300800 */
[----:B--2---:R-:W-:Y:S01]  /*61660*/  HMMA.16816.F32.BF16 R4, R12, R8, R4 ;  /* 0x000000080c04723c */ /* 0x004fe20000041804 */
[----:B------:R-:W-:Y:S01]  /*61670*/  IMAD.MOV.U32 R27, RZ, RZ, R17 ;  /* 0x000000ffff1b7224 */ /* 0x000fe200078e0011 */
[----:B------:R-:W-:-:S04]  /*61680*/  MOV R21, R8 ;  /* 0x0000000800157202 */ /* 0x000fc80000000f00 */
[----:B------:R-:W-:Y:S04]  /*61690*/  STL.64 [R1+0x4820], R26 ;  /* 0x0048201a01007387 */ /* 0x000fe80000100a00 */
[----:B---3--:R4:W-:Y:S11]  /*616a0*/  STL.64 [R1+0x4818], R24 ;  /* 0x0048181801007387 */ /* 0x0089f60000100a00 */
[----:B------:R-:W-:Y:S02]  /*616b0*/  @!UPT UIADD3 URZ, URZ, URZ, URZ ;  /* 0x0000003f3f3ff290 */ /* 0x000fe4000fffe03f */
[----:B------:R-:W-:Y:S04]  /*616c0*/  STL.64 [R1+0x190], R4 ;  /* 0x0001900401007387 */ /* 0x000fe80000100a00 */
[----:B------:R-:W-:Y:S01]  /*616d0*/  STL.64 [R1+0x198], R6 ;  /* 0x0001980601007387 */ /* 0x000fe20000100a00 */
[----:B----4-:R-:W-:Y:S01]  /*616e0*/  MOV R24, R16 ;  /* 0x0000001000187202 */ /* 0x010fe20000000f00 */
[----:B------:R-:W-:Y:S02]  /*616f0*/  IMAD.MOV.U32 R25, RZ, RZ, R3 ;  /* 0x000000ffff197224 */ /* 0x000fe400078e0003 */
        /* <DEDUP_REMOVED lines=10> */
[----:B------:R-:W-:-:S03]  /*617a0*/  MOV R28, R9 ;  /* 0x00000009001c7202 */ /* 0x000fc60000000f00 */
[----:B------:R-:W3:Y:S04]  /*617b0*/  LDL.LU R8, [R1+0x650] ;  /* 0x0006500001087983 */ /* 0x000ee80000300800 */
[----:B------:R-:W3:Y:S04]  /*617c0*/  LDL.LU R9, [R1+0x654] ;  /* 0x0006540001097983 */ /* 0x000ee80000300800 */
[----:B------:R-:W3:Y:S04]  /*617d0*/  LDL.LU R10, [R1+0x658] ;  /* 0x00065800010a7983 */ /* 0x000ee80000300800 */
[----:B------:R-:W3:Y:S04]  /*617e0*/  LDL.LU R11, [R1+0x65c] ;  /* 0x00065c00010b7983 */ /* 0x000ee80000300800 */
[----:B--2---:R-:W-:Y:S04]  /*617f0*/  STL.64 [R1+0x48d0], R6 ;  /* 0x0048d00601007387 */ /* 0x004fe80000100a00 */
[----:B----4-:R0:W-:Y:S04]  /*61800*/  STL.64 [R1+0x48c8], R4 ;  /* 0x0048c80401007387 */ /* 0x0101e80000100a00 */
[----:B0-----:R-:W2:Y:S04]  /*61810*/  LDL.LU.64 R4, [R1+0x90] ;  /* 0x0000900001047983 */ /* 0x001ea80000300a00 */
[----:B------:R-:W4:Y:S04]  /*61820*/  LDL.LU.64 R20, [R1+0x80] ;  /* 0x0000800001147983 */ /* 0x000f280000300a00 */
[----:B------:R-:W2:Y:S04]  /*61830*/  LDL.LU R16, [R1+0x610] ;  /* 0x0006100001107983 */ /* 0x000ea80000300800 */
[----:B------:R-:W2:Y:S04]  /*61840*/  LDL.LU R17, [R1+0x614] ;  /* 0x0006140001117983 */ /* 0x000ea80000300800 */
[----:B------:R-:W2:Y:S04]  /*61850*/  LDL.LU R18, [R1+0x618] ;  /* 0x0006180001127983 */ /* 0x000ea80000300800 */
[----:B------:R-:W2:Y:S04]  /*61860*/  LDL.LU R19, [R1+0x61c] ;  /* 0x00061c0001137983 */ /* 0x000ea80000300800 */
[----:B--2---:R-:W-:Y:S04]  /*61870*/  STL.64 [R1+0x4888], R18 ;  /* 0x0048881201007387 */ /* 0x004fe80000100a00 */
[----:B------:R0:W-:Y:S04]  /*61880*/  STL.64 [R1+0x4880], R16 ;  /* 0x0048801001007387 */ /* 0x0001e80000100a00 */
[----:B0-----:R-:W2:Y:S04]  /*61890*/  LDL.LU.64 R16, [R1+0x60] ;  /* 0x0000600001107983 */ /* 0x001ea80000300a00 */
[----:B--2---:R0:W-:Y:S04]  /*618a0*/  STL.64 [R1+0x48a0], R16 ;  /* 0x0048a01001007387 */ /* 0x0041e80000100a00 */
[----:B0-----:R-:W2:Y:S04]  /*618b0*/  LDL.LU.64 R16, [R1+0x70] ;  /* 0x0000700001107983 */ /* 0x001ea80000300a00 */
[----:B---3--:R-:W-:Y:S04]  /*618c0*/  STL.64 [R1+0x4848], R26 ;  /* 0x0048481a01007387 */ /* 0x008fe80000100a00 */
[----:B------:R0:W-:Y:S02]  /*618d0*/  STL.64 [R1+0x4840], R24 ;  /* 0x0048401801007387 */ /* 0x0001e40000100a00 */
[----:B0-----:R-:W-:-:S02]  /*618e0*/  MOV R24, R23 ;  /* 0x0000001700187202 */ /* 0x001fc40000000f00 */
[----:B------:R-:W-:-:S05]  /*618f0*/  MOV R25, R22 ;  /* 0x0000001600197202 */ /* 0x000fca0000000f00 */
[----:B------:R0:W-:Y:S04]  /*61900*/  STL.64 [R1+0x4870], R24 ;  /* 0x0048701801007387 */ /* 0x0001e80000100a00 */
[----:B0-----:R-:W3:Y:S04]  /*61910*/  LDL.LU R24, [R1+0x510] ;  /* 0x0005100001187983 */ /* 0x001ee80000300800 */
[----:B------:R-:W3:Y:S04]  /*61920*/  LDL.LU R25, [R1+0x514] ;  /* 0x0005140001197983 */ /* 0x000ee80000300800 */
[----:B------:R-:W2:Y:S04]  /*61930*/  LDL.LU R26, [R1+0x518] ;  /* 0x00051800011a7983 */ /* 0x000ea80000300800 */
[----:B------:R-:W2:Y:S01]  /*61940*/  LDL.LU R27, [R1+0x51c] ;  /* 0x00051c00011b7983 */ /* 0x000ea20000300800 */
[----:B------:R-:W-:Y:S03]  /*61950*/  HMMA.16816.F32.BF16 R8, R12, R4, R8 ;  /* 0x000000040c08723c */ /* 0x000fe60000041808 */
[----:B--2---:R-:W-:Y:S04]  /*61960*/  STL.64 [R1+0x4898], R26 ;  /* 0x0048981a01007387 */ /* 0x004fe80000100a00 */
        /* <DEDUP_REMOVED lines=13> */
[----:B0-----:R-:W3:Y:S01]  /*61a40*/  LDL.LU.64 R8, [R1+0x48d8] ;  /* 0x0048d80001087983 */ /* 0x001ee20000300a00 */
[----:B-1----:R-:W-:Y:S01]  /*61a50*/  MOV R11, R4 ;  /* 0x00000004000b7202 */ /* 0x002fe20000000f00 */
[----:B------:R-:W-:-:S02]  /*61a60*/  IMAD.MOV.U32 R10, RZ, RZ, R5 ;  /* 0x000000ffff0a7224 */ /* 0x000fc400078e0005 */
[----:B------:R-:W4:Y:S04]  /*61a70*/  LDL.LU.64 R6, [R1+0x48d0] ;  /* 0x0048d00001067983 */ /* 0x000f280000300a00 */
[----:B------:R-:W4:Y:S02]  /*61a80*/  LDL.LU.64 R4, [R1+0x48c8] ;  /* 0x0048c80001047983 */ /* 0x000f240000300a00 */
[----:B----4-:R-:W-:Y:S11]  /*61a90*/  HMMA.16816.F32.BF16 R4, R12, R20, R4 ;  /* 0x000000140c04723c */ /* 0x010ff60000041804 */
[----:B------:R-:W-:Y:S11]  /*61aa0*/  @!UPT UIADD3 URZ, URZ, URZ, URZ ;  /* 0x0000003f3f3ff290 */ /* 0x000ff6000fffe03f */
[----:B------:R-:W-:Y:S01]  /*61ab0*/  @!UPT UIADD3 URZ, URZ, URZ, URZ ;  /* 0x0000003f3f3ff290 */ /* 0x000fe2000fffe03f */
[----:B------:R-:W-:Y:S04]  /*61ac0*/  STL.64 [R1+0x170], R4 ;  /* 0x0001700401007387 */ /* 0x000fe80000100a00 */
[----:B------:R0:W-:Y:S04]  /*61ad0*/  STL.64 [R1+0x178], R6 ;  /* 0x0001780601007387 */ /* 0x0001e80000100a00 */
[----:B0-----:R-:W4:Y:S04]  /*61ae0*/  LDL.LU.64 R6, [R1+0x48c0] ;  /* 0x0048c00001067983 */ /* 0x001f280000300a00 */
[----:B------:R-:W3:Y:S01]  /*61af0*/  LDL.LU R4, [R1+0x48bc] ;  /* 0x0048bc0001047983 */ /* 0x000ee20000300800 */
[----:B------:R-:W-:-:S02]  /*61b00*/  MOV R5, R20 ;  /* 0x0000001400057202 */ /* 0x000fc40000000f00 */
[----:B------:R-:W-:Y:S02]  /*61b10*/  MOV R20, R21 ;  /* 0x0000001500147202 */ /* 0x000fe40000000f00 */
[----:B------:R-:W3:Y:S01]  /*61b20*/  LDL.LU R21, [R1+0x48b8] ;  /* 0x0048b80001157983 */ /* 0x000ee20000300800 */
[----:B--2---:R-:W-:Y:S03]  /*61b30*/  HMMA.16816.F32.BF16 R24, R12, R16, R24 ;  /* 0x000000100c18723c */ /* 0x004fe60000041818 */
[----:B----4-:R-:W-:Y:S04]  /*61b40*/  STL.64 [R1+0x4830], R6 ;  /* 0x0048300601007387 */ /* 0x010fe80000100a00 */
[----:B---3--:R0:W-:Y:S04]  /*61b50*/  STL.64 [R1+0x4828], R4 ;  /* 0x0048280401007387 */ /* 0x0081e80000100a00 */
[----:B0-----:R-:W2:Y:S04]  /*61b60*/  LDL.LU R4, [R1+0x4e0] ;  /* 0x0004e00001047983 */ /* 0x001ea80000300800 */
[----:B------:R-:W2:Y:S04]  /*61b70*/  LDL.LU R5, [R1+0x4e4] ;  /* 0x0004e40001057983 */ /* 0x000ea80000300800 */
[----:B------:R-:W3:Y:S04]  /*61b80*/  LDL.LU R6, [R1+0x4e8] ;  /* 0x0004e80001067983 */ /* 0x000ee80000300800 */
[----:B------:R-:W3:Y:S01]  /*61b90*/  LDL.LU R7, [R1+0x4ec] ;  /* 0x0004ec0001077983 */ /* 0x000ee20000300800 */
[----:B------:R-:W-:Y:S01]  /*61ba0*/  MOV R29, R16 ;  /* 0x00000010001d7202 */ /* 0x000fe20000000f00 */
[----:B------:R-:W-:-:S02]  /*61bb0*/  IMAD.MOV.U32 R3, RZ, RZ, R17 ;  /* 0x000000ffff037224 */ /* 0x000fc400078e0011 */
        /* <DEDUP_REMOVED lines=8> */
[----:B0-----:R-:W3:Y:S04]  /*61c40*/  LDL.LU.64 R26, [R1+0x48b0] ;  /* 0x0048b000011a7983 */ /* 0x001ee80000300a00 */
[----:B------:R-:W3:Y:S04]  /*61c50*/  LDL.LU.64 R24, [R1+0x48a8] ;  /* 0x0048a80001187983 */ /* 0x000ee80000300a00 */
[----:B------:R-:W3:Y:S02]  /*61c60*/  LDL.LU.64 R16, [R1+0x48a0] ;  /* 0x0048a00001107983 */ /* 0x000ee40000300a00 */
[----:B---3--:R-:W-:Y:S01]  /*61c70*/  HMMA.16816.F32.BF16 R24, R12, R16, R24 ;  /* 0x000000100c18723c */ /* 0x008fe20000041818 */
[----:B------:R-:W-:-:S02]  /*61c80*/  MOV R23, R16 ;  /* 0x0000001000177202 */ /* 0x000fc40000000f00 */
[----:B------:R-:W-:Y:S11]  /*61c90*/  MOV R22, R17 ;  /* 0x0000001100167202 */ /* 0x000ff60000000f00 */
[----:B------:R-:W-:Y:S09]  /*61ca0*/  @!UPT UIADD3 URZ, URZ, URZ, URZ ;  /* 0x0000003f3f3ff290 */ /* 0x000ff2000fffe03f */
[----:B------:R-:W-:Y:S04]  /*61cb0*/  STL.64 [R1+0x150], R24 ;  /* 0x0001501801007387 */ /* 0x000fe80000100a00 */
[----:B------:R0:W-:Y:S04]  /*61cc0*/  STL.64 [R1+0x158], R26 ;  /* 0x0001581a01007387 */ /* 0x0001e80000100a00 */
[----:B0-----:R-:W3:Y:S04]  /*61cd0*/  LDL.LU.64 R26, [R1+0x4898] ;  /* 0x00489800011a7983 */ /* 0x001ee80000300a00 */
[----:B------:R-:W3:Y:S04]  /*61ce0*/  LDL.LU.64 R24, [R1+0x4890] ;  /* 0x0048900001187983 */ /* 0x000ee80000300a00 */
[----:B------:R-:W4:Y:S04]  /*61cf0*/  LDL.LU.64 R18, [R1+0x4888] ;  /* 0x0048880001127983 */ /* 0x000f280000300a00 */
[----:B------:R-:W4:Y:S02]  /*61d00*/  LDL.LU.64 R16, [R1+0x4880] ;  /* 0x0048800001107983 */ /* 0x000f240000300a00 */
[C---:B----4-:R-:W-:Y:S11]  /*61d10*/  HMMA.16816.F32.BF16 R16, R12.reuse, R8, R16 ;  /* 0x000000080c10723c */ /* 0x050ff60000041810 */
[----:B------:R-:W-:Y:S11]  /*61d20*/  @!UPT UIADD3 URZ, URZ, URZ, URZ ;  /* 0x0000003f3f3ff290 */ /* 0x000ff6000fffe03f */
[----:B------:R-:W-:Y:S01]  /*61d30*/  @!UPT UIADD3 URZ, URZ, URZ, URZ ;  /* 0x0000003f3f3ff290 */ /* 0x000fe2000fffe03f */
[----:B------:R0:W-:Y:S04]  /*61d40*/  STL.64 [R1+0x140], R16 ;  /* 0x0001401001007387 */ /* 0x0001e80000100a00 */
[----:B------:R1:W-:Y:S04]  /*61d50*/  STL.64 [R1+0x148], R18 ;  /* 0x0001481201007387 */ /* 0x0003e80000100a00 */
[----:B0-----:R-:W3:Y:S04]  /*61d60*/  LDL.LU.64 R16, [R1+0x4878] ;  /* 0x0048780001107983 */ /* 0x001ee80000300a00 */
[----:B------:R-:W-:Y:S01]  /*61d70*/  STL.64 [R1+0x4728], R8 ;  /* 0x0047280801007387 */ /* 0x000fe20000100a00 */
[----:B---3--:R-:W-:Y:S03]  /*61d80*/  HMMA.16816.F32.BF16 R12, R12, R16, R24 ;  /* 0x000000100c0c723c */ /* 0x008fe60000041818 */
[----:B------:R-:W2:Y:S04]  /*61d90*/  LDL.LU.64 R24, [R1+0x4870] ;  /* 0x0048700001187983 */ /* 0x000ea80000300a00 */
[----:B-1----:R-:W2:Y:S04]  /*61da0*/  LDL.LU.64 R18, [R1+0x4868] ;  /* 0x0048680001127983 */ /* 0x002ea80000300a00 */
[----:B------:R-:W2:Y:S11]  /*61db0*/  LDL.LU.64 R16, [R1+0x4860] ;  /* 0x0048600001107983 */ /* 0x000eb60000300a00 */
[----:B------:R-:W-:Y:S01]  /*61dc0*/  @!UPT UIADD3 URZ, URZ, URZ, URZ ;  /* 0x0000003f3f3ff290 */ /* 0x000fe2000fffe03f */
[----:B------:R0:W-:Y:S04]  /*61dd0*/  STL.64 [R1+0x130], R12 ;  /* 0x0001300c01007387 */ /* 0x0001e80000100a00 */
[----:B------:R-:W-:Y:S01]  /*61de0*/  STL.64 [R1+0x138], R14 ;  /* 0x0001380e01007387 */ /* 0x000fe20000100a00 */
[----:B0-----:R-:W-:Y:S01]  /*61df0*/  MOV R12, R2 ;  /* 0x00000002000c7202 */ /* 0x001fe20000000f00 */
[----:B------:R-:W-:Y:S01]  /*61e00*/  IMAD.MOV.U32 R13, RZ, RZ, R0 ;  /* 0x000000ffff0d7224 */ /* 0x000fe200078e0000 */
[C---:B--2---:R-:W-:Y:S01]  /*61e10*/  HMMA.16816.F32.BF16 R24, R16.reuse, R24, R4 ;  /* 0x000000181018723c */ /* 0x044fe20000041804 */
[----:B------:R-:W2:Y:S04]  /*61e20*/  LDL.LU.64 R6, [R1+0x4858] ;  /* 0x0048580001067983 */ /* 0x000ea80000300a00 */
[----:B------:R-:W2:Y:S11]  /*61e30*/  LDL.LU.64 R4, [R1+0x4850] ;  /* 0x0048500001047983 */ /* 0x000eb60000300a00 */
[----:B------:R-:W-:Y:S07]  /*61e40*/  @!UPT UIADD3 URZ, URZ, URZ, URZ ;  /* 0x0000003f3f3ff290 */ /* 0x000fee000fffe03f */
[----:B------:R0:W-:Y:S01]  /*61e50*/  STL.64 [R1+0x120], R24 ;  /* 0x0001201801007387 */ /* 0x0001e20000100a00 */
[----:B------:R-:W-:Y:S02]  /*61e60*/  MOV R2, R26 ;  /* 0x0000001a00027202 */ /* 0x000fe40000000f00 */
[----:B------:R-:W-:Y:S02]  /*61e70*/  MOV R0, R27 ;  /* 0x0000001b00007202 */ /* 0x000fe40000000f00 */
[----:B------:R-:W3:Y:S04]  /*61e80*/  LDL.LU.64 R26, [R1+0x4848] ;  /* 0x00484800011a7983 */ /* 0x000ee80000300a00 */
[----:B0-----:R-:W3:Y:S04]  /*61e90*/  LDL.LU.64 R24, [R1+0x4840] ;  /* 0x0048400001187983 */ /* 0x001ee80000300a00 */
[----:B------:R-:W-:Y:S04]  /*61ea0*/  STL [R1+0x44ac], R0 ;  /* 0x0044ac0001007387 */ /* 0x000fe80000100800 */
[----:B------:R-:W-:Y:S01]  /*61eb0*/  STL [R1+0x44a8], R2 ;  /* 0x0044a80201007387 */ /* 0x000fe20000100800 */
[C---:B---3--:R-:W-:Y:S03]  /*61ec0*/  HMMA.16816.F32.BF16 R12, R16.reuse, R12, R24 ;  /* 0x0000000c100c723c */ /* 0x048fe60000041818 */
[----:B------:R-:W2:Y:S11]  /*61ed0*/  LDL.LU.64 R24, [R1+0x4838] ;  /* 0x0048380001187983 */ /* 0x000eb60000300a00 */
[----:B------:R-:W-:Y:S09]  /*61ee0*/  @!UPT UIADD3 URZ, URZ, URZ, URZ ;  /* 0x0000003f3f3ff290 */ /* 0x000ff2000fffe03f */
[----:B------:R0:W-:Y:S04]  /*61ef0*/  STL.64 [R1+0x110], R12 ;  /* 0x0001100c01007387 */ /* 0x0001e80000100a00 */
[----:B------:R1:W-:Y:S04]  /*61f00*/  STL.64 [R1+0x118], R14 ;  /* 0x0001180e01007387 */ /* 0x0003e80000100a00 */
[----:B0-----:R-:W3:Y:S04]  /*61f10*/  LDL.LU R12, [R1+0x450] ;  /* 0x00045000010c7983 */ /* 0x001ee80000300800 */
[----:B------:R-:W3:Y:S04]  /*61f20*/  LDL.LU R13, [R1+0x454] ;  /* 0x00045400010d7983 */ /* 0x000ee80000300800 */
[----:B-1----:R-:W4:Y:S04]  /*61f30*/  LDL.LU R14, [R1+0x458] ;  /* 0x00045800010e7983 */ /* 0x002f280000300800 */
[----:B------:R-:W4:Y:S01]  /*61f40*/  LDL.LU R15, [R1+0x45c] ;  /* 0x00045c00010f7983 */ /* 0x000f220000300800 */
[C---:B--2---:R-:W-:Y:S11]  /*61f50*/  HMMA.16816.F32.BF16 R24, R16.reuse, R24, R4 ;  /* 0x000000181018723c */ /* 0x044ff60000041804 */
[----:B------:R-:W-:Y:S11]  /*61f60*/  @!UPT UIADD3 URZ, URZ, URZ, URZ ;  /* 0x0000003f3f3ff290 */ /* 0x000ff6000fffe03f */
[----:B------:R-:W-:Y:S02]  /*61f70*/  @!UPT UIADD3 URZ, URZ, URZ, URZ ;  /* 0x0000003f3f3ff290 */ /* 0x000fe4000fffe03f */
[----:B------:R-:W-:Y:S01]  /*61f80*/  MOV R0, R26 ;  /* 0x0000001a00007202 */ /* 0x000fe20000000f00 */
[----:B------:R-:W-:Y:S01]  /*61f90*/  IMAD.MOV.U32 R2, RZ, RZ, R27 ;  /* 0x000000ffff027224 */ /* 0x000fe200078e001b */
[----:B----4-:R-:W-:Y:S04]  /*61fa0*/  STL.64 [R1+0x4738], R14 ;  /* 0x0047380e01007387 */ /* 0x010fe80000100a00 */
[----:B---3--:R0:W-:Y:S04]  /*61fb0*/  STL.64 [R1+0x4730], R12 ;  /* 0x0047300c01007387 */ /* 0x0081e80000100a00 */
[----:B0-----:R-:W2:Y:S04]  /*61fc0*/  LDL.LU R12, [R1+0x4d0] ;  /* 0x0004d000010c7983 */ /* 0x001ea80000300800 */
[----:B------:R-:W2:Y:S04]  /*61fd0*/  LDL.LU R13, [R1+0x4d4] ;  /* 0x0004d400010d7983 */ /* 0x000ea80000300800 */
[----:B------:R-:W2:Y:S04]  /*61fe0*/  LDL.LU R14, [R1+0x4d8] ;  /* 0x0004d800010e7983 */ /* 0x000ea80000300800 */
[----:B------:R-:W2:Y:S04]  /*61ff0*/  LDL.LU R15, [R1+0x4dc] ;  /* 0x0004dc00010f7983 */ /* 0x000ea80000300800 */
[----:B------:R-:W3:Y:S04]  /*62000*/  LDL.LU.64 R6, [R1+0x4830] ;  /* 0x0048300001067983 */ /* 0x000ee80000300a00 */
[----:B------:R-:W4:Y:S04]  /*62010*/  LDL.LU.64 R4, [R1+0x4828] ;  /* 0x0048280001047983 */ /* 0x000f280000300a00 */
[----:B------:R0:W-:Y:S04]  /*62020*/  STL.64 [R1+0x100], R24 ;  /* 0x0001001801007387 */ /* 0x0001e80000100a00 */
[----:B------:R-:W2:Y:S04]  /*62030*/  LDL.LU.64 R26, [R1+0x4820] ;  /* 0x00482000011a7983 */ /* 0x000ea80000300a00 */
[----:B0-----:R-:W2:Y:S04]  /*62040*/  LDL.LU.64 R24, [R1+0x4818] ;  /* 0x0048180001187983 */ /* 0x001ea80000300a00 */
[----:B------:R-:W-:Y:S04]  /*62050*/  STL [R1+0x44d8], R2 ;  /* 0x0044d80201007387 */ /* 0x000fe80000100800 */
[----:B------:R-:W-:Y:S01]  /*62060*/  STL [R1+0x44b0], R0 ;  /* 0x0044b00001007387 */ /* 0x000fe20000100800 */
[----:B--2---:R-:W-:Y:S11]  /*62070*/  HMMA.16816.F32.BF16 R12, R16, R24, R12 ;  /* 0x00000018100c723c */ /* 0x004ff6000004180c */
[----:B------:R-:W-:Y:S11]  /*62080*/  @!UPT UIADD3 URZ, URZ, URZ, URZ ;  /* 0x0000003f3f3ff290 */ /* 0x000ff6000fffe03f */
[----:B------:R-:W-:Y:S01]  /*62090*/  @!UPT UIADD3 URZ, URZ, URZ, URZ ;  /* 0x0000003f3f3ff290 */ /* 0x000fe2000fffe03f */
[----:B------:R4:W-:Y:S04]  /*620a0*/  STL.64 [R1+0xf0], R12 ;  /* 0x0000f00c01007387 */ /* 0x0009e80000100a00 */
[----:B------:R-:W-:Y:S01]  /*620b0*/  STL.64 [R1+0xf8], R14 ;  /* 0x0000f80e01007387 */ /* 0x000fe20000100a00 */
[----:B----4-:R-:W-:Y:S02]  /*620c0*/  MOV R12, R5 ;  /* 0x00000005000c7202 */ /* 0x010fe40000000f00 */
[----:B------:R-:W-:Y:S01]  /*620d0*/  MOV R13, R20 ;  /* 0x00000014000d7202 */ /* 0x000fe20000000f00 */
[----:B------:R-:W2:Y:S04]  /*620e0*/  LDL.LU R5, [R1+0x4814] ;  /* 0x0048140001057983 */ /* 0x000ea80000300800 */
[----:B------:R-:W4:Y:S04]  /*620f0*/  LDL.LU R20, [R1+0x4810] ;  /* 0x0048100001147983 */ /* 0x000f280000300800 */
[----:B------:R0:W-:Y:S02]  /*62100*/  STL.64 [R1+0x4750], R12 ;  /* 0x0047500c01007387 */ /* 0x0001e40000100a00 */
[----:B0-----:R-:W-:Y:S01]  /*62110*/  MOV R12, R11 ;  /* 0x0000000b000c7202 */ /* 0x001fe20000000f00 */
[----:B------:R-:W-:-:S05]  /*62120*/  IMAD.MOV.U32 R13, RZ, RZ, R10 ;  /* 0x000000ffff0d7224 */ /* 0x000fca00078e000a */
[----:B------:R0:W-:Y:S04]  /*62130*/  STL.64 [R1+0x4768], R12 ;  /* 0x0047680c01007387 */ /* 0x0001e80000100a00 */
[----:B------:R-:W2:Y:S04]  /*62140*/  LDL.LU R8, [R1+0x470] ;  /* 0x0004700001087983 */ /* 0x000ea80000300800 */
[----:B------:R-:W2:Y:S04]  /*62150*/  LDL.LU R9, [R1+0x474] ;  /* 0x0004740001097983 */ /* 0x000ea80000300800 */
[----:B------:R-:W2:Y:S04]  /*62160*/  LDL.LU R10, [R1+0x478] ;  /* 0x00047800010a7983 */ /* 0x000ea80000300800 */
[----:B------:R-:W2:Y:S01]  /*62170*/  LDL.LU R11, [R1+0x47c] ;  /* 0x00047c00010b7983 */ /* 0x000ea20000300800 */
[----:B0-----:R-:W-:-:S02]  /*62180*/  MOV R12, R21 ;  /* 0x00000015000c7202 */ /* 0x001fc40000000f00 */
[----:B------:R-:W-:Y:S01]  /*62190*/  MOV R13, R28 ;  /* 0x0000001c000d7202 */ /* 0x000fe20000000f00 */
[----:B------:R-:W4:Y:S04]  /*621a0*/  LDL.LU R21, [R1+0x480c] ;  /* 0x00480c0001157983 */ /* 0x000f280000300800 */
[----:B------:R-:W3:Y:S04]  /*621b0*/  LDL.LU R28, [R1+0x4808] ;  /* 0x00480800011c7983 */ /* 0x000ee80000300800 */
[----:B------:R-:W-:Y:S04]  /*621c0*/  STL.64 [R1+0x4780], R12 ;  /* 0x0047800c01007387 */ /* 0x000fe80000100a00 */
[----:B--2---:R-:W-:Y:S01]  /*621d0*/  STL.64 [R1+0x4748], R10 ;  /* 0x0047480a01007387 */ /* 0x004fe20000100a00 */
[----:B------:R0:W-:Y:S03]  /*621e0*/  STL.64 [R1+0x4740], R8 ;  /* 0x0047400801007387 */ /* 0x0001e60000100a00 */
[----:B0-----:R-:W2:Y:S01]  /*621f0*/  LDL.LU R8, [R1+0x480] ;  /* 0x0004800001087983 */ /* 0x001ea20000300800 */
[----:B------:R-:W2:Y:S02]  /*62200*/  LDL.LU R9, [R1+0x484] ;  /* 0x0004840001097983 */ /* 0x000ea40000300800 */
[----:B------:R-:W2:Y:S02]  /*62210*/  LDL.LU R10, [R1+0x488] ;  /* 0x00048800010a7983 */ /* 0x000ea40000300800 */
[----:B------:R-:W2:Y:S01]  /*62220*/  LDL.LU R11, [R1+0x48c] ;  /* 0x00048c00010b7983 */ /* 0x000ea20000300800 */
[----:B------:R-:W-:Y:S01]  /*62230*/  MOV R12, R26 ;  /* 0x0000001a000c7202 */ /* 0x000fe20000000f00 */
[----:B------:R-:W-:Y:S01]  /*62240*/  IMAD.MOV.U32 R13, RZ, RZ, R27 ;  /* 0x000000ffff0d7224 */ /* 0x000fe200078e001b */
[----:B------:R-:W4:Y:S01]  /*62250*/  LDL.LU R26, [R1+0x4804] ;  /* 0x00480400011a7983 */ /* 0x000f220000300800 */
[----:B------:R-:W4:Y:S03]  /*62260*/  LDL.LU R27, [R1+0x4800] ;  /* 0x00480000011b7983 */ /* 0x000f260000300800 */
[----:B------:R3:W-:Y:S02]  /*62270*/  STL.64 [R1+0x4798], R12 ;  /* 0x0047980c01007387 */ /* 0x0007e40000100a00 */
[----:B---3--:R-:W-:-:S02]  /*62280*/  MOV R12, R7 ;  /* 0x00000007000c7202 */ /* 0x008fc40000000f00 */
[----:B------:R-:W-:-:S05]  /*62290*/  MOV R13, R6 ;  /* 0x00000006000d7202 */ /* 0x000fca0000000f00 */
[----:B------:R-:W-:Y:S04]  /*622a0*/  STL.64 [R1+0x47b0], R12 ;  /* 0x0047b00c01007387 */ /* 0x000fe80000100a00 */
[----:B--2---:R-:W-:Y:S01]  /*622b0*/  STL.64 [R1+0x4760], R10 ;  /* 0x0047600a01007387 */ /* 0x004fe20000100a00 */
[----:B------:R0:W-:Y:S03]  /*622c0*/  STL.64 [R1+0x4758], R8 ;  /* 0x0047580801007387 */ /* 0x0001e60000100a00 */
[----:B0-----:R-:W2:Y:S01]  /*622d0*/  LDL.LU R8, [R1+0x490] ;  /* 0x0004900001087983 */ /* 0x001ea20000300800 */
[----:B------:R-:W2:Y:S02]  /*622e0*/  LDL.LU R9, [R1+0x494] ;  /* 0x0004940001097983 */ /* 0x000ea40000300800 */
[----:B------:R-:W3:Y:S02]  /*622f0*/  LDL.LU R10, [R1+0x498] ;  /* 0x00049800010a7983 */ /* 0x000ee40000300800 */
[----:B------:R-:W3:Y:S01]  /*62300*/  LDL.LU R11, [R1+0x49c] ;  /* 0x00049c00010b7983 */ /* 0x000ee20000300800 */
[----:B------:R-:W-:Y:S01]  /*62310*/  MOV R12, R5 ;  /* 0x00000005000c7202 */ /* 0x000fe20000000f00 */
[----:B------:R-:W-:-:S02]  /*62320*/  IMAD.MOV.U32 R13, RZ, RZ, R4 ;  /* 0x000000ffff0d7224 */ /* 0x000fc400078e0004 */
[----:B------:R-:W4:Y:S01]  /*62330*/  LDL.LU R4, [R1+0xe0] ;  /* 0x0000e00001047983 */ /* 0x000f220000300800 */
[----:B------:R-:W4:Y:S02]  /*62340*/  LDL.LU R5, [R1+0xe4] ;  /* 0x0000e40001057983 */ /* 0x000f240000300800 */
[----:B------:R-:W4:Y:S02]  /*62350*/  LDL.LU R6, [R1+0xe8] ;  /* 0x0000e80001067983 */ /* 0x000f240000300800 */
[----:B------:R-:W4:Y:S01]  /*62360*/  LDL.LU R7, [R1+0xec] ;  /* 0x0000ec0001077983 */ /* 0x000f220000300800 */
[----:B------:R0:W-:Y:S04]  /*62370*/  STL.64 [R1+0x47d0], R12 ;  /* 0x0047d00c01007387 */ /* 0x0001e80000100a00 */
[----:B0-----:R-:W4:Y:S01]  /*62380*/  LDL.LU R12, [R1+0xd0] ;  /* 0x0000d000010c7983 */ /* 0x001f220000300800 */
[----:B------:R-:W4:Y:S02]  /*62390*/  LDL.LU R13, [R1+0xd4] ;  /* 0x0000d400010d7983 */ /* 0x000f240000300800 */
[----:B------:R-:W4:Y:S02]  /*623a0*/  LDL.LU R14, [R1+0xd8] ;  /* 0x0000d800010e7983 */ /* 0x000f240000300800 */
[----:B------:R-:W4:Y:S01]  /*623b0*/  LDL.LU R15, [R1+0xdc] ;  /* 0x0000dc00010f7983 */ /* 0x000f220000300800 */
[----:B---3--:R-:W-:Y:S01]  /*623c0*/  STL.64 [R1+0x4778], R10 ;  /* 0x0047780a01007387 */ /* 0x008fe20000100a00 */
[----:B--2---:R0:W-:Y:S03]  /*623d0*/  STL.64 [R1+0x4770], R8 ;  /* 0x0047700801007387 */ /* 0x0041e60000100a00 */
[----:B0-----:R-:W2:Y:S01]  /*623e0*/  LDL.LU R8, [R1+0x4a0] ;  /* 0x0004a00001087983 */ /* 0x001ea20000300800 */
[----:B------:R-:W2:Y:S01]  /*623f0*/  LDL.LU R9, [R1+0x4a4] ;  /* 0x0004a40001097983 */ /* 0x000ea20000300800 */
[----:B----4-:R-:W-:-:S02]  /*62400*/  MOV R10, R27 ;  /* 0x0000001b000a7202 */ /* 0x010fc40000000f00 */
[----:B------:R-:W-:Y:S01]  /*62410*/  MOV R11, R26 ;  /* 0x0000001a000b7202 */ /* 0x000fe20000000f00 */
[----:B------:R-:W3:Y:S01]  /*62420*/  LDL.LU R27, [R1+0x47fc] ;  /* 0x0047fc00011b7983 */ /* 0x000ee20000300800 */
[----:B------:R-:W4:Y:S03]  /*62430*/  LDL.LU R26, [R1+0x47f8] ;  /* 0x0047f800011a7983 */ /* 0x000f260000300800 */
        /* <DEDUP_REMOVED lines=8> */
[----:B------:R0:W-:Y:S03]  /*624c0*/  STL.64 [R1+0x47a0], R8 ;  /* 0x0047a00801007387 */ /* 0x0001e60000100a00 */
[----:B0-----:R-:W2:Y:S01]  /*624d0*/  LDL.LU R8, [R1+0x4c0] ;  /* 0x0004c00001087983 */ /* 0x001ea20000300800 */
[----:B------:R-:W2:Y:S01]  /*624e0*/  LDL.LU R9, [R1+0x4c4] ;  /* 0x0004c40001097983 */ /* 0x000ea20000300800 */
[----:B----4-:R-:W-:Y:S01]  /*624f0*/  MOV R10, R26 ;  /* 0x0000001a000a7202 */ /* 0x010fe20000000f00 */
[----:B---3--:R-:W-:Y:S01]  /*62500*/  IMAD.MOV.U32 R11, RZ, RZ, R27 ;  /* 0x000000ffff0b7224 */ /* 0x008fe200078e001b */
[----:B------:R-:W3:Y:S01]  /*62510*/  LDL.LU R26, [R1+0x47f4] ;  /* 0x0047f400011a7983 */ /* 0x000ee20000300800 */
[----:B------:R-:W3:Y:S03]  /*62520*/  LDL.LU R27, [R1+0x47f0] ;  /* 0x0047f000011b7983 */ /* 0x000ee60000300800 */
[----:B------:R-:W-:Y:S01]  /*62530*/  STL.64 [R1+0x47c0], R10 ;  /* 0x0047c00a01007387 */ /* 0x000fe20000100a00 */
[----:B------:R-:W-:-:S02]  /*62540*/  MOV R24, R23 ;  /* 0x0000001700187202 */ /* 0x000fc40000000f00 */
[----:B------:R-:W-:Y:S01]  /*62550*/  MOV R25, R22 ;  /* 0x0000001600197202 */ /* 0x000fe20000000f00 */
[----:B--2---:R0:W-:Y:S04]  /*62560*/  STL.64 [R1+0x47b8], R8 ;  /* 0x0047b80801007387 */ /* 0x0041e80000100a00 */
[----:B0-----:R-:W2:Y:S01]  /*62570*/  LDL.LU R8, [R1+0x430] ;  /* 0x0004300001087983 */ /* 0x001ea20000300800 */
[----:B------:R-:W2:Y:S02]  /*62580*/  LDL.LU R9, [R1+0x434] ;  /* 0x0004340001097983 */ /* 0x000ea40000300800 */
[----:B------:R-:W2:Y:S02]  /*62590*/  LDL.LU R10, [R1+0x438] ;  /* 0x00043800010a7983 */ /* 0x000ea40000300800 */
[----:B------:R-:W2:Y:S01]  /*625a0*/  LDL.LU R11, [R1+0x43c] ;  /* 0x00043c00010b7983 */ /* 0x000ea20000300800 */
[----:B---3--:R-:W-:Y:S01]  /*625b0*/  STL.64 [R1+0x46d8], R26 ;  /* 0x0046d81a01007387 */ /* 0x008fe20000100a00 */
[----:B------:R-:W3:Y:S02]  /*625c0*/  LDL.LU R23, [R1+0x47ec] ;  /* 0x0047ec0001177983 */ /* 0x000ee40000300800 */
[----:B------:R-:W4:Y:S02]  /*625d0*/  LDL.LU R22, [R1+0x47e8] ;  /* 0x0047e80001167983 */ /* 0x000f240000300800 */
[----:B------:R-:W-:Y:S01]  /*625e0*/  STL.64 [R1+0xe0], R4 ;  /* 0x0000e00401007387 */ /* 0x000fe20000100a00 */
[----:B------:R0:W-:Y:S04]  /*625f0*/  STL.64 [R1+0xe8], R6 ;  /* 0x0000e80601007387 */ /* 0x0001e80000100a00 */
[----:B0-----:R-:W2:Y:S01]  /*62600*/  LDL.LU.64 R6, [R1+0x47e0] ;  /* 0x0047e00001067983 */ /* 0x001ea20000300a00 */
[----:B------:R-:W2:Y:S02]  /*62610*/  LDL.LU.64 R4, [R1+0x47d8] ;  /* 0x0047d80001047983 */ /* 0x000ea40000300a00 */
[----:B--2---:R-:W-:Y:S11]  /*62620*/  HMMA.16816.F32.BF16 R12, R16, R4, R12 ;  /* 0x00000004100c723c */ /* 0x004ff6000004180c */
[----:B------:R-:W-:Y:S11]  /*62630*/  @!UPT UIADD3 URZ, URZ, URZ, URZ ;  /* 0x0000003f3f3ff290 */ /* 0x000ff6000fffe03f */
[----:B------:R-:W-:Y:S01]  /*62640*/  @!UPT UIADD3 URZ, URZ, URZ, URZ ;  /* 0x0000003f3f3ff290 */ /* 0x000fe2000fffe03f */
[----:B------:R0:W-:Y:S01]  /*62650*/  STL.64 [R1+0xd0], R12 ;  /* 0x0000d00c01007387 */ /* 0x0001e20000100a00 */
[----:B------:R-:W-:Y:S03]  /*62660*/  STL [R1+0xd8], R14 ;  /* 0x0000d80e01007387 */ /* 0x000fe60000100800 */
[----:B0-----:R-:W2:Y:S01]  /*62670*/  LDL.LU.64 R12, [R1+0x47d0] ;  /* 0x0047d000010c7983 */ /* 0x001ea20000300a00 */
[----:B------:R-:W-:Y:S01]  /*62680*/  MOV R2, R15 ;  /* 0x0000000f00027202 */ /* 0x000fe20000000f00 */
[----:B------:R3:W-:Y:S02]  /*62690*/  STL.64 [R1+0x46c0], R6 ;  /* 0x0046c00601007387 */ /* 0x0007e40000100a00 */
[----:B------:R-:W2:Y:S02]  /*626a0*/  LDL.LU R4, [R1+0x460] ;  /* 0x0004600001047983 */ /* 0x000ea40000300800 */
[----:B----4-:R-:W-:-:S02]  /*626b0*/  IMAD.MOV.U32 R5, RZ, RZ, R22 ;  /* 0x000000ffff057224 */ /* 0x010fc400078e0016 */
[----:B------:R-:W4:Y:S01]  /*626c0*/  LDL.LU R22, [R1+0x47cc] ;  /* 0x0047cc0001167983 */ /* 0x000f220000300800 */
[----:B---3--:R-:W-:-:S03]  /*626d0*/  MOV R6, R23 ;  /* 0x0000001700067202 */ /* 0x008fc60000000f00 */
[----:B------:R-:W4:Y:S01]  /*626e0*/  LDL.LU R23, [R1+0x47c8] ;  /* 0x0047c80001177983 */ /* 0x000f220000300800 */
[----:B------:R0:W-:Y:S03]  /*626f0*/  STL [R1+0x4618], R2 ;  /* 0x0046180201007387 */ /* 0x0001e60000100800 */
[----:B0-----:R-:W3:Y:S01]  /*62700*/  LDL R2, [R1+0x1f0c] ;  /* 0x001f0c0001027983 */ /* 0x001ee20000100800 */
[C---:B--2---:R-:W-:Y:S03]  /*62710*/  HMMA.16816.F32.BF16 R12, R16.reuse, R12, R8 ;  /* 0x0000000c100c723c */ /* 0x044fe60000041808 */
[----:B------:R-:W2:Y:S01]  /*62720*/  LDL.LU.64 R10, [R1+0x47c0] ;  /* 0x0047c000010a7983 */ /* 0x000ea20000300a00 */
[----:B------:R-:W2:Y:S11]  /*62730*/  LDL.LU.64 R8, [R1+0x47b8] ;  /* 0x0047b80001087983 */ /* 0x000eb60000300a00 */
[----:B------:R-:W-:Y:S08]  /*62740*/  @!UPT UIADD3 URZ, URZ, URZ, URZ ;  /* 0x0000003f3f3ff290 */ /* 0x000ff0000fffe03f */
[----:B------:R0:W-:Y:S01]  /*62750*/  STL.64 [R1+0x430], R12 ;  /* 0x0004300c01007387 */ /* 0x0001e20000100a00 */
[----:B------:R2:W-:Y:S03]  /*62760*/  STL.64 [R1+0x438], R14 ;  /* 0x0004380e01007387 */ /* 0x0005e60000100a00 */
[----:B0-----:R-:W2:Y:S01]  /*62770*/  LDL.LU.64 R12, [R1+0x47b0] ;  /* 0x0047b000010c7983 */ /* 0x001ea20000300a00 */
[----:B------:R-:W-:Y:S01]  /*62780*/  MOV R7, R28 ;  /* 0x0000001c00077202 */ /* 0x000fe20000000f00 */
[----:B--2---:R-:W-:Y:S02]  /*62790*/  HMMA.16816.F32.BF16 R12, R16, R12, R8 ;  /* 0x0000000c100c723c */ /* 0x004fe40000041808 */
[----:B------:R-:W2:Y:S01]  /*627a0*/  LDL.LU.64 R10, [R1+0x47a8] ;  /* 0x0047a800010a7983 */ /* 0x000ea20000300a00 */
[----:B------:R-:W2:Y:S11]  /*627b0*/  LDL.LU.64 R8, [R1+0x47a0] ;  /* 0x0047a00001087983 */ /* 0x000eb60000300a00 */
[----:B------:R-:W-:Y:S09]  /*627c0*/  @!UPT UIADD3 URZ, URZ, URZ, URZ ;  /* 0x0000003f3f3ff290 */ /* 0x000ff2000fffe03f */
[----:B------:R0:W-:Y:S01]  /*627d0*/  STL [R1+0x4c0], R12 ;  /* 0x0004c00c01007387 */ /* 0x0001e20000100800 */
[----:B------:R-:W-:-:S03]  /*627e0*/  MOV R28, R13 ;  /* 0x0000000d001c7202 */ /* 0x000fc60000000f00 */
[----:B0-----:R-:W2:Y:S01]  /*627f0*/  LDL.LU.64 R12, [R1+0x4798] ;  /* 0x00479800010c7983 */ /* 0x001ea20000300a00 */
[----:B------:R-:W-:Y:S01]  /*62800*/  IMAD.MOV.U32 R21, RZ, RZ, R14 ;  /* 0x000000ffff157224 */ /* 0x000fe200078e000e */
[----:B------:R-:W-:-:S05]  /*62810*/  MOV R20, R15 ;  /* 0x0000000f00147202 */ /* 0x000fca0000000f00 */
[----:B------:R-:W-:Y:S01]  /*62820*/  STL [R1+0x4370], R20 ;  /* 0x0043701401007387 */ /* 0x000fe20000100800 */
[----:B------:R-:W-:Y:S02]  /*62830*/  STL [R1+0x436c], R21 ;  /* 0x00436c1501007387 */ /* 0x000fe40000100800 */
[----:B------:R-:W-:Y:S01]  /*62840*/  STL [R1+0x4368], R28 ;  /* 0x0043681c01007387 */ /* 0x000fe20000100800 */
[C---:B--2---:R-:W-:Y:S01]  /*62850*/  HMMA.16816.F32.BF16 R12, R16.reuse, R12, R8 ;  /* 0x0000000c100c723c */ /* 0x044fe20000041808 */
[----:B------:R-:W2:Y:S01]  /*62860*/  LDL.LU.64 R10, [R1+0x4790] ;  /* 0x00479000010a7983 */ /* 0x000ea20000300a00 */
[----:B------:R-:W2:Y:S11]  /*62870*/  LDL.LU.64 R8, [R1+0x4788] ;  /* 0x0047880001087983 */ /* 0x000eb60000300a00 */
[----:B------:R-:W-:Y:S10]  /*62880*/  @!UPT UIADD3 URZ, URZ, URZ, URZ ;  /* 0x0000003f3f3ff290 */ /* 0x000ff4000fffe03f */
[----:B------:R0:W-:Y:S01]  /*62890*/  STL.64 [R1+0x4b0], R12 ;  /* 0x0004b00c01007387 */ /* 0x0001e20000100a00 */
[----:B------:R2:W-:Y:S03]  /*628a0*/  STL.64 [R1+0x4b8], R14 ;  /* 0x0004b80e01007387 */ /* 0x0005e60000100a00 */
[----:B0-----:R-:W2:Y:S02]  /*628b0*/  LDL.LU.64 R12, [R1+0x4780] ;  /* 0x00478000010c7983 */ /* 0x001ea40000300a00 */
[C---:B--2---:R-:W-:Y:S02]  /*628c0*/  HMMA.16816.F32.BF16 R12, R16.reuse, R12, R8 ;  /* 0x0000000c100c723c */ /* 0x044fe40000041808 */
[----:B------:R-:W2:Y:S01]  /*628d0*/  LDL.LU.64 R10, [R1+0x4778] ;  /* 0x00477800010a7983 */ /* 0x000ea20000300a00 */
[----:B------:R-:W2:Y:S11]  /*628e0*/  LDL.LU.64 R8, [R1+0x4770] ;  /* 0x0047700001087983 */ /* 0x000eb60000300a00 */
[----:B------:R-:W-:Y:S09]  /*628f0*/  @!UPT UIADD3 URZ, URZ, URZ, URZ ;  /* 0x0000003f3f3ff290 */ /* 0x000ff2000fffe03f */
[----:B------:R0:W-:Y:S01]  /*62900*/  STL.64 [R1+0x620], R12 ;  /* 0x0006200c01007387 */ /* 0x0001e20000100a00 */
[----:B------:R2:W-:Y:S03]  /*62910*/  STL.64 [R1+0x628], R14 ;  /* 0x0006280e01007387 */ /* 0x0005e60000100a00 */
[----:B0-----:R-:W2:Y:S02]  /*62920*/  LDL.LU.64 R12, [R1+0x4768] ;  /* 0x00476800010c7983 */ /* 0x001ea40000300a00 */
[----:B--2---:R-:W-:Y:S02]  /*62930*/  HMMA.16816.F32.BF16 R12, R16, R12, R8 ;  /* 0x0000000c100c723c */ /* 0x004fe40000041808 */
[----:B------:R-:W2:Y:S01]  /*62940*/  LDL.LU.64 R10, [R1+0x4760] ;  /* 0x00476000010a7983 */ /* 0x000ea20000300a00 */
[----:B------:R-:W2:Y:S11]  /*62950*/  LDL.LU.64 R8, [R1+0x4758] ;  /* 0x0047580001087983 */ /* 0x000eb60000300a00 */
[----:B------:R-:W-:Y:S09]  /*62960*/  @!UPT UIADD3 URZ, URZ, URZ, URZ ;  /* 0x0000003f3f3ff290 */ /* 0x000ff2000fffe03f */
[----:B------:R0:W-:Y:S01]  /*62970*/  STL.64 [R1+0x610], R12 ;  /* 0x0006100c01007387 */ /* 0x0001e20000100a00 */
[----:B------:R2:W-:Y:S03]  /*62980*/  STL [R1+0x618], R14 ;  /* 0x0006180e01007387 */ /* 0x0005e60000100800 */
[----:B0-----:R-:W2:Y:S01]  /*62990*/  LDL.LU.64 R12, [R1+0x4750] ;  /* 0x00475000010c7983 */ /* 0x001ea20000300a00 */
[----:B------:R-:W-:-:S05]  /*629a0*/  MOV R20, R15 ;  /* 0x0000000f00147202 */ /* 0x000fca0000000f00 */
[----:B------:R0:W-:Y:S01]  /*629b0*/  STL [R1+0x4374], R20 ;  /* 0x0043741401007387 */ /* 0x0001e20000100800 */
[----:B----4-:R-:W-:Y:S01]  /*629c0*/  STL.64 [R1+0x46e0], R22 ;  /* 0x0046e01601007387 */ /* 0x010fe20000100a00 */
[C---:B--2---:R-:W-:Y:S02]  /*629d0*/  HMMA.16816.F32.BF16 R12, R16.reuse, R12, R8 ;  /* 0x0000000c100c723c */ /* 0x044fe40000041808 */
[----:B------:R-:W2:Y:S01]  /*629e0*/  LDL.LU.64 R10, [R1+0x4748] ;  /* 0x00474800010a7983 */ /* 0x000ea20000300a00 */
[----:B------:R-:W2:Y:S01]  /*629f0*/  LDL.LU.64 R8, [R1+0x4740] ;  /* 0x0047400001087983 */ /* 0x000ea20000300a00 */
[----:B0-----:R-:W-:Y:S01]  /*62a00*/  MOV R20, R29 ;  /* 0x0000001d00147202 */ /* 0x001fe20000000f00 */
[----:B------:R-:W-:Y:S11]  /*62a10*/  IMAD.MOV.U32 R21, RZ, RZ, R3 ;  /* 0x000000ffff157224 */ /* 0x000ff600078e0003 */
[----:B------:R-:W-:Y:S07]  /*62a20*/  @!UPT UIADD3 URZ, URZ, URZ, URZ ;  /* 0x0000003f3f3ff290 */ /* 0x000fee000fffe03f */
[----:B------:R-:W-:Y:S01]  /*62a30*/  STL.64 [R1+0x600], R12 ;  /* 0x0006000c01007387 */ /* 0x000fe20000100a00 */
[----:B------:R0:W-:Y:S03]  /*62a40*/  STL.64 [R1+0x608], R14 ;  /* 0x0006080e01007387 */ /* 0x0001e60000100a00 */
[----:B0-----:R-:W4:Y:S01]  /*62a50*/  LDL.LU.64 R14, [R1+0x4738] ;  /* 0x00473800010e7983 */ /* 0x001f220000300a00 */
[----:B------:R-:W4:Y:S01]  /*62a60*/  LDL.LU.64 R12, [R1+0x4730] ;  /* 0x00473000010c7983 */ /* 0x000f220000300a00 */
[C---:B--2---:R-:W-:Y:S02]  /*62a70*/  HMMA.16816.F32.BF16 R20, R16.reuse, R20, R8 ;  /* 0x000000141014723c */ /* 0x044fe40000041808 */
[----:B------:R-:W4:Y:S11]  /*62a80*/  LDL.LU.64 R8, [R1+0x4728] ;  /* 0x0047280001087983 */ /* 0x000f360000300a00 */
[----:B------:R-:W-:Y:S10]  /*62a90*/  @!UPT UIADD3 URZ, URZ, URZ, URZ ;  /* 0x0000003f3f3ff290 */ /* 0x000ff4000fffe03f */
[----:B------:R-:W-:Y:S01]  /*62aa0*/  STL.64 [R1+0x5f0], R20 ;  /* 0x0005f01401007387 */ /* 0x000fe20000100a00 */
[----:B------:R0:W-:Y:S02]  /*62ab0*/  STL.64 [R1+0x5f8], R22 ;  /* 0x0005f81601007387 */ /* 0x0001e40000100a00 */
[C---:B0-----:R-:W-:Y:S01]  /*62ac0*/  HMMA.16816.F32.BF16 R20, R16.reuse, R24, R4 ;  /* 0x000000181014723c */ /* 0x041fe20000041804 */
[----:B------:R-:W2:Y:S11]  /*62ad0*/  LDL.LU R4, [R1+0x3e0] ;  /* 0x0003e00001047983 */ /* 0x000eb60000300800 */
[----:B------:R-:W-:Y:S11]  /*62ae0*/  @!UPT UIADD3 URZ, URZ, URZ, URZ ;  /* 0x0000003f3f3ff290 */ /* 0x000ff6000fffe03f */
[----:B------:R-:W-:Y:S01]  /*62af0*/  STL.64 [R1+0x5e0], R20 ;  /* 0x0005e01401007387 */ /* 0x000fe20000100a00 */
[----:B------:R-:W-:Y:S01]  /*62b00*/  STL.64 [R1+0x5e8], R22 ;  /* 0x0005e81601007387 */ /* 0x000fe20000100a00 */
[C---:B----4-:R-:W-:Y:S02]  /*62b10*/  HMMA.16816.F32.BF16 R8, R16.reuse, R8, R12 ;  /* 0x000000081008723c */ /* 0x050fe4000004180c */
[----:B---3--:R-:W0:Y:S11]  /*62b20*/  LDSM.16.M88.4 R12, [R2+0x31000] ;  /* 0x03100000020c783b */ /* 0x008e360000000200 */
[----:B------:R-:W-:Y:S10]  /*62b30*/  @!UPT UIADD3 URZ, URZ, URZ, URZ ;  /* 0x0000003f3f3ff290 */ /* 0x000ff4000fffe03f */
[----:B------:R1:W-:Y:S01]  /*62b40*/  STL.64 [R1+0x5d0], R8 ;  /* 0x0005d00801007387 */ /* 0x0003e20000100a00 */
[----:B------:R3:W-:Y:S02]  /*62b50*/  STL.64 [R1+0x5d8], R10 ;  /* 0x0005d80a01007387 */ /* 0x0007e40000100a00 */
[----:B------:R-:W2:Y:S02]  /*62b60*/  LDL.LU R5, [R1+0x3e4] ;  /* 0x0003e40001057983 */ /* 0x000ea40000300800 */
[----:B------:R-:W4:Y:S01]  /*62b70*/  LDL.LU R6, [R1+0x3e8] ;  /* 0x0003e80001067983 */ /* 0x000f220000300800 */
[----:B------:R-:W4:Y:S04]  /*62b80*/  LDL.LU R7, [R1+0x3ec] ;  /* 0x0003ec0001077983 */ /* 0x000f280000300800 */
[----:B-1----:R-:W2:Y:S01]  /*62b90*/  LDL.LU R8, [R1+0x440] ;  /* 0x0004400001087983 */ /* 0x002ea20000300800 */
[----:B------:R-:W2:Y:S02]  /*62ba0*/  LDL.LU R9, [R1+0x444] ;  /* 0x0004440001097983 */ /* 0x000ea40000300800 */
[----:B---3--:R-:W3:Y:S02]  /*62bb0*/  LDL.LU R10, [R1+0x448] ;  /* 0x00044800010a7983 */ /* 0x008ee40000300800 */
[----:B------:R-:W3:Y:S01]  /*62bc0*/  LDL.LU R11, [R1+0x44c] ;  /* 0x00044c00010b7983 */ /* 0x000ee20000300800 */
[----:B------:R-:W2:Y:S01]  /*62bd0*/  LDL.LU R20, [R1+0x400] ;  /* 0x0004000001147983 */ /* 0x000ea20000300800 */
[----:B------:R-:W2:Y:S02]  /*62be0*/  LDL.LU R21, [R1+0x404] ;  /* 0x0004040001157983 */ /* 0x000ea40000300800 */
[----:B------:R-:W2:Y:S02]  /*62bf0*/  LDL.LU R22, [R1+0x408] ;  /* 0x0004080001167983 */ /* 0x000ea40000300800 */
[----:B------:R-:W2:Y:S02]  /*62c00*/  LDL.LU R23, [R1+0x40c] ;  /* 0x00040c0001177983 */ /* 0x000ea40000300800 */
[----:B--2---:R1:W-:Y:S01]  /*62c10*/  STL.64 [R1+0x46f0], R22 ;  /* 0x0046f01601007387 */ /* 0x0043e20000100a00 */
[----:B------:R-:W-:Y:S03]  /*62c20*/  STL.64 [R1+0x46e8], R20 ;  /* 0x0046e81401007387 */ /* 0x000fe60000100a00 */
[----:B-1----:R-:W2:Y:S04]  /*62c30*/  LDL.64 R22, [R1+0x18] ;  /* 0x0000180001167983 */ /* 0x002ea80000100a00 */
[----:B--2---:R1:W-:Y:S01]  /*62c40*/  STL.64 [R1+0x4700], R22 ;  /* 0x0047001601007387 */ /* 0x0043e20000100a00 */
[----:B------:R-:W2:Y:S03]  /*62c50*/  LDL.64 R26, [R1+0x8] ;  /* 0x00000800011a7983 */ /* 0x000ea60000100a00 */
[----:B-1----:R-:W3:Y:S04]  /*62c60*/  LDL.64 R22, [R1+0x28] ;  /* 0x0000280001167983 */ /* 0x002ee80000100a00 */
[----:B--2---:R1:W-:Y:S01]  /*62c70*/  STL.64 [R1+0x46f8], R26 ;  /* 0x0046f81a01007387 */ /* 0x0043e20000100a00 */
[----:B------:R-:W2:Y:S02]  /*62c80*/  LDL.LU R24, [R1+0x410] ;  /* 0x0004100001187983 */ /* 0x000ea40000300800 */
[----:B------:R-:W2:Y:S01]  /*62c90*/  LDL.LU R25, [R1+0x414] ;  /* 0x0004140001197983 */ /* 0x000ea20000300800 */
[----:B-1----:R-:W2:Y:S01]  /*62ca0*/  LDL.LU R26, [R1+0x418] ;  /* 0x00041800011a7983 */ /* 0x002ea20000300800 */
[----:B------:R-:W2:Y:S03]  /*62cb0*/  LDL.LU R27, [R1+0x41c] ;  /* 0x00041c00011b7983 */ /* 0x000ea60000300800 */
[----:B--2---:R-:W-:Y:S01]  /*62cc0*/  STL.64 [R1+0x4710], R26 ;  /* 0x0047101a01007387 */ /* 0x004fe20000100a00 */
[----:B------:R1:W-:Y:S03]  /*62cd0*/  STL.64 [R1+0x4708], R24 ;  /* 0x0047081801007387 */ /* 0x0003e60000100a00 */
[----:B-1----:R-:W2:Y:S01]  /*62ce0*/  LDL.LU R24, [R1+0x420] ;  /* 0x0004200001187983 */ /* 0x002ea20000300800 */
[----:B------:R-:W2:Y:S02]  /*62cf0*/  LDL.LU R25, [R1+0x424] ;  /* 0x0004240001197983 */ /* 0x000ea40000300800 */
[----:B------:R-:W2:Y:S02]  /*62d00*/  LDL.LU R26, [R1+0x428] ;  /* 0x00042800011a7983 */ /* 0x000ea40000300800 */
[----:B------:R-:W2:Y:S01]  /*62d10*/  LDL.LU R27, [R1+0x42c] ;  /* 0x00042c00011b7983 */ /* 0x000ea20000300800 */
[----:B----4-:R-:W-:Y:S01]  /*62d20*/  STL.64 [R1+0x46d0], R6 ;  /* 0x0046d00601007387 */ /* 0x010fe20000100a00 */
[----:B------:R1:W-:Y:S03]  /*62d30*/  STL.64 [R1+0x46c8], R4 ;  /* 0x0046c80401007387 */ /* 0x0003e60000100a00 */
[----:B-1----:R-:W4:Y:S01]  /*62d40*/  LDL.LU R4, [R1+0x3f0] ;  /* 0x0003f00001047983 */ /* 0x002f220000300800 */
[----:B------:R-:W4:Y:S02]  /*62d50*/  LDL.LU R5, [R1+0x3f4] ;  /* 0x0003f40001057983 */ /* 0x000f240000300800 */
[----:B------:R-:W4:Y:S02]  /*62d60*/  LDL.LU R6, [R1+0x3f8] ;  /* 0x0003f80001067983 */ /* 0x000f240000300800 */
[----:B------:R-:W4:Y:S01]  /*62d70*/  LDL.LU R7, [R1+0x3fc] ;  /* 0x0003fc0001077983 */ /* 0x000f220000300800 */
[----:B0-----:R-:W-:Y:S01]  /*62d80*/  STL.64 [R1+0x4628], R14 ;  /* 0x0046280e01007387 */ /* 0x001fe20000100a00 */
[----:B------:R0:W-:Y:S03]  /*62d90*/  STL.64 [R1+0x4620], R12 ;  /* 0x0046200c01007387 */ /* 0x0001e60000100a00 */
[----:B0-----:R-:W3:Y:S01]  /*62da0*/  LDL.LU.64 R12, [R1+0x40] ;  /* 0x00004000010c7983 */ /* 0x001ee20000300a00 */
[----:B------:R-:W2:Y:S01]  /*62db0*/  LDL.64 R14, [R1+0x48] ;  /* 0x00004800010e7983 */ /* 0x000ea20000100a00 */
[----:B---3--:R-:W-:Y:S02]  /*62dc0*/  HMMA.16816.F32.BF16 R16, R16, R12, R8 ;  /* 0x0000000c1010723c */ /* 0x008fe40000041808 */
[----:B------:R-:W3:Y:S01]  /*62dd0*/  LDL.LU.64 R10, [R1+0x4720] ;  /* 0x00472000010a7983 */ /* 0x000ee20000300a00 */
[----:B------:R-:W3:Y:S11]  /*62de0*/  LDL.LU.64 R8, [R1+0x4718] ;  /* 0x0047180001087983 */ /* 0x000ef60000300a00 */
[----:B------:R-:W-:Y:S09]  /*62df0*/  @!UPT UIADD3 URZ, URZ, URZ, URZ ;  /* 0x0000003f3f3ff290 */ /* 0x000ff2000fffe03f */
[----:B------:R-:W-:Y:S01]  /*62e00*/  STL.64 [R1+0x540], R16 ;  /* 0x0005401001007387 */ /* 0x000fe20000100a00 */
[----:B------:R0:W-:Y:S03]  /*62e10*/  STL.64 [R1+0x548], R18 ;  /* 0x0005481201007387 */ /* 0x0001e60000100a00 */
[----:B0-----:R-:W2:Y:S04]  /*62e20*/  LDL.64 R18, [R1+0x38] ;  /* 0x0000380001127983 */ /* 0x001ea80000100a00 */
[----:B--2---:R0:W-:Y:S01]  /*62e30*/  STL.64 [R1+0x46b8], R18 ;  /* 0x0046b81201007387 */ /* 0x0041e20000100a00 */
[----:B------:R-:W2:Y:S02]  /*62e40*/  LDL.LU R16, [R1+0x260] ;  /* 0x0002600001107983 */ /* 0x000ea40000300800 */
[----:B------:R-:W2:Y:S01]  /*62e50*/  LDL.LU R17, [R1+0x264] ;  /* 0x0002640001117983 */ /* 0x000ea20000300800 */
[----:B0-----:R-:W2:Y:S01]  /*62e60*/  LDL.LU R18, [R1+0x268] ;  /* 0x0002680001127983 */ /* 0x001ea20000300800 */
[----:B------:R-:W2:Y:S02]  /*62e70*/  LDL.LU R19, [R1+0x26c] ;  /* 0x00026c0001137983 */ /* 0x000ea40000300800 */
[----:B------:R0:W-:Y:S02]  /*62e80*/  STL.64 [R1+0x4638], R14 ;  /* 0x0046380e01007387 */ /* 0x0001e40000100a00 */
[----:B0-----:R-:W2:Y:S01]  /*62e90*/  LDL.64 R14, [R1+0xb8] ;  /* 0x0000b800010e7983 */ /* 0x001ea20000100a00 */
[----:B---3--:R-:W-:Y:S01]  /*62ea0*/  HMMA.16816.F32.BF16 R24, R8, R22, R24 ;  /* 0x000000160818723c */ /* 0x008fe20000041818 */
[----:B------:R-:W-:-:S02]  /*62eb0*/  MOV R28, R23 ;  /* 0x00000017001c7202 */ /* 0x000fc40000000f00 */
[----:B--2---:R0:W-:Y:S01]  /*62ec0*/  STL.64 [R1+0x46b0], R14 ;  /* 0x0046b00e01007387 */ /* 0x0041e20000100a00 */
[----:B------:R-:W2:Y:S02]  /*62ed0*/  LDL.LU R12, [R1+0x3d0] ;  /* 0x0003d000010c7983 */ /* 0x000ea40000300800 */
[----:B------:R-:W2:Y:S01]  /*62ee0*/  LDL.LU R13, [R1+0x3d4] ;  /* 0x0003d400010d7983 */ /* 0x000ea20000300800 */
[----:B0-----:R-:W2:Y:S01]  /*62ef0*/  LDL.LU R14, [R1+0x3d8] ;  /* 0x0003d800010e7983 */ /* 0x001ea20000300800 */
[----:B------:R-:W2:Y:S11]  /*62f00*/  LDL.LU R15, [R1+0x3dc] ;  /* 0x0003dc00010f7983 */ /* 0x000eb60000300800 */
[----:B------:R-:W-:Y:S04]  /*62f10*/  @!UPT UIADD3 URZ, URZ, URZ, URZ ;  /* 0x0000003f3f3ff290 */ /* 0x000fe8000fffe03f */
[----:B------:R-:W-:Y:S02]  /*62f20*/  STL.64 [R1+0x420], R24 ;  /* 0x0004201801007387 */ /* 0x000fe40000100a00 */
[----:B------:R0:W-:Y:S02]  /*62f30*/  STL.64 [R1+0x428], R26 ;  /* 0x0004281a01007387 */ /* 0x0001e40000100a00 */
        /* <DEDUP_REMOVED lines=12> */
[C---:B---3--:R-:W-:Y:S11]  /*63000*/  HMMA.16816.F32.BF16 R20, R8.reuse, R26, R20 ;  /* 0x0000001a0814723c */ /* 0x048ff60000041814 */
[----:B------:R-:W-:Y:S11]  /*63010*/  @!UPT UIADD3 URZ, URZ, URZ, URZ ;  /* 0x0000003f3f3ff290 */ /* 0x000ff6000fffe03f */
[----:B------:R-:W-:Y:S01]  /*63020*/  @!UPT UIADD3 URZ, URZ, URZ, URZ ;  /* 0x0000003f3f3ff290 */ /* 0x000fe2000fffe03f */
[----:B------:R0:W-:Y:S01]  /*63030*/  STL.64 [R1+0x400], R20 ;  /* 0x0004001401007387 */ /* 0x0001e20000100a00 */
[----:B------:R1:W-:Y:S02]  /*63040*/  STL.64 [R1+0x408], R22 ;  /* 0x0004081601007387 */ /* 0x0003e40000100a00 */
[----:B0-----:R-:W-:Y:S01]  /*63050*/  IMAD.MOV.U32 R21, RZ, RZ, R26 ;  /* 0x000000ffff157224 */ /* 0x001fe200078e001a */
[----:B-1----:R-:W3:Y:S01]  /*63060*/  LDL.LU.64 R22, [R1+0x46e0] ;  /* 0x0046e00001167983 */ /* 0x002ee20000300a00 */
[----:B------:R-:W-:Y:S02]  /*63070*/  MOV R20, R27 ;  /* 0x0000001b00147202 */ /* 0x000fe40000000f00 */
[----:B------:R-:W4:Y:S02]  /*63080*/  LDL.LU.64 R26, [R1+0x46d8] ;  /* 0x0046d800011a7983 */ /* 0x000f240000300a00 */
[C---:B----4-:R-:W-:Y:S11]  /*63090*/  HMMA.16816.F32.BF16 R4, R8.reuse, R26, R4 ;  /* 0x0000001a0804723c */ /* 0x050ff60000041804 */
        /* <DEDUP_REMOVED lines=11> */
[C---:B---3--:R-:W-:Y:S11]  /*63150*/  HMMA.16816.F32.BF16 R4, R8.reuse, R22, R4 ;  /* 0x000000160804723c */ /* 0x048ff60000041804 */
[----:B------:R-:W-:Y:S11]  /*63160*/  @!UPT UIADD3 URZ, URZ, URZ, URZ ;  /* 0x0000003f3f3ff290 */ /* 0x000ff6000fffe03f */
[----:B------:R-:W-:Y:S01]  /*63170*/  @!UPT UIADD3 URZ, URZ, URZ, URZ ;  /* 0x0000003f3f3ff290 */ /* 0x000fe2000fffe03f */
[----:B------:R-:W-:Y:S01]  /*63180*/  STL.64 [R1+0x3e0], R4 ;  /* 0x0003e00401007387 */ /* 0x000fe20000100a00 */
[----:B------:R0:W-:Y:S03]  /*63190*/  STL.64 [R1+0x3e8], R6 ;  /* 0x0003e80601007387 */ /* 0x0001e60000100a00 */
[----:B0-----:R-:W3:Y:S01]  /*631a0*/  LDL.LU.64 R6, [R1+0x46c0] ;  /* 0x0046c00001067983 */ /* 0x001ee20000300a00 */
[----:B------:R0:W-:Y:S02]  /*631b0*/  STL.64 [R1+0x45d8], R22 ;  /* 0x0045d81601007387 */ /* 0x0001e40000100a00 */
[----:B------:R-:W-:Y:S01]  /*631c0*/  STL.64 [R1+0x4660], R20 ;  /* 0x0046601401007387 */ /* 0x000fe20000100a00 */
[----:B0-----:R-:W2:Y:S01]  /*631d0*/  LDL.64 R22, [R1+0xc8] ;  /* 0x0000c80001167983 */ /* 0x001ea20000100a00 */
[C---:B---3--:R-:W-:Y:S11]  /*631e0*/  HMMA.16816.F32.BF16 R16, R8.reuse, R6, R16 ;  /* 0x000000060810723c */ /* 0x048ff60000041810 */
[----:B------:R-:W-:Y:S11]  /*631f0*/  @!UPT UIADD3 URZ, URZ, URZ, URZ ;  /* 0x0000003f3f3ff290 */ /* 0x000ff6000fffe03f */
[----:B------:R-:W-:Y:S01]  /*63200*/  @!UPT UIADD3 URZ, URZ, URZ, URZ ;  /* 0x0000003f3f3ff290 */ /* 0x000fe2000fffe03f */
[----:B------:R-:W-:Y:S01]  /*63210*/  STL.64 [R1+0x260], R16 ;  /* 0x0002601001007387 */ /* 0x000fe20000100a00 */
[----:B------:R0:W-:Y:S03]  /*63220*/  STL.64 [R1+0x268], R18 ;  /* 0x0002681201007387 */ /* 0x0001e60000100a00 */
[----:B0-----:R-:W3:Y:S01]  /*63230*/  LDL.LU.64 R18, [R1+0x46b8] ;  /* 0x0046b80001127983 */ /* 0x001ee20000300a00 */
[----:B------:R0:W-:Y:S02]  /*63240*/  STL.64 [R1+0x45c8], R6 ;  /* 0x0045c80601007387 */ /* 0x0001e40000100a00 */
[----:B------:R-:W3:Y:S02]  /*63250*/  LDL.LU R4, [R1+0x250] ;  /* 0x0002500001047983 */ /* 0x000ee40000300800 */
[----:B------:R-:W3:Y:S01]  /*63260*/  LDL.LU R5, [R1+0x254] ;  /* 0x0002540001057983 */ /* 0x000ee20000300800 */
[----:B0-----:R-:W3:Y:S01]  /*63270*/  LDL.LU R6, [R1+0x258] ;  /* 0x0002580001067983 */ /* 0x001ee20000300800 */
[----:B------:R-:W3:Y:S01]  /*63280*/  LDL.LU R7, [R1+0x25c] ;  /* 0x00025c0001077983 */ /* 0x000ee20000300800 */
[C---:B--2---:R-:W-:Y:S08]  /*63290*/  HMMA.16816.F32.BF16 R12, R8.reuse, R22, R12 ;  /* 0x00000016080c723c */ /* 0x044ff0000004180c */
[----:B---3--:R-:W-:Y:S01]  /*632a0*/  HMMA.16816.F32.BF16 R4, R8, R18, R4 ;  /* 0x000000120804723c */ /* 0x008fe20000041804 */
[----:B------:R-:W-:Y:S11]  /*632b0*/  MOV R0, R19 ;  /* 0x0000001300007202 */ /* 0x000ff60000000f00 */
[----:B------:R-:W-:Y:S11]  /*632c0*/  @!UPT UIADD3 URZ, URZ, URZ, URZ ;  /* 0x0000003f3f3ff290 */ /* 0x000ff6000fffe03f */
[----:B------:R0:W-:Y:S02]  /*632d0*/  STL.64 [R1+0x250], R4 ;  /* 0x0002500401007387 */ /* 0x0001e40000100a00 */
[----:B0-----:R-:W-:Y:S02]  /*632e0*/  MOV R4, R18 ;  /* 0x0000001200047202 */ /* 0x001fe40000000f00 */
[----:B------:R-:W0:Y:S04]  /*632f0*/  LDSM.16.M88.4 R16, [R2+0x32000] ;  /* 0x032000000210783b */ /* 0x000e280000000200 */
[----:B------:R-:W-:Y:S04]  /*63300*/  STL.64 [R1+0x258], R6 ;  /* 0x0002580601007387 */ /* 0x000fe80000100a00 */
[----:B0-----:R0:W-:Y:S01]  /*63310*/  STL.64 [R1+0x4520], R18 ;  /* 0x0045201201007387 */ /* 0x0011e20000100a00 */
[----:B------:R-:W-:Y:S03]  /*63320*/  STL.64 [R1+0x4518], R16 ;  /* 0x0045181001007387 */ /* 0x000fe60000100a00 */
[----:B0-----:R-:W2:Y:S01]  /*63330*/  LDL.64 R18, [R1+0x58] ;  /* 0x0000580001127983 */ /* 0x001ea20000100a00 */
[----:B------:R-:W-:Y:S02]  /*63340*/  STL.64 [R1+0x3d0], R12 ;  /* 0x0003d00c01007387 */ /* 0x000fe40000100a00 */
[----:B------:R0:W-:Y:S02]  /*63350*/  STL.64 [R1+0x3d8], R14 ;  /* 0x0003d80e01007387 */ /* 0x0001e40000100a00 */
[----:B0-----:R-:W4:Y:S01]  /*63360*/  LDL.LU.64 R14, [R1+0x46b0] ;  /* 0x0046b000010e7983 */ /* 0x001f220000300a00 */
[----:B------:R-:W-:Y:S01]  /*63370*/  IMAD.MOV.U32 R6, RZ, RZ, R22 ;  /* 0x000000ffff067224 */ /* 0x000fe200078e0016 */
[----:B------:R-:W-:-:S02]  /*63380*/  MOV R5, R23 ;  /* 0x0000001700057202 */ /* 0x000fc40000000f00 */
[C---:B----4-:R-:W-:Y:S01]  /*63390*/  HMMA.16816.F32.BF16 R20, R8.reuse, R14, R24 ;  /* 0x0000000e0814723c */ /* 0x050fe20000041818 */
[----:B------:R-:W-:Y:S02]  /*633a0*/  MOV R16, R14 ;  /* 0x0000000e00107202 */ /* 0x000fe40000000f00 */
[----:B------:R-:W-:Y:S11]  /*633b0*/  MOV R7, R15 ;  /* 0x0000000f00077202 */ /* 0x000ff60000000f00 */
[----:B------:R-:W-:Y:S09]  /*633c0*/  @!UPT UIADD3 URZ, URZ, URZ, URZ ;  /* 0x0000003f3f3ff290 */ /* 0x000ff2000fffe03f */
[----:B------:R-:W-:Y:S01]  /*633d0*/  STL.64 [R1+0x3c0], R20 ;  /* 0x0003c01401007387 */ /* 0x000fe20000100a00 */
[----:B------:R-:W-:Y:S02]  /*633e0*/  STL.64 [R1+0x3c8], R22 ;  /* 0x0003c81601007387 */ /* 0x000fe40000100a00 */
[----:B--2---:R-:W-:Y:S02]  /*633f0*/  STL.64 [R1+0x46a8], R18 ;  /* 0x0046a81201007387 */ /* 0x004fe40000100a00 */
[----:B------:R-:W-:Y:S01]  /*63400*/  STL [R1+0x46a0], R16 ;  /* 0x0046a01001007387 */ /* 0x000fe20000100800 */
[----:B------:R-:W-:Y:S01]  /*63410*/  STL.64 [R1+0x45e8], R6 ;  /* 0x0045e80601007387 */ /* 0x000fe20000100a00 */
[----:B------:R0:W-:Y:S03]  /*63420*/  STL.64 [R1+0x45e0], R4 ;  /* 0x0045e00401007387 */ /* 0x0001e60000100a00 */
[----:B0-----:R-:W2:Y:S01]  /*63430*/  LDL.LU R4, [R1+0x340] ;  /* 0x0003400001047983 */ /* 0x001ea20000300800 */
[----:B------:R-:W2:Y:S02]  /*63440*/  LDL.LU R5, [R1+0x344] ;  /* 0x0003440001057983 */ /* 0x000ea40000300800 */
[----:B------:R-:W3:Y:S02]  /*63450*/  LDL.LU R6, [R1+0x348] ;  /* 0x0003480001067983 */ /* 0x000ee40000300800 */
[----:B------:R-:W3:Y:S01]  /*63460*/  LDL.LU R7, [R1+0x34c] ;  /* 0x00034c0001077983 */ /* 0x000ee20000300800 */
[----:B------:R-:W4:Y:S04]  /*63470*/  LDL R22, [R1+0x78] ;  /* 0x0000780001167983 */ /* 0x000f280000100800 */
[----:B------:R-:W4:Y:S04]  /*63480*/  LDL R23, [R1+0x7c] ;  /* 0x00007c0001177983 */ /* 0x000f280000100800 */
[----:B----4-:R0:W-:Y:S01]  /*63490*/  STL.64 [R1+0x4670], R22 ;  /* 0x0046701601007387 */ /* 0x0101e20000100a00 */
[----:B------:R-:W4:Y:S02]  /*634a0*/  LDL.LU R12, [R1+0x360] ;  /* 0x00036000010c7983 */ /* 0x000f240000300800 */
[----:B------:R-:W4:Y:S02]  /*634b0*/  LDL.LU R13, [R1+0x364] ;  /* 0x00036400010d7983 */ /* 0x000f240000300800 */
[----:B------:R-:W2:Y:S01]  /*634c0*/  LDL.LU R14, [R1+0x368] ;  /* 0x00036800010e7983 */ /* 0x000ea20000300800 */
[----:B------:R-:W2:Y:S04]  /*634d0*/  LDL.LU R15, [R1+0x36c] ;  /* 0x00036c00010f7983 */ /* 0x000ea80000300800 */
[----:B0-----:R-:W2:Y:S04]  /*634e0*/  LDL R22, [R1+0x88] ;  /* 0x0000880001167983 */ /* 0x001ea80000100800 */
[----:B------:R-:W2:Y:S04]  /*634f0*/  LDL R23, [R1+0x8c] ;  /* 0x00008c0001177983 */ /* 0x000ea80000100800 */
[----:B--2---:R0:W-:Y:S04]  /*63500*/  STL.64 [R1+0x4688], R22 ;  /* 0x0046881601007387 */ /* 0x0041e80000100a00 */
[----:B0-----:R-:W2:Y:S01]  /*63510*/  LDL.64 R22, [R1+0x98] ;  /* 0x0000980001167983 */ /* 0x001ea20000100a00 */
[----:B------:R0:W-:Y:S02]  /*63520*/  STL.64 [R1+0x4648], R14 ;  /* 0x0046480e01007387 */ /* 0x0001e40000100a00 */
[----:B----4-:R1:W-:Y:S01]  /*63530*/  STL.64 [R1+0x4640], R12 ;  /* 0x0046400c01007387 */ /* 0x0103e20000100a00 */
[----:B0-----:R-:W4:Y:S04]  /*63540*/  LDL R14, [R1+0x68] ;  /* 0x00006800010e7983 */ /* 0x001f280000100800 */
[----:B------:R-:W4:Y:S01]  /*63550*/  LDL R15, [R1+0x6c] ;  /* 0x00006c00010f7983 */ /* 0x000f220000100800 */
[----:B------:R-:W2:Y:S02]  /*63560*/  LDL.LU R24, [R1+0x3b0] ;  /* 0x0003b00001187983 */ /* 0x000ea40000300800 */
[----:B------:R-:W2:Y:S02]  /*63570*/  LDL.LU R25, [R1+0x3b4] ;  /* 0x0003b40001197983 */ /* 0x000ea40000300800 */
[----:B------:R-:W2:Y:S01]  /*63580*/  LDL.LU R26, [R1+0x3b8] ;  /* 0x0003b800011a7983 */ /* 0x000ea20000300800 */
[----:B------:R-:W2:Y:S01]  /*63590*/  LDL.LU R27, [R1+0x3bc] ;  /* 0x0003bc00011b7983 */ /* 0x000ea20000300800 */
[----:B------:R-:W2:Y:S03]  /*635a0*/  LDL.64 R18, [R1+0xa8] ;  /* 0x0000a80001127983 */ /* 0x000ea60000100a00 */
[----:B----4-:R0:W-:Y:S01]  /*635b0*/  STL.64 [R1+0x4668], R14 ;  /* 0x0046680e01007387 */ /* 0x0101e20000100a00 */
[----:B-1----:R-:W4:Y:S02]  /*635c0*/  LDL.LU R12, [R1+0x380] ;  /* 0x00038000010c7983 */ /* 0x002f240000300800 */
[----:B------:R-:W4:Y:S01]  /*635d0*/  LDL.LU R13, [R1+0x384] ;  /* 0x00038400010d7983 */ /* 0x000f220000300800 */
[----:B0-----:R-:W2:Y:S01]  /*635e0*/  LDL.LU R14, [R1+0x388] ;  /* 0x00038800010e7983 */ /* 0x001ea20000300800 */
[----:B------:R-:W2:Y:S03]  /*635f0*/  LDL.LU R15, [R1+0x38c] ;  /* 0x00038c00010f7983 */ /* 0x000ea60000300800 */
[----:B--2---:R-:W-:Y:S01]  /*63600*/  STL.64 [R1+0x4680], R14 ;  /* 0x0046800e01007387 */ /* 0x004fe20000100a00 */
[----:B----4-:R0:W-:Y:S03]  /*63610*/  STL.64 [R1+0x4678], R12 ;  /* 0x0046780c01007387 */ /* 0x0101e60000100a00 */
        /* <DEDUP_REMOVED lines=10> */
[----:B---3--:R0:W-:Y:S01]  /*636c0*/  STL.64 [R1+0x45f8], R6 ;  /* 0x0045f80601007387 */ /* 0x0081e20000100a00 */
[----:B------:R1:W-:Y:S03]  /*636d0*/  STL.64 [R1+0x45f0], R4 ;  /* 0x0045f00401007387 */ /* 0x0003e60000100a00 */
[----:B0-----:R-:W3:Y:S01]  /*636e0*/  LDL R6, [R1+0x28] ;  /* 0x0000280001067983 */ /* 0x001ee20000100800 */
[----:B------:R-:W-:Y:S01]  /*636f0*/  IMAD.MOV.U32 R7, RZ, RZ, R28 ;  /* 0x000000ffff077224 */ /* 0x000fe200078e001c */
[C---:B------:R-:W-:Y:S04]  /*63700*/  HMMA.16816.F32.BF16 R24, R8.reuse, R18, R24 ;  /* 0x000000120818723c */ /* 0x040fe80000041818 */
[----:B---3--:R0:W-:Y:S01]  /*63710*/  STL.64 [R1+0x4630], R6 ;  /* 0x0046300601007387 */ /* 0x0081e20000100a00 */
[----:B-1----:R-:W3:Y:S02]  /*63720*/  LDL.LU R4, [R1+0x240] ;  /* 0x0002400001047983 */ /* 0x002ee40000300800 */
[----:B------:R-:W3:Y:S01]  /*63730*/  LDL.LU R5, [R1+0x244] ;  /* 0x0002440001057983 */ /* 0x000ee20000300800 */
[----:B0-----:R-:W4:Y:S01]  /*63740*/  LDL.LU R6, [R1+0x248] ;  /* 0x0002480001067983 */ /* 0x001f220000300800 */
[----:B------:R-:W4:Y:S01]  /*63750*/  LDL.LU R7, [R1+0x24c] ;  /* 0x00024c0001077983 */ /* 0x000f220000300800 */
[----:B--2---:R-:W-:Y:S01]  /*63760*/  HMMA.16816.F32.BF16 R12, R8, R22, R12 ;  /* 0x00000016080c723c */ /* 0x004fe2000004180c */
[----:B------:R-:W-:-:S02]  /*63770*/  MOV R17, R19 ;  /* 0x0000001300117202 */ /* 0x000fc40000000f00 */
[----:B------:R-:W-:Y:S01]  /*63780*/  MOV R28, R22 ;  /* 0x00000016001c7202 */ /* 0x000fe20000000f00 */
[----:B----4-:R-:W-:Y:S01]  /*63790*/  STL.64 [R1+0x4658], R6 ;  /* 0x0046580601007387 */ /* 0x010fe20000100a00 */
[----:B---3--:R0:W-:Y:S03]  /*637a0*/  STL.64 [R1+0x4650], R4 ;  /* 0x0046500401007387 */ /* 0x0081e60000100a00 */
[----:B0-----:R-:W2:Y:S01]  /*637b0*/  LDL.LU R4, [R1+0x370] ;  /* 0x0003700001047983 */ /* 0x001ea20000300800 */
[----:B------:R-:W2:Y:S02]  /*637c0*/  LDL.LU R5, [R1+0x374] ;  /* 0x0003740001057983 */ /* 0x000ea40000300800 */
[----:B------:R-:W2:Y:S02]  /*637d0*/  LDL.LU R6, [R1+0x378] ;  /* 0x0003780001067983 */ /* 0x000ea40000300800 */
[----:B------:R-:W2:Y:S01]  /*637e0*/  LDL.LU R7, [R1+0x37c] ;  /* 0x00037c0001077983 */ /* 0x000ea20000300800 */
[----:B------:R0:W-:Y:S01]  /*637f0*/  STL.64 [R1+0x3b0], R24 ;  /* 0x0003b01801007387 */ /* 0x0001e20000100a00 */
[----:B------:R-:W-:Y:S01]  /*63800*/  STL.64 [R1+0x3b8], R26 ;  /* 0x0003b81a01007387 */ /* 0x000fe20000100a00 */
[----:B0-----:R-:W-:-:S02]  /*63810*/  MOV R24, R18 ;  /* 0x0000001200187202 */ /* 0x001fc40000000f00 */
[----:B------:R-:W3:Y:S01]  /*63820*/  LDL.LU.64 R18, [R1+0x46a8] ;  /* 0x0046a80001127983 */ /* 0x000ee20000300a00 */
[----:B------:R-:W4:Y:S04]  /*63830*/  LDL.LU R16, [R1+0x46a0] ;  /* 0x0046a00001107983 */ /* 0x000f280000300800 */
[----:B------:R-:W-:Y:S02]  /*63840*/  STL.64 [R1+0x3a0], R12 ;  /* 0x0003a00c01007387 */ /* 0x000fe40000100a00 */
[----:B------:R0:W-:Y:S02]  /*63850*/  STL.64 [R1+0x3a8], R14 ;  /* 0x0003a80e01007387 */ /* 0x0001e40000100a00 */
[----:B------:R-:W-:Y:S01]  /*63860*/  IMAD.MOV.U32 R25, RZ, RZ, R23 ;  /* 0x000000ffff197224 */ /* 0x000fe200078e0017 */
        /* <DEDUP_REMOVED lines=9> */
[----:B0-----:R-:W2:Y:S02]  /*63900*/  LDL.LU.64 R22, [R1+0x4670] ;  /* 0x0046700001167983 */ /* 0x001ea40000300a00 */
[C---:B--2---:R-:W-:Y:S02]  /*63910*/  HMMA.16816.F32.BF16 R20, R8.reuse, R22, R12 ;  /* 0x000000160814723c */ /* 0x044fe4000004180c */
[----:B------:R-:W2:Y:S11]  /*63920*/  LDL.LU.64 R14, [R1+0x4668] ;  /* 0x00466800010e7983 */ /* 0x000eb60000300a00 */
[----:B------:R-:W-:Y:S10]  /*63930*/  @!UPT UIADD3 URZ, URZ, URZ, URZ ;  /* 0x0000003f3f3ff290 */ /* 0x000ff4000fffe03f */
[----:B------:R0:W-:Y:S01]  /*63940*/  STL.64 [R1+0x380], R20 ;  /* 0x0003801401007387 */ /* 0x0001e20000100a00 */
[----:B------:R-:W-:Y:S03]  /*63950*/  STL.64 [R1+0x388], R22 ;  /* 0x0003881601007387 */ /* 0x000fe60000100a00 */
[----:B0-----:R-:W3:Y:S01]  /*63960*/  LDL.LU.64 R20, [R1+0x4660] ;  /* 0x0046600001147983 */ /* 0x001ee20000300a00 */
[----:B--2---:R-:W-:Y:S01]  /*63970*/  HMMA.16816.F32.BF16 R12, R8, R14, R4 ;  /* 0x0000000e080c723c */ /* 0x004fe20000041804 */
[----:B---3--:R-:W-:Y:S02]  /*63980*/  MOV R26, R21 ;  /* 0x00000015001a7202 */ /* 0x008fe40000000f00 */
[----:B------:R-:W-:-:S05]  /*63990*/  MOV R27, R20 ;  /* 0x00000014001b7202 */ /* 0x000fca0000000f00 */
[----:B------:R-:W-:Y:S01]  /*639a0*/  STL.64 [R1+0x4608], R26 ;  /* 0x0046081a01007387 */ /* 0x000fe20000100a00 */
[----:B------:R0:W-:Y:S03]  /*639b0*/  STL.64 [R1+0x4600], R24 ;  /* 0x0046001801007387 */ /* 0x0001e60000100a00 */
[----:B0-----:R-:W2:Y:S01]  /*639c0*/  LDL.LU R24, [R1+0x350] ;  /* 0x0003500001187983 */ /* 0x001ea20000300800 */
[----:B------:R-:W2:Y:S02]  /*639d0*/  LDL.LU R25, [R1+0x354] ;  /* 0x0003540001197983 */ /* 0x000ea40000300800 */
[----:B------:R-:W2:Y:S02]  /*639e0*/  LDL.LU R26, [R1+0x358] ;  /* 0x00035800011a7983 */ /* 0x000ea40000300800 */
[----:B------:R-:W2:Y:S01]  /*639f0*/  LDL.LU R27, [R1+0x35c] ;  /* 0x00035c00011b7983 */ /* 0x000ea20000300800 */
[----:B------:R-:W3:Y:S01]  /*63a00*/  LDL.LU R20, [R1+0x330] ;  /* 0x0003300001147983 */ /* 0x000ee20000300800 */
[----:B------:R-:W3:Y:S02]  /*63a10*/  LDL.LU R21, [R1+0x334] ;  /* 0x0003340001157983 */ /* 0x000ee40000300800 */
[----:B------:R-:W3:Y:S02]  /*63a20*/  LDL.LU R22, [R1+0x338] ;  /* 0x0003380001167983 */ /* 0x000ee40000300800 */
[----:B------:R-:W3:Y:S01]  /*63a30*/  LDL.LU R23, [R1+0x33c] ;  /* 0x00033c0001177983 */ /* 0x000ee20000300800 */
[----:B------:R-:W2:Y:S01]  /*63a40*/  LDL.LU.64 R6, [R1+0x4658] ;  /* 0x0046580001067983 */ /* 0x000ea20000300a00 */
[----:B------:R-:W2:Y:S02]  /*63a50*/  LDL.LU.64 R4, [R1+0x4650] ;  /* 0x0046500001047983 */ /* 0x000ea40000300a00 */
[----:B------:R-:W-:Y:S02]  /*63a60*/  STL.64 [R1+0x370], R12 ;  /* 0x0003700c01007387 */ /* 0x000fe40000100a00 */
[----:B------:R0:W-:Y:S02]  /*63a70*/  STL.64 [R1+0x378], R14 ;  /* 0x0003780e01007387 */ /* 0x0001e40000100a00 */
        /* <DEDUP_REMOVED lines=8> */
[----:B------:R-:W-:Y:S01]  /*63b00*/  STL.64 [R1+0x4530], R18 ;  /* 0x0045301201007387 */ /* 0x000fe20000100a00 */
[----:B--2---:R-:W-:Y:S02]  /*63b10*/  HMMA.16816.F32.BF16 R8, R8, R14, R4 ;  /* 0x0000000e0808723c */ /* 0x004fe40000041804 */
[----:B------:R-:W2:Y:S05]  /*63b20*/  LDL.LU.64 R6, [R1+0x4630] ;  /* 0x0046300001067983 */ /* 0x000eaa0000300a00 */
[----:B------:R-:W-:Y:S01]  /*63b30*/  MOV R5, R14 ;  /* 0x0000000e00057202 */ /* 0x000fe20000000f00 */
[----:B------:R-:W-:Y:S11]  /*63b40*/  IMAD.MOV.U32 R4, RZ, RZ, R15 ;  /* 0x000000ffff047224 */ /* 0x000ff600078e000f */
[----:B------:R-:W-:Y:S04]  /*63b50*/  @!UPT UIADD3 URZ, URZ, URZ, URZ ;  /* 0x0000003f3f3ff290 */ /* 0x000fe8000fffe03f */
[----:B------:R-:W-:Y:S01]  /*63b60*/  STL.64 [R1+0x240], R8 ;  /* 0x0002400801007387 */ /* 0x000fe20000100a00 */
[----:B------:R-:W-:Y:S02]  /*63b70*/  STL.64 [R1+0x248], R10 ;  /* 0x0002480a01007387 */ /* 0x000fe40000100a00 */
[----:B------:R-:W2:Y:S02]  /*63b80*/  LDL.LU.64 R14, [R1+0x4628] ;  /* 0x00462800010e7983 */ /* 0x000ea40000300a00 */
[----:B------:R-:W2:Y:S01]  /*63b90*/  LDL.LU.64 R12, [R1+0x4620] ;  /* 0x00462000010c7983 */ /* 0x000ea20000300a00 */
[----:B------:R0:W1:Y:S04]  /*63ba0*/  LDSM.16.M88.4 R8, [R2+0x33000] ;  /* 0x033000000208783b */ /* 0x0000680000000200 */
[----:B0-----:R-:W3:Y:S04]  /*63bb0*/  LDL.LU R2, [R1+0x4618] ;  /* 0x0046180001027983 */ /* 0x001ee80000300800 */
[----:B-1----:R0:W-:Y:S02]  /*63bc0*/  STL.64 [R1+0x43e8], R10 ;  /* 0x0043e80a01007387 */ /* 0x0021e40000100a00 */
[----:B0-----:R-:W-:-:S02]  /*63bd0*/  MOV R10, R5 ;  /* 0x00000005000a7202 */ /* 0x001fc40000000f00 */
[----:B------:R-:W-:Y:S01]  /*63be0*/  MOV R11, R4 ;  /* 0x00000004000b7202 */ /* 0x000fe20000000f00 */
[----:B------:R-:W-:Y:S04]  /*63bf0*/  STL.64 [R1+0x43e0], R8 ;  /* 0x0043e00801007387 */ /* 0x000fe80000100a00 */
[----:B------:R0:W-:Y:S02]  /*63c00*/  STL.64 [R1+0x4540], R10 ;  /* 0x0045400a01007387 */ /* 0x0001e40000100a00 */
[----:B0-----:R-:W-:Y:S01]  /*63c10*/  MOV R10, R3 ;  /* 0x00000003000a7202 */ /* 0x001fe20000000f00 */
[----:B------:R-:W-:Y:S01]  /*63c20*/  IMAD.MOV.U32 R11, RZ, RZ, R29 ;  /* 0x000000ffff0b7224 */ /* 0x000fe200078e001d */
[----:B------:R-:W3:Y:S01]  /*63c30*/  LDL.LU R3, [R1+0x4614] ;  /* 0x0046140001037983 */ /* 0x000ee20000300800 */
[----:B------:R-:W3:Y:S01]  /*63c40*/  LDL.LU R29, [R1+0x4610] ;  /* 0x00461000011d7983 */ /* 0x000ee20000300800 */
[C---:B--2---:R-:W-:Y:S02]  /*63c50*/  HMMA.16816.F32.BF16 R4, R12.reuse, R6, R24 ;  /* 0x000000060c04723c */ /* 0x044fe40000041818 */
[----:B------:R-:W3:Y:S01]  /*63c60*/  LDL.LU.64 R26, [R1+0x4608] ;  /* 0x00460800011a7983 */ /* 0x000ee20000300a00 */
        /* <DEDUP_REMOVED lines=10> */
[----:B------:R0:W-:Y:S01]  /*63d10*/  STL.64 [R1+0x340], R8 ;  /* 0x0003400801007387 */ /* 0x0001e20000100a00 */
[----:B------:R1:W-:Y:S03]  /*63d20*/  STL.64 [R1+0x348], R10 ;  /* 0x0003480a01007387 */ /* 0x0003e60000100a00 */
[----:B0-----:R-:W2:Y:S01]  /*63d30*/  LDL.LU R8, [R1+0x290] ;  /* 0x0002900001087983 */ /* 0x001ea20000300800 */
[----:B------:R-:W2:Y:S02]  /*63d40*/  LDL.LU R9, [R1+0x294] ;  /* 0x0002940001097983 */ /* 0x000ea40000300800 */
[----:B-1----:R-:W2:Y:S02]  /*63d50*/  LDL.LU R10, [R1+0x298] ;  /* 0x00029800010a7983 */ /* 0x002ea40000300800 */
[----:B------:R-:W2:Y:S02]  /*63d60*/  LDL.LU R11, [R1+0x29c] ;  /* 0x00029c00010b7983 */ /* 0x000ea40000300800 */
[----:B--2---:R0:W-:Y:S01]  /*63d70*/  STL.64 [R1+0x4550], R10 ;  /* 0x0045500a01007387 */ /* 0x0041e20000100a00 */
[----:B------:R-:W-:Y:S03]  /*63d80*/  STL.64 [R1+0x4548], R8 ;  /* 0x0045480801007387 */ /* 0x000fe60000100a00 */
[----:B0-----:R-:W2:Y:S04]  /*63d90*/  LDL.64 R10, [R1+0x88] ;  /* 0x00008800010a7983 */ /* 0x001ea80000100a00 */
[----:B--2---:R0:W-:Y:S02]  /*63da0*/  STL.64 [R1+0x4560], R10 ;  /* 0x0045600a01007387 */ /* 0x0041e40000100a00 */
[----:B0-----:R-:W-:-:S02]  /*63db0*/  MOV R10, R28 ;  /* 0x0000001c000a7202 */ /* 0x001fc40000000f00 */
[----:B------:R-:W-:-:S05]  /*63dc0*/  MOV R11, R25 ;  /* 0x00000019000b7202 */ /* 0x000fca0000000f00 */
[----:B------:R0:W-:Y:S02]  /*63dd0*/  STL.64 [R1+0x4578], R10 ;  /* 0x0045780a01007387 */ /* 0x0001e40000100a00 */
[----:B0-----:R-:W-:Y:S02]  /*63de0*/  MOV R10, R24 ;  /* 0x00000018000a7202 */ /* 0x001fe40000000f00 */
[----:B---3--:R-:W-:Y:S01]  /*63df0*/  HMMA.16816.F32.BF16 R24, R12, R26, R20 ;  /* 0x0000001a0c18723c */ /* 0x008fe20000041814 */
[----:B------:R-:W-:-:S05]  /*63e00*/  IMAD.MOV.U32 R11, RZ, RZ, R17 ;  /* 0x000000ffff0b7224 */ /* 0x000fca00078e0011 */
[----:B------:R0:W-:Y:S01]  /*63e10*/  STL.64 [R1+0x4590], R10 ;  /* 0x0045900a01007387 */ /* 0x0001e20000100a00 */
[----:B------:R-:W2:Y:S02]  /*63e20*/  LDL.LU R8, [R1+0x320] ;  /* 0x0003200001087983 */ /* 0x000ea40000300800 */
[----:B------:R-:W2:Y:S01]  /*63e30*/  LDL.LU R9, [R1+0x324] ;  /* 0x0003240001097983 */ /* 0x000ea20000300800 */
[----:B0-----:R-:W2:Y:S01]  /*63e40*/  LDL.LU R10, [R1+0x328] ;  /* 0x00032800010a7983 */ /* 0x001ea20000300800 */
[----:B------:R-:W2:Y:S02]  /*63e50*/  LDL.LU R11, [R1+0x32c] ;  /* 0x00032c00010b7983 */ /* 0x000ea40000300800 */
[----:B------:R-:W3:Y:S10]  /*63e60*/  LDL.LU.64 R22, [R1+0x45d8] ;  /* 0x0045d80001167983 */ /* 0x000ef40000300a00 */
[----:B------:R-:W-:Y:S01]  /*63e70*/  STL.64 [R1+0x330], R24 ;  /* 0x0003301801007387 */ /* 0x000fe20000100a00 */
[----:B------:R0:W-:Y:S03]  /*63e80*/  STL.64 [R1+0x338], R26 ;  /* 0x0003381a01007387 */ /* 0x0001e60000100a00 */
[----:B0-----:R-:W2:Y:S01]  /*63e90*/  LDL.LU.64 R26, [R1+0x45d0] ;  /* 0x0045d000011a7983 */ /* 0x001ea20000300a00 */
[----:B------:R-:W-:Y:S01]  /*63ea0*/  MOV R18, R4 ;  /* 0x0000000400127202 */ /* 0x000fe20000000f00 */
[----:B--2---:R-:W-:Y:S11]  /*63eb0*/  HMMA.16816.F32.BF16 R8, R12, R26, R8 ;  /* 0x0000001a0c08723c */ /* 0x004ff60000041808 */
[----:B------:R-:W-:Y:S11]  /*63ec0*/  @!UPT UIADD3 URZ, URZ, URZ, URZ ;  /* 0x0000003f3f3ff290 */ /* 0x000ff6000fffe03f */
[----:B------:R-:W-:Y:S01]  /*63ed0*/  @!UPT UIADD3 URZ, URZ, URZ, URZ ;  /* 0x0000003f3f3ff290 */ /* 0x000fe2000fffe03f */
[----:B------:R-:W-:Y:S01]  /*63ee0*/  STL.64 [R1+0x320], R8 ;  /* 0x0003200801007387 */ /* 0x000fe20000100a00 */
[----:B------:R4:W-:Y:S02]  /*63ef0*/  STL.64 [R1+0x328], R10 ;  /* 0x0003280a01007387 */ /* 0x0009e40000100a00 */
[----:B----4-:R-:W-:Y:S02]  /*63f00*/  MOV R10, R16 ;  /* 0x00000010000a7202 */ /* 0x010fe40000000f00 */
[----:B------:R-:W-:-:S05]  /*63f10*/  MOV R11, R7 ;  /* 0x00000007000b7202 */ /* 0x000fca0000000f00 */
[----:B------:R0:W-:Y:S02]  /*63f20*/  STL.64 [R1+0x45a8], R10 ;  /* 0x0045a80a01007387 */ /* 0x0001e40000100a00 */
[----:B0-----:R-:W-:Y:S01]  /*63f30*/  MOV R10, R6 ;  /* 0x00000006000a7202 */ /* 0x001fe20000000f00 */
[----:B------:R-:W-:-:S05]  /*63f40*/  IMAD.MOV.U32 R11, RZ, RZ, R5 ;  /* 0x000000ffff0b7224 */ /* 0x000fca00078e0005 */
[----:B------:R-:W-:Y:S01]  /*63f50*/  STL.64 [R1+0x45c0], R10 ;  /* 0x0045c00a01007387 */ /* 0x000fe20000100a00 */
[----:B------:R-:W3:Y:S02]  /*63f60*/  LDL.LU R4, [R1+0x310] ;  /* 0x0003100001047983 */ /* 0x000ee40000300800 */
[----:B------:R-:W3:Y:S02]  /*63f70*/  LDL.LU R5, [R1+0x314] ;  /* 0x0003140001057983 */ /* 0x000ee40000300800 */
[----:B------:R-:W3:Y:S01]  /*63f80*/  LDL.LU R6, [R1+0x318] ;  /* 0x0003180001067983 */ /* 0x000ee20000300800 */
[----:B------:R-:W3:Y:S01]  /*63f90*/  LDL.LU R7, [R1+0x31c] ;  /* 0x00031c0001077983 */ /* 0x000ee20000300800 */
[----:B------:R0:W-:Y:S03]  /*63fa0*/  STL.64 [R1+0x4500], R26 ;  /* 0x0045001a01007387 */ /* 0x0001e60000100a00 */
[----:B0-----:R-:W2:Y:S04]  /*63fb0*/  LDL.64 R26, [R1+0x78] ;  /* 0x00007800011a7983 */ /* 0x001ea80000100a00 */
[----:B--2---:R0:W-:Y:S01]  /*63fc0*/  STL.64 [R1+0x4558], R26 ;  /* 0x0045581a01007387 */ /* 0x0041e20000100a00 */
[----:B------:R-:W2:Y:S02]  /*63fd0*/  LDL.LU R24, [R1+0x2a0] ;  /* 0x0002a00001187983 */ /* 0x000ea40000300800 */
[----:B------:R-:W2:Y:S01]  /*63fe0*/  LDL.LU R25, [R1+0x2a4] ;  /* 0x0002a40001197983 */ /* 0x000ea20000300800 */
[----:B0-----:R-:W4:Y:S01]  /*63ff0*/  LDL.LU R26, [R1+0x2a8] ;  /* 0x0002a800011a7983 */ /* 0x001f220000300800 */
[----:B------:R-:W4:Y:S02]  /*64000*/  LDL.LU R27, [R1+0x2ac] ;  /* 0x0002ac00011b7983 */ /* 0x000f240000300800 */
[----:B------:R-:W2:Y:S02]  /*64010*/  LDL.LU R8, [R1+0x300] ;  /* 0x0003000001087983 */ /* 0x000ea40000300800 */
[----:B------:R-:W3:Y:S01]  /*64020*/  LDL.LU R9, [R1+0x304] ;  /* 0x0003040001097983 */ /* 0x000ee20000300800 */
[----:B------:R-:W3:Y:S01]  /*64030*/  LDL.LU R10, [R1+0x308] ;  /* 0x00030800010a7983 */ /* 0x000ee20000300800 */
[----:B------:R-:W3:Y:S03]  /*64040*/  LDL.LU R11, [R1+0x30c] ;  /* 0x00030c00010b7983 */ /* 0x000ee60000300800 */
        /* <DEDUP_REMOVED lines=11> */
[----:B------:R-:W4:Y:S01]  /*64100*/  LDL.LU R27, [R1+0x2cc] ;  /* 0x0002cc00011b7983 */ /* 0x000f220000300800 */
[C---:B---3--:R-:W-:Y:S01]  /*64110*/  HMMA.16816.F32.BF16 R4, R12.reuse, R22, R4 ;  /* 0x000000160c04723c */ /* 0x048fe20000041804 */
[----:B----4-:R-:W-:Y:S01]  /*64120*/  STL.64 [R1+0x45a0], R26 ;  /* 0x0045a01a01007387 */ /* 0x010fe20000100a00 */
[----:B--2---:R0:W-:Y:S03]  /*64130*/  STL.64 [R1+0x4598], R24 ;  /* 0x0045981801007387 */ /* 0x0041e60000100a00 */
[----:B0-----:R-:W2:Y:S01]  /*64140*/  LDL.LU R24, [R1+0x2d0] ;  /* 0x0002d00001187983 */ /* 0x001ea20000300800 */
[----:B------:R-:W2:Y:S02]  /*64150*/  LDL.LU R25, [R1+0x2d4] ;  /* 0x0002d40001197983 */ /* 0x000ea40000300800 */
[----:B------:R-:W3:Y:S02]  /*64160*/  LDL.LU R26, [R1+0x2d8] ;  /* 0x0002d800011a7983 */ /* 0x000ee40000300800 */
[----:B------:R-:W3:Y:S02]  /*64170*/  LDL.LU R27, [R1+0x2dc] ;  /* 0x0002dc00011b7983 */ /* 0x000ee40000300800 */
[----:B---3--:R-:W-:Y:S01]  /*64180*/  STL.64 [R1+0x45b8], R26 ;  /* 0x0045b81a01007387 */ /* 0x008fe20000100a00 */
[----:B--2---:R0:W-:Y:S03]  /*64190*/  STL.64 [R1+0x45b0], R24 ;  /* 0x0045b01801007387 */ /* 0x0041e60000100a00 */
[----:B0-----:R-:W2:Y:S01]  /*641a0*/  LDL.LU R24, [R1+0x2e0] ;  /* 0x0002e00001187983 */ /* 0x001ea20000300800 */
[----:B------:R-:W2:Y:S02]  /*641b0*/  LDL.LU R25, [R1+0x2e4] ;  /* 0x0002e40001197983 */ /* 0x000ea40000300800 */
[----:B------:R-:W2:Y:S02]  /*641c0*/  LDL.LU R26, [R1+0x2e8] ;  /* 0x0002e800011a7983 */ /* 0x000ea40000300800 */
[----:B------:R-:W2:Y:S02]  /*641d0*/  LDL.LU R27, [R1+0x2ec] ;  /* 0x0002ec00011b7983 */ /* 0x000ea40000300800 */
[----:B------:R-:W-:Y:S01]  /*641e0*/  STL.64 [R1+0x310], R4 ;  /* 0x0003100401007387 */ /* 0x000fe20000100a00 */
[----:B------:R0:W-:Y:S03]  /*641f0*/  STL.64 [R1+0x318], R6 ;  /* 0x0003180601007387 */ /* 0x0001e60000100a00 */
[----:B0-----:R-:W3:Y:S01]  /*64200*/  LDL.LU.64 R6, [R1+0x45c8] ;  /* 0x0045c80001067983 */ /* 0x001ee20000300a00 */
[----:B------:R-:W-:Y:S02]  /*64210*/  STL [R1+0x44dc], R23 ;  /* 0x0044dc1701007387 */ /* 0x000fe40000100800 */
[----:B------:R0:W-:Y:S02]  /*64220*/  STL [R1+0x4538], R22 ;  /* 0x0045381601007387 */ /* 0x0001e40000100800 */
[----:B------:R-:W4:Y:S01]  /*64230*/  LDL.LU R20, [R1+0x2f0] ;  /* 0x0002f00001147983 */ /* 0x000f220000300800 */
[----:B------:R-:W4:Y:S04]  /*64240*/  LDL.LU R21, [R1+0x2f4] ;  /* 0x0002f40001157983 */ /* 0x000f280000300800 */
[----:B0-----:R-:W4:Y:S01]  /*64250*/  LDL.LU R22, [R1+0x2f8] ;  /* 0x0002f80001167983 */ /* 0x001f220000300800 */
[----:B------:R-:W4:Y:S01]  /*64260*/  LDL.LU R23, [R1+0x2fc] ;  /* 0x0002fc0001177983 */ /* 0x000f220000300800 */
[----:B---3--:R-:W-:Y:S11]  /*64270*/  HMMA.16816.F32.BF16 R8, R12, R6, R8 ;  /* 0x000000060c08723c */ /* 0x008ff60000041808 */
[----:B------:R-:W-:Y:S11]  /*64280*/  @!UPT UIADD3 URZ, URZ, URZ, URZ ;  /* 0x0000003f3f3ff290 */ /* 0x000ff6000fffe03f */
[----:B------:R-:W-:Y:S01]  /*64290*/  @!UPT UIADD3 URZ, URZ, URZ, URZ ;  /* 0x0000003f3f3ff290 */ /* 0x000fe2000fffe03f */
[----:B------:R-:W-:Y:S01]  /*642a0*/  STL.64 [R1+0x300], R8 ;  /* 0x0003000801007387 */ /* 0x000fe20000100a00 */
[----:B------:R0:W-:Y:S03]  /*642b0*/  STL.64 [R1+0x308], R10 ;  /* 0x0003080a01007387 */ /* 0x0001e60000100a00 */
[----:B0-----:R-:W2:Y:S01]  /*642c0*/  LDL.LU.64 R10, [R1+0x45c0] ;  /* 0x0045c000010a7983 */ /* 0x001ea20000300a00 */
[----:B------:R-:W-:-:S07]  /*642d0*/  MOV R19, R0 ;  /* 0x0000000000137202 */ /* 0x000fce0000000f00 */
[C---:B----4-:R-:W-:Y:S01]  /*642e0*/  HMMA.16816.F32.BF16 R16, R12.reuse, R18, R20 ;  /* 0x000000120c10723c */ /* 0x050fe20000041814 */
[----:B------:R-:W3:Y:S11]  /*642f0*/  LDL.LU R20, [R1+0x280] ;  /* 0x0002800001147983 */ /* 0x000ef60000300800 */
[----:B------:R-:W-:Y:S11]  /*64300*/  @!UPT UIADD3 URZ, URZ, URZ, URZ ;  /* 0x0000003f3f3ff290 */ /* 0x000ff6000fffe03f */
[----:B------:R-:W-:Y:S01]  /*64310*/  STL.64 [R1+0x5c0], R16 ;  /* 0x0005c01001007387 */ /* 0x000fe20000100a00 */
[----:B------:R0:W-:Y:S02]  /*64320*/  STL.64 [R1+0x5c8], R18 ;  /* 0x0005c81201007387 */ /* 0x0001e40000100a00 */
[----:B------:R-:W3:Y:S02]  /*64330*/  LDL.LU R21, [R1+0x284] ;  /* 0x0002840001157983 */ /* 0x000ee40000300800 */
[----:B------:R-:W3:Y:S01]  /*64340*/  LDL.LU R22, [R1+0x288] ;  /* 0x0002880001167983 */ /* 0x000ee20000300800 */
[----:B0-----:R-:W3:Y:S01]  /*64350*/  LDL.64 R18, [R1+0x68] ;  /* 0x0000680001127983 */ /* 0x001ee20000100a00 */
[C---:B--2---:R-:W-:Y:S03]  /*64360*/  HMMA.16816.F32.BF16 R8, R12.reuse, R10, R24 ;  /* 0x0000000a0c08723c */ /* 0x044fe60000041818 */
[----:B------:R-:W2:Y:S01]  /*64370*/  LDL.LU.64 R26, [R1+0x45b8] ;  /* 0x0045b800011a7983 */ /* 0x000ea20000300a00 */
[----:B------:R-:W2:Y:S11]  /*64380*/  LDL.LU.64 R24, [R1+0x45b0] ;  /* 0x0045b00001187983 */ /* 0x000eb60000300a00 */
[----:B------:R-:W-:Y:S08]  /*64390*/  @!UPT UIADD3 URZ, URZ, URZ, URZ ;  /* 0x0000003f3f3ff290 */ /* 0x000ff0000fffe03f */
        /* <DEDUP_REMOVED lines=16> */
[----:B0-----:R-:W2:Y:S01]  /*644a0*/  LDL.LU.64 R10, [R1+0x4578] ;  /* 0x00457800010a7983 */ /* 0x001ea20000300a00 */
[----:B------:R-:W-:Y:S02]  /*644b0*/  MOV R23, R29 ;  /* 0x0000001d00177202 */ /* 0x000fe40000000f00 */
[----:B------:R-:W4:Y:S01]  /*644c0*/  LDL R29, [R1+0x884] ;  /* 0x00088400011d7983 */ /* 0x000f220000100800 */
[C---:B--2---:R-:W-:Y:S01]  /*644d0*/  HMMA.16816.F32.BF16 R8, R12.reuse, R10, R24 ;  /* 0x0000000a0c08723c */ /* 0x044fe20000041818 */
[----:B------:R-:W2:Y:S01]  /*644e0*/  LDL.LU.64 R26, [R1+0x4570] ;  /* 0x00457000011a7983 */ /* 0x000ea20000300a00 */
[----:B------:R-:W2:Y:S11]  /*644f0*/  LDL.LU.64 R24, [R1+0x4568] ;  /* 0x0045680001187983 */ /* 0x000eb60000300a00 */
[----:B------:R-:W-:Y:S10]  /*64500*/  @!UPT UIADD3 URZ, URZ, URZ, URZ ;  /* 0x0000003f3f3ff290 */ /* 0x000ff4000fffe03f */
[----:B------:R-:W-:Y:S01]  /*64510*/  STL.64 [R1+0x580], R8 ;  /* 0x0005800801007387 */ /* 0x000fe20000100a00 */
[----:B------:R0:W-:Y:S03]  /*64520*/  STL.64 [R1+0x588], R10 ;  /* 0x0005880a01007387 */ /* 0x0001e60000100a00 */
[----:B0-----:R-:W2:Y:S02]  /*64530*/  LDL.LU.64 R10, [R1+0x4560] ;  /* 0x00456000010a7983 */ /* 0x001ea40000300a00 */
[C---:B--2---:R-:W-:Y:S01]  /*64540*/  HMMA.16816.F32.BF16 R24, R12.reuse, R10, R24 ;  /* 0x0000000a0c18723c */ /* 0x044fe20000041818 */
[----:B------:R-:W-:Y:S01]  /*64550*/  IMAD.MOV.U32 R5, RZ, RZ, R10 ;  /* 0x000000ffff057224 */ /* 0x000fe200078e000a */
[----:B------:R-:W-:Y:S11]  /*64560*/  MOV R4, R11 ;  /* 0x0000000b00047202 */ /* 0x000ff60000000f00 */
[----:B------:R-:W-:Y:S10]  /*64570*/  @!UPT UIADD3 URZ, URZ, URZ, URZ ;  /* 0x0000003f3f3ff290 */ /* 0x000ff4000fffe03f */
[----:B------:R-:W-:Y:S01]  /*64580*/  STL.64 [R1+0x570], R24 ;  /* 0x0005701801007387 */ /* 0x000fe20000100a00 */
[----:B------:R0:W-:Y:S03]  /*64590*/  STL.64 [R1+0x578], R26 ;  /* 0x0005781a01007387 */ /* 0x0001e60000100a00 */
[----:B0-----:R-:W2:Y:S01]  /*645a0*/  LDL.LU.64 R26, [R1+0x4558] ;  /* 0x00455800011a7983 */ /* 0x001ea20000300a00 */
[----:B------:R-:W2:Y:S02]  /*645b0*/  LDL.LU.64 R10, [R1+0x4550] ;  /* 0x00455000010a7983 */ /* 0x000ea40000300a00 */
[----:B------:R-:W2:Y:S02]  /*645c0*/  LDL.LU.64 R8, [R1+0x4548] ;  /* 0x0045480001087983 */ /* 0x000ea40000300a00 */
[----:B------:R0:W-:Y:S01]  /*645d0*/  STL.64 [R1+0x44d0], R6 ;  /* 0x0044d00601007387 */ /* 0x0001e20000100a00 */
[----:B------:R1:W-:Y:S04]  /*645e0*/  STL.64 [R1+0x44c8], R4 ;  /* 0x0044c80401007387 */ /* 0x0003e80000100a00 */
[----:B0-----:R-:W3:Y:S01]  /*645f0*/  LDL.LU.64 R6, [R1+0x28] ;  /* 0x0000280001067983 */ /* 0x001ee20000300a00 */
[C---:B--2---:R-:W-:Y:S03]  /*64600*/  HMMA.16816.F32.BF16 R8, R12.reuse, R26, R8 ;  /* 0x0000001a0c08723c */ /* 0x044fe60000041808 */
[----:B---3--:R0:W-:Y:S01]  /*64610*/  STL.64 [R1+0x4528], R6 ;  /* 0x0045280601007387 */ /* 0x0081e20000100a00 */
[----:B-1----:R-:W2:Y:S02]  /*64620*/  LDL.LU R4, [R1+0x270] ;  /* 0x0002700001047983 */ /* 0x002ea40000300800 */
[----:B------:R-:W2:Y:S01]  /*64630*/  LDL.LU R5, [R1+0x274] ;  /* 0x0002740001057983 */ /* 0x000ea20000300800 */
[----:B0-----:R-:W2:Y:S01]  /*64640*/  LDL.LU R6, [R1+0x278] ;  /* 0x0002780001067983 */ /* 0x001ea20000300800 */
[----:B------:R-:W2:Y:S11]  /*64650*/  LDL.LU R7, [R1+0x27c] ;  /* 0x00027c0001077983 */ /* 0x000eb60000300800 */
[----:B------:R-:W-:Y:S04]  /*64660*/  @!UPT UIADD3 URZ, URZ, URZ, URZ ;  /* 0x0000003f3f3ff290 */ /* 0x000fe8000fffe03f */
[----:B------:R-:W-:Y:S02]  /*64670*/  STL.64 [R1+0x2f0], R8 ;  /* 0x0002f00801007387 */ /* 0x000fe40000100a00 */
[----:B------:R0:W-:Y:S02]  /*64680*/  STL.64 [R1+0x2f8], R10 ;  /* 0x0002f80a01007387 */ /* 0x0001e40000100a00 */
[----:B0-----:R-:W3:Y:S01]  /*64690*/  LDL.LU.64 R10, [R1+0x4540] ;  /* 0x00454000010a7983 */ /* 0x001ee20000300a00 */
[----:B------:R-:W2:Y:S01]  /*646a0*/  LDL.LU R24, [R1+0x210] ;  /* 0x0002100001187983 */ /* 0x000ea20000300800 */
[----:B------:R-:W-:Y:S01]  /*646b0*/  MOV R9, R26 ;  /* 0x0000001a00097202 */ /* 0x000fe20000000f00 */
[----:B------:R-:W2:Y:S01]  /*646c0*/  LDL.LU R25, [R1+0x214] ;  /* 0x0002140001197983 */ /* 0x000ea20000300800 */
[----:B------:R-:W-:Y:S01]  /*646d0*/  MOV R8, R27 ;  /* 0x0000001b00087202 */ /* 0x000fe20000000f00 */
[----:B------:R-:W2:Y:S01]  /*646e0*/  LDL.LU R26, [R1+0x218] ;  /* 0x00021800011a7983 */ /* 0x000ea20000300800 */
[----:B------:R-:W2:Y:S01]  /*646f0*/  LDL.LU R27, [R1+0x21c] ;  /* 0x00021c00011b7983 */ /* 0x000ea20000300800 */
[----:B------:R-:W-:Y:S02]  /*64700*/  HMMA.16816.F32.BF16 R20, R12, R18, R20 ;  /* 0x000000120c14723c */ /* 0x000fe40000041814 */
[----:B--2---:R-:W-:Y:S01]  /*64710*/  STL.64 [R1+0x4510], R26 ;  /* 0x0045101a01007387 */ /* 0x004fe20000100a00 */
[----:B------:R0:W-:Y:S03]  /*64720*/  STL.64 [R1+0x4508], R24 ;  /* 0x0045081801007387 */ /* 0x0001e60000100a00 */
[----:B0-----:R-:W2:Y:S01]  /*64730*/  LDL.LU R24, [R1+0x220] ;  /* 0x0002200001187983 */ /* 0x001ea20000300800 */
[----:B------:R-:W2:Y:S02]  /*64740*/  LDL.LU R25, [R1+0x224] ;  /* 0x0002240001197983 */ /* 0x000ea40000300800 */
[----:B------:R-:W2:Y:S02]  /*64750*/  LDL.LU R26, [R1+0x228] ;  /* 0x00022800011a7983 */ /* 0x000ea40000300800 */
[----:B------:R-:W-:-:S02]  /*64760*/  IMAD.MOV.U32 R27, RZ, RZ, R3 ;  /* 0x000000ffff1b7224 */ /* 0x000fc400078e0003 */
[----:B------:R-:W2:Y:S10]  /*64770*/  LDL R3, [R1+0x850] ;  /* 0x0008500001037983 */ /* 0x000eb40000100800 */
[----:B------:R0:W-:Y:S02]  /*64780*/  STL.64 [R1+0x2e0], R20 ;  /* 0x0002e01401007387 */ /* 0x0001e40000100a00 */
[----:B------:R1:W-:Y:S01]  /*64790*/  STL.64 [R1+0x2e8], R22 ;  /* 0x0002e81601007387 */ /* 0x0003e20000100a00 */
[----:B0-----:R-:W-:Y:S01]  /*647a0*/  MOV R21, R18 ;  /* 0x0000001200157202 */ /* 0x001fe20000000f00 */
[----:B-1----:R-:W2:Y:S01]  /*647b0*/  LDL.LU R22, [R1+0x4538] ;  /* 0x0045380001167983 */ /* 0x002ea20000300800 */
[----:B------:R-:W-:-:S02]  /*647c0*/  MOV R20, R19 ;  /* 0x0000001300147202 */ /* 0x000fc40000000f00 */
[----:B------:R-:W2:Y:S02]  /*647d0*/  LDL.LU.64 R18, [R1+0x4530] ;  /* 0x0045300001127983 */ /* 0x000ea40000300a00 */
[C---:B--2---:R-:W-:Y:S01]  /*647e0*/  HMMA.16816.F32.BF16 R4, R12.reuse, R18, R4 ;  /* 0x000000120c04723c */ /* 0x044fe20000041804 */
[----:B------:R-:W-:Y:S01]  /*647f0*/  STL [R1+0x44f8], R22 ;  /* 0x0044f81601007387 */ /* 0x000fe20000100800 */
[----:B------:R0:W-:Y:S01]  /*64800*/  STL.64 [R1+0x44f0], R20 ;  /* 0x0044f01401007387 */ /* 0x0001e20000100a00 */
[----:B------:R-:W-:Y:S01]  /*64810*/  MOV R0, R18 ;  /* 0x0000001200007202 */ /* 0x000fe20000000f00 */
[----:B------:R-:W-:Y:S01]  /*64820*/  IMAD.MOV.U32 R28, RZ, RZ, R19 ;  /* 0x000000ffff1c7224 */ /* 0x000fe200078e0013 */
[----:B0-----:R-:W3:Y:S01]  /*64830*/  LDL.LU R20, [R1+0x230] ;  /* 0x0002300001147983 */ /* 0x001ee20000300800 */
[----:B------:R-:W3:Y:S02]  /*64840*/  LDL.LU R21, [R1+0x234] ;  /* 0x0002340001157983 */ /* 0x000ee40000300800 */
[----:B------:R-:W3:Y:S02]  /*64850*/  LDL.LU R22, [R1+0x238] ;  /* 0x0002380001167983 */ /* 0x000ee40000300800 */
[----:B------:R-:W3:Y:S11]  /*64860*/  LDL.LU R23, [R1+0x23c] ;  /* 0x00023c0001177983 */ /* 0x000ef60000300800 */
[----:B------:R-:W-:Y:S02]  /*64870*/  @!UPT UIADD3 URZ, URZ, URZ, URZ ;  /* 0x0000003f3f3ff290 */ /* 0x000fe4000fffe03f */
[----:B------:R-:W-:Y:S01]  /*64880*/  STL.64 [R1+0x2d0], R4 ;  /* 0x0002d00401007387 */ /* 0x000fe20000100a00 */
[----:B------:R0:W-:Y:S03]  /*64890*/  STL.64 [R1+0x2d8], R6 ;  /* 0x0002d80601007387 */ /* 0x0001e60000100a00 */
[----:B0-----:R-:W2:Y:S01]  /*648a0*/  LDL.LU.64 R6, [R1+0x4528] ;  /* 0x0045280001067983 */ /* 0x001ea20000300a00 */
[----:B------:R-:W2:Y:S02]  /*648b0*/  LDL.LU.64 R18, [R1+0x4520] ;  /* 0x0045200001127983 */ /* 0x000ea40000300a00 */
[----:B------:R-:W2:Y:S01]  /*648c0*/  LDL.LU.64 R16, [R1+0x4518] ;  /* 0x0045180001107983 */ /* 0x000ea20000300a00 */
[----:B---3--:R-:W-:Y:S01]  /*648d0*/  HMMA.16816.F32.BF16 R20, R12, R10, R20 ;  /* 0x0000000a0c14723c */ /* 0x008fe20000041814 */
[----:B------:R-:W3:Y:S07]  /*648e0*/  LDL.LU.64 R14, [R1+0x18] ;  /* 0x00001800010e7983 */ /* 0x000eee0000300a00 */
[C---:B--2---:R-:W-:Y:S11]  /*648f0*/  HMMA.16816.F32.BF16 R24, R16.reuse, R6, R24 ;  /* 0x000000061018723c */ /* 0x044ff60000041818 */
[----:B------:R-:W-:Y:S04]  /*64900*/  @!UPT UIADD3 URZ, URZ, URZ, URZ ;  /* 0x0000003f3f3ff290 */ /* 0x000fe8000fffe03f */
[----:B------:R0:W-:Y:S01]  /*64910*/  STL.64 [R1+0x230], R20 ;  /* 0x0002301401007387 */ /* 0x0001e20000100a00 */
[----:B------:R1:W-:Y:S03]  /*64920*/  STL.64 [R1+0x238], R22 ;  /* 0x0002381601007387 */ /* 0x0003e60000100a00 */
[----:B0-----:R-:W2:Y:S01]  /*64930*/  LDL.LU R20, [R1+0x200] ;  /* 0x0002000001147983 */ /* 0x001ea20000300800 */
[----:B------:R-:W2:Y:S02]  /*64940*/  LDL.LU R21, [R1+0x204] ;  /* 0x0002040001157983 */ /* 0x000ea40000300800 */
[----:B-1----:R-:W2:Y:S02]  /*64950*/  LDL.LU R22, [R1+0x208] ;  /* 0x0002080001167983 */ /* 0x002ea40000300800 */
[----:B------:R-:W2:Y:S01]  /*64960*/  LDL.LU R23, [R1+0x20c] ;  /* 0x00020c0001177983 */ /* 0x000ea20000300800 */
[----:B------:R-:W-:Y:S04]  /*64970*/  STL.64 [R1+0x43f8], R10 ;  /* 0x0043f80a01007387 */ /* 0x000fe80000100a00 */
[----:B------:R-:W-:Y:S01]  /*64980*/  STL.64 [R1+0x220], R24 ;  /* 0x0002201801007387 */ /* 0x000fe20000100a00 */
[----:B------:R0:W-:Y:S03]  /*64990*/  STL.64 [R1+0x228], R26 ;  /* 0x0002281a01007387 */ /* 0x0001e60000100a00 */
[----:B0-----:R-:W3:Y:S01]  /*649a0*/  LDL.LU.64 R26, [R1+0x4510] ;  /* 0x00451000011a7983 */ /* 0x001ee20000300a00 */
[----:B------:R-:W3:Y:S02]  /*649b0*/  LDL.LU.64 R24, [R1+0x4508] ;  /* 0x0045080001187983 */ /* 0x000ee40000300a00 */
[----:B------:R-:W2:Y:S01]  /*649c0*/  LDL.LU R4, [R1+0x1e0] ;  /* 0x0001e00001047983 */ /* 0x000ea20000300800 */
[----:B------:R-:W-:Y:S01]  /*649d0*/  MOV R11, R6 ;  /* 0x00000006000b7202 */ /* 0x000fe20000000f00 */
[----:B------:R-:W2:Y:S01]  /*649e0*/  LDL.LU R5, [R1+0x1e4] ;  /* 0x0001e40001057983 */ /* 0x000ea20000300800 */
[----:B------:R-:W-:Y:S01]  /*649f0*/  MOV R10, R7 ;  /* 0x00000007000a7202 */ /* 0x000fe20000000f00 */
[----:B------:R-:W2:Y:S02]  /*64a00*/  LDL.LU R6, [R1+0x1e8] ;  /* 0x0001e80001067983 */ /* 0x000ea40000300800 */
[----:B------:R-:W2:Y:S01]  /*64a10*/  LDL.LU R7, [R1+0x1ec] ;  /* 0x0001ec0001077983 */ /* 0x000ea20000300800 */
[----:B---3--:R-:W-:Y:S01]  /*64a20*/  HMMA.16816.F32.BF16 R24, R16, R14, R24 ;  /* 0x0000000e1018723c */ /* 0x008fe20000041818 */
[----:B--2---:R0:W-:Y:S01]  /*64a30*/  STL.64 [R1+0x44e8], R6 ;  /* 0x0044e80601007387 */ /* 0x0041e20000100a00 */
[----:B------:R-:W-:Y:S03]  /*64a40*/  STL.64 [R1+0x44e0], R4 ;  /* 0x0044e00401007387 */ /* 0x000fe60000100a00 */
[----:B0-----:R-:W2:Y:S01]  /*64a50*/  LDL.LU.64 R6, [R1+0x8] ;  /* 0x0000080001067983 */ /* 0x001ea20000300a00 */
[----:B------:R-:W-:Y:S02]  /*64a60*/  STL.64 [R1+0x44c0], R10 ;  /* 0x0044c00a01007387 */ /* 0x000fe40000100a00 */
[----:B------:R0:W-:Y:S02]  /*64a70*/  STL.64 [R1+0x44b8], R8 ;  /* 0x0044b80801007387 */ /* 0x0001e40000100a00 */
[----:B0-----:R-:W3:Y:S01]  /*64a80*/  LDL.LU R8, [R1+0x1c0] ;  /* 0x0001c00001087983 */ /* 0x001ee20000300800 */
[----:B------:R-:W3:Y:S02]  /*64a90*/  LDL.LU R9, [R1+0x1c4] ;  /* 0x0001c40001097983 */ /* 0x000ee40000300800 */
[----:B------:R-:W3:Y:S02]  /*64aa0*/  LDL.LU R10, [R1+0x1c8] ;  /* 0x0001c800010a7983 */ /* 0x000ee40000300800 */
[----:B------:R-:W3:Y:S08]  /*64ab0*/  LDL.LU R11, [R1+0x1cc] ;  /* 0x0001cc00010b7983 */ /* 0x000ef00000300800 */
[----:B------:R-:W-:Y:S01]  /*64ac0*/  STL.64 [R1+0x210], R24 ;  /* 0x0002101801007387 */ /* 0x000fe20000100a00 */
[----:B------:R0:W-:Y:S03]  /*64ad0*/  STL.64 [R1+0x218], R26 ;  /* 0x0002181a01007387 */ /* 0x0001e60000100a00 */
[----:B0-----:R-:W2:Y:S01]  /*64ae0*/  LDL.LU.64 R26, [R1+0x4500] ;  /* 0x00450000011a7983 */ /* 0x001ea20000300a00 */
[----:B------:R-:W2:Y:S01]  /*64af0*/  LDL.LU R12, [R1+0xd0] ;  /* 0x0000d000010c7983 */ /* 0x000ea20000300800 */
[----:B------:R-:W-:Y:S01]  /*64b00*/  MOV R25, R14 ;  /* 0x0000000e00197202 */ /* 0x000fe20000000f00 */
[----:B------:R-:W2:Y:S01]  /*64b10*/  LDL.LU R13, [R1+0xd4] ;  /* 0x0000d400010d7983 */ /* 0x000ea20000300800 */
[----:B------:R-:W2:Y:S01]  /*64b20*/  LDL.LU R14, [R1+0xd8] ;  /* 0x0000d800010e7983 */ /* 0x000ea20000300800 */
[----:B------:R-:W-:Y:S01]  /*64b30*/  IMAD.MOV.U32 R24, RZ, RZ, R15 ;  /* 0x000000ffff187224 */ /* 0x000fe200078e000f */
[----:B------:R-:W-:-:S05]  /*64b40*/  MOV R15, R2 ;  /* 0x00000002000f7202 */ /* 0x000fca0000000f00 */
[----:B--2---:R-:W-:Y:S01]  /*64b50*/  STL.64 [R1+0x4388], R14 ;  /* 0x0043880e01007387 */ /* 0x004fe20000100a00 */
[----:B------:R0:W-:Y:S03]  /*64b60*/  STL.64 [R1+0x4380], R12 ;  /* 0x0043800c01007387 */ /* 0x0001e60000100a00 */
[----:B0-----:R-:W2:Y:S01]  /*64b70*/  LDL.LU R12, [R1+0x1f0] ;  /* 0x0001f000010c7983 */ /* 0x001ea20000300800 */
[----:B------:R-:W2:Y:S02]  /*64b80*/  LDL.LU R13, [R1+0x1f4] ;  /* 0x0001f400010d7983 */ /* 0x000ea40000300800 */
[----:B------:R-:W2:Y:S02]  /*64b90*/  LDL.LU R14, [R1+0x1f8] ;  /* 0x0001f800010e7983 */ /* 0x000ea40000300800 */
[----:B------:R-:W2:Y:S01]  /*64ba0*/  LDL.LU R15, [R1+0x1fc] ;  /* 0x0001fc00010f7983 */ /* 0x000ea20000300800 */
[C---:B------:R-:W-:Y:S01]  /*64bb0*/  HMMA.16816.F32.BF16 R20, R16.reuse, R6, R20 ;  /* 0x000000061014723c */ /* 0x040fe20000041814 */
[----:B------:R-:W-:Y:S11]  /*64bc0*/  MOV R2, R7 ;  /* 0x0000000700027202 */ /* 0x000ff60000000f00 */
[----:B------:R-:W-:Y:S11]  /*64bd0*/  @!UPT UIADD3 URZ, URZ, URZ, URZ ;  /* 0x0000003f3f3ff290 */ /* 0x000ff6000fffe03f */
[----:B------:R-:W-:Y:S01]  /*64be0*/  STL.64 [R1+0x200], R20 ;  /* 0x0002001401007387 */ /* 0x000fe20000100a00 */
[----:B------:R0:W-:Y:S03]  /*64bf0*/  STL.64 [R1+0x208], R22 ;  /* 0x0002081601007387 */ /* 0x0001e60000100a00 */
[----:B0-----:R-:W3:Y:S01]  /*64c00*/  LDL.LU R22, [R1+0x44f8] ;  /* 0x0044f80001167983 */ /* 0x001ee20000300800 */
[----:B------:R-:W3:Y:S01]  /*64c10*/  LDL.LU.64 R20, [R1+0x44f0] ;  /* 0x0044f00001147983 */ /* 0x000ee20000300a00 */
[----:B------:R-:W-:Y:S02]  /*64c20*/  MOV R23, R6 ;  /* 0x0000000600177202 */ /* 0x000fe40000000f00 */
[----:B------:R-:W3:Y:S01]  /*64c30*/  LDL.LU.64 R6, [R1+0x44e8] ;  /* 0x0044e80001067983 */ /* 0x000ee20000300a00 */
[----:B------:R-:W3:Y:S01]  /*64c40*/  LDL.LU.64 R4, [R1+0x44e0] ;  /* 0x0044e00001047983 */ /* 0x000ee20000300a00 */
[----:B--2---:R-:W-:Y:S11]  /*64c50*/  HMMA.16816.F32.BF16 R12, R16, R26, R12 ;  /* 0x0000001a100c723c */ /* 0x004ff6000004180c */
[----:B------:R-:W-:Y:S11]  /*64c60*/  @!UPT UIADD3 URZ, URZ, URZ, URZ ;  /* 0x0000003f3f3ff290 */ /* 0x000ff6000fffe03f */
[----:B------:R-:W-:Y:S01]  /*64c70*/  @!UPT UIADD3 URZ, URZ, URZ, URZ ;  /* 0x0000003f3f3ff290 */ /* 0x000fe2000fffe03f */
[----:B------:R0:W-:Y:S01]  /*64c80*/  STL.64 [R1+0x1f0], R12 ;  /* 0x0001f00c01007387 */ /* 0x0001e20000100a00 */
[----:B------:R1:W-:Y:S03]  /*64c90*/  STL.64 [R1+0x1f8], R14 ;  /* 0x0001f80e01007387 */ /* 0x0003e60000100a00 */
[----:B0-----:R-:W2:Y:S01]  /*64ca0*/  LDL.LU R12, [R1+0xf0] ;  /* 0x0000f000010c7983 */ /* 0x001ea20000300800 */
[----:B------:R-:W2:Y:S02]  /*64cb0*/  LDL.LU R13, [R1+0xf4] ;  /* 0x0000f400010d7983 */ /* 0x000ea40000300800 */
[----:B-1----:R-:W2:Y:S02]  /*64cc0*/  LDL.LU R14, [R1+0xf8] ;  /* 0x0000f800010e7983 */ /* 0x002ea40000300800 */
[----:B------:R-:W2:Y:S02]  /*64cd0*/  LDL.LU R15, [R1+0xfc] ;  /* 0x0000fc00010f7983 */ /* 0x000ea40000300800 */
[----:B--2---:R0:W-:Y:S01]  /*64ce0*/  STL.64 [R1+0x4398], R14 ;  /* 0x0043980e01007387 */ /* 0x0041e20000100a00 */
[----:B------:R1:W-:Y:S02]  /*64cf0*/  STL.64 [R1+0x4390], R12 ;  /* 0x0043900c01007387 */ /* 0x0003e40000100a00 */
[----:B0-----:R-:W-:-:S02]  /*64d00*/  IMAD.MOV.U32 R14, RZ, RZ, R23 ;  /* 0x000000ffff0e7224 */ /* 0x001fc400078e0017 */
[----:B------:R-:W3:Y:S01]  /*64d10*/  LDL.LU R23, [R1+0x44dc] ;  /* 0x0044dc0001177983 */ /* 0x000ee20000300800 */
[----:B------:R-:W-:Y:S02]  /*64d20*/  MOV R15, R2 ;  /* 0x00000002000f7202 */ /* 0x000fe40000000f00 */
[----:B------:R-:W2:Y:S03]  /*64d30*/  LDL.LU R2, [R1+0x44d8] ;  /* 0x0044d80001027983 */ /* 0x000ea60000300800 */
[----:B------:R0:W-:Y:S01]  /*64d40*/  STL.64 [R1+0x43b0], R14 ;  /* 0x0043b00e01007387 */ /* 0x0001e20000100a00 */
[----:B-1----:R-:W2:Y:S02]  /*64d50*/  LDL.LU R12, [R1+0x1d0] ;  /* 0x0001d000010c7983 */ /* 0x002ea40000300800 */
        /* <DEDUP_REMOVED lines=8> */
[----:B0-----:R-:W2:Y:S01]  /*64de0*/  LDL.LU.64 R6, [R1+0x44d0] ;  /* 0x0044d00001067983 */ /* 0x001ea20000300a00 */
[----:B------:R-:W3:Y:S02]  /*64df0*/  LDL.LU.64 R4, [R1+0x44c8] ;  /* 0x0044c80001047983 */ /* 0x000ee40000300a00 */
[----:B------:R-:W-:Y:S01]  /*64e00*/  STL.64 [R1+0x44a0], R22 ;  /* 0x0044a01601007387 */ /* 0x000fe20000100a00 */
[----:B--2---:R-:W-:Y:S01]  /*64e10*/  HMMA.16816.F32.BF16 R12, R16, R6, R12 ;  /* 0x00000006100c723c */ /* 0x004fe2000004180c */
[----:B------:R-:W-:Y:S11]  /*64e20*/  STL.64 [R1+0x4478], R6 ;  /* 0x0044780601007387 */ /* 0x000ff60000100a00 */
[----:B------:R-:W-:Y:S11]  /*64e30*/  @!UPT UIADD3 URZ, URZ, URZ, URZ ;  /* 0x0000003f3f3ff290 */ /* 0x000ff6000fffe03f */
[----:B------:R-:W-:Y:S01]  /*64e40*/  STL.64 [R1+0x1d0], R12 ;  /* 0x0001d00c01007387 */ /* 0x000fe20000100a00 */
[----:B------:R0:W-:Y:S02]  /*64e50*/  STL.64 [R1+0x1d8], R14 ;  /* 0x0001d80e01007387 */ /* 0x0001e40000100a00 */
[----:B0-----:R-:W-:Y:S02]  /*64e60*/  MOV R14, R25 ;  /* 0x00000019000e7202 */ /* 0x001fe40000000f00 */
[----:B------:R-:W-:-:S05]  /*64e70*/  MOV R15, R24 ;  /* 0x00000018000f7202 */ /* 0x000fca0000000f00 */
[----:B------:R0:W-:Y:S04]  /*64e80*/  STL.64 [R1+0x43c8], R14 ;  /* 0x0043c80e01007387 */ /* 0x0001e80000100a00 */
[----:B0-----:R-:W2:Y:S02]  /*64e90*/  LDL.LU.64 R14, [R1+0x38] ;  /* 0x00003800010e7983 */ /* 0x001ea40000300a00 */
[----:B--2---:R-:W-:Y:S11]  /*64ea0*/  HMMA.16816.F32.BF16 R8, R16, R14, R8 ;  /* 0x0000000e1008723c */ /* 0x004ff60000041808 */
[----:B------:R-:W-:Y:S11]  /*64eb0*/  @!UPT UIADD3 URZ, URZ, URZ, URZ ;  /* 0x0000003f3f3ff290 */ /* 0x000ff6000fffe03f */
[----:B------:R-:W-:Y:S01]  /*64ec0*/  @!UPT UIADD3 URZ, URZ, URZ, URZ ;  /* 0x0000003f3f3ff290 */ /* 0x000fe2000fffe03f */
[----:B------:R-:W-:Y:S01]  /*64ed0*/  STL.64 [R1+0x1c0], R8 ;  /* 0x0001c00801007387 */ /* 0x000fe20000100a00 */
[----:B------:R0:W-:Y:S03]  /*64ee0*/  STL.64 [R1+0x1c8], R10 ;  /* 0x0001c80a01007387 */ /* 0x0001e60000100a00 */
[----:B0-----:R-:W2:Y:S01]  /*64ef0*/  LDL.LU.64 R10, [R1+0x44c0] ;  /* 0x0044c000010a7983 */ /* 0x001ea20000300a00 */
[----:B------:R-:W-:Y:S01]  /*64f00*/  IMAD.MOV.U32 R25, RZ, RZ, R14 ;  /* 0x000000ffff197224 */ /* 0x000fe200078e000e */
[----:B------:R-:W-:Y:S01]  /*64f10*/  MOV R24, R15 ;  /* 0x0000000f00187202 */ /* 0x000fe20000000f00 */
[----:B------:R-:W3:Y:S01]  /*64f20*/  LDL.LU.64 R8, [R1+0x44b8] ;  /* 0x0044b80001087983 */ /* 0x000ee20000300a00 */
[----:B--2---:R-:W-:Y:S02]  /*64f30*/  MOV R14, R11 ;  /* 0x0000000b000e7202 */ /* 0x004fe40000000f00 */
[----:B------:R-:W-:-:S05]  /*64f40*/  MOV R15, R10 ;  /* 0x0000000a000f7202 */ /* 0x000fca0000000f00 */
[----:B------:R0:W-:Y:S01]  /*64f50*/  STL.64 [R1+0x43f0], R14 ;  /* 0x0043f00e01007387 */ /* 0x0001e20000100a00 */
[----:B------:R-:W2:Y:S02]  /*64f60*/  LDL.LU R12, [R1+0x130] ;  /* 0x00013000010c7983 */ /* 0x000ea40000300800 */
[----:B------:R-:W2:Y:S01]  /*64f70*/  LDL.LU R13, [R1+0x134] ;  /* 0x00013400010d7983 */ /* 0x000ea20000300800 */
[----:B0-----:R-:W2:Y:S01]  /*64f80*/  LDL.LU R14, [R1+0x138] ;  /* 0x00013800010e7983 */ /* 0x001ea20000300800 */
[----:B------:R-:W2:Y:S02]  /*64f90*/  LDL.LU R15, [R1+0x13c] ;  /* 0x00013c00010f7983 */ /* 0x000ea40000300800 */
[----:B------:R-:W-:Y:S01]  /*64fa0*/  IMAD.MOV.U32 R10, RZ, RZ, R0 ;  /* 0x000000ffff0a7224 */ /* 0x000fe200078e0000 */
[----:B------:R-:W-:Y:S01]  /*64fb0*/  MOV R11, R28 ;  /* 0x0000001c000b7202 */ /* 0x000fe20000000f00 */
[----:B--2---:R-:W-:Y:S01]  /*64fc0*/  STL.64 [R1+0x4408], R14 ;  /* 0x0044080e01007387 */ /* 0x004fe20000100a00 */
[----:B------:R0:W-:Y:S02]  /*64fd0*/  STL.64 [R1+0x4400], R12 ;  /* 0x0044000c01007387 */ /* 0x0001e40000100a00 */
[----:B------:R-:W2:Y:S02]  /*64fe0*/  LDL.LU R0, [R1+0x44b0] ;  /* 0x0044b00001007983 */ /* 0x000ea40000300800 */
[----:B------:R1:W-:Y:S01]  /*64ff0*/  STL.64 [R1+0x4410], R10 ;  /* 0x0044100a01007387 */ /* 0x0003e20000100a00 */
[----:B0-----:R-:W2:Y:S01]  /*65000*/  LDL.LU R12, [R1+0x140] ;  /* 0x00014000010c7983 */ /* 0x001ea20000300800 */
[----:B------:R-:W2:Y:S02]  /*65010*/  LDL.LU R13, [R1+0x144] ;  /* 0x00014400010d7983 */ /* 0x000ea40000300800 */
[----:B------:R-:W2:Y:S02]  /*65020*/  LDL.LU R14, [R1+0x148] ;  /* 0x00014800010e7983 */ /* 0x000ea40000300800 */
[----:B------:R-:W2:Y:S01]  /*65030*/  LDL.LU R15, [R1+0x14c] ;  /* 0x00014c00010f7983 */ /* 0x000ea20000300800 */
[----:B-1----:R-:W-:-:S02]  /*65040*/  MOV R10, R21 ;  /* 0x00000015000a7202 */ /* 0x002fc40000000f00 */
[----:B------:R-:W-:Y:S01]  /*65050*/  MOV R11, R20 ;  /* 0x00000014000b7202 */ /* 0x000fe20000000f00 */
[----:B--2---:R-:W-:Y:S01]  /*65060*/  STL.64 [R1+0x4420], R14 ;  /* 0x0044200e01007387 */ /* 0x004fe20000100a00 */
[----:B------:R0:W-:Y:S03]  /*65070*/  STL.64 [R1+0x4418], R12 ;  /* 0x0044180c01007387 */ /* 0x0001e60000100a00 */
[----:B------:R3:W-:Y:S01]  /*65080*/  STL.64 [R1+0x4428], R10 ;  /* 0x0044280a01007387 */ /* 0x0007e20000100a00 */
[----:B0-----:R-:W2:Y:S01]  /*65090*/  LDL.LU R12, [R1+0x150] ;  /* 0x00015000010c7983 */ /* 0x001ea20000300800 */
[----:B------:R-:W2:Y:S02]  /*650a0*/  LDL.LU R13, [R1+0x154] ;  /* 0x00015400010d7983 */ /* 0x000ea40000300800 */
[----:B------:R-:W2:Y:S02]  /*650b0*/  LDL.LU R14, [R1+0x158] ;  /* 0x00015800010e7983 */ /* 0x000ea40000300800 */
[----:B------:R-:W2:Y:S02]  /*650c0*/  LDL.LU R15, [R1+0x15c] ;  /* 0x00015c00010f7983 */ /* 0x000ea40000300800 */
[----:B---3--:R-:W-:Y:S01]  /*650d0*/  IMAD.MOV.U32 R10, RZ, RZ, R9 ;  /* 0x000000ffff0a7224 */ /* 0x008fe200078e0009 */
[----:B------:R-:W-:Y:S01]  /*650e0*/  MOV R11, R8 ;  /* 0x00000008000b7202 */ /* 0x000fe20000000f00 */
[----:B--2---:R-:W-:Y:S01]  /*650f0*/  STL.64 [R1+0x4438], R14 ;  /* 0x0044380e01007387 */ /* 0x004fe20000100a00 */
[----:B------:R0:W-:Y:S03]  /*65100*/  STL.64 [R1+0x4430], R12 ;  /* 0x0044300c01007387 */ /* 0x0001e60000100a00 */
[----:B------:R1:W-:Y:S01]  /*65110*/  STL.64 [R1+0x4440], R10 ;  /* 0x0044400a01007387 */ /* 0x0003e20000100a00 */
[----:B0-----:R-:W2:Y:S01]  /*65120*/  LDL.LU R12, [R1+0x160] ;  /* 0x00016000010c7983 */ /* 0x001ea20000300800 */
[----:B------:R-:W2:Y:S02]  /*65130*/  LDL.LU R13, [R1+0x164] ;  /* 0x00016400010d7983 */ /* 0x000ea40000300800 */
[----:B------:R-:W3:Y:S02]  /*65140*/  LDL.LU R14, [R1+0x168] ;  /* 0x00016800010e7983 */ /* 0x000ee40000300800 */
[----:B------:R-:W3:Y:S01]  /*65150*/  LDL.LU R15, [R1+0x16c] ;  /* 0x00016c00010f7983 */ /* 0x000ee20000300800 */
[----:B-1----:R-:W-:-:S02]  /*65160*/  MOV R10, R5 ;  /* 0x00000005000a7202 */ /* 0x002fc40000000f00 */
[----:B------:R-:W-:Y:S01]  /*65170*/  MOV R11, R4 ;  /* 0x00000004000b7202 */ /* 0x000fe20000000f00 */
[----:B---3--:R-:W-:Y:S01]  /*65180*/  STL.64 [R1+0x4450], R14 ;  /* 0x0044500e01007387 */ /* 0x008fe20000100a00 */
[----:B--2---:R-:W-:Y:S03]  /*65190*/  STL.64 [R1+0x4448], R12 ;  /* 0x0044480c01007387 */ /* 0x004fe60000100a00 */
[----:B------:R0:W-:Y:S02]  /*651a0*/  STL.64 [R1+0x4458], R10 ;  /* 0x0044580a01007387 */ /* 0x0001e40000100a00 */
[----:B0-----:R-:W2:Y:S04]  /*651b0*/  LDL.LU.64 R10, [R1+0x98] ;  /* 0x00009800010a7983 */ /* 0x001ea80000300a00 */
[----:B--2---:R-:W-:Y:S01]  /*651c0*/  STL.64 [R1+0x4470], R10 ;  /* 0x0044700a01007387 */ /* 0x004fe20000100a00 */
[----:B------:R-:W2:Y:S02]  /*651d0*/  LDL.LU R12, [R1+0x170] ;  /* 0x00017000010c7983 */ /* 0x000ea40000300800 */
[----:B------:R-:W2:Y:S02]  /*651e0*/  LDL.LU R13, [R1+0x174] ;  /* 0x00017400010d7983 */ /* 0x000ea40000300800 */
[----:B------:R-:W3:Y:S01]  /*651f0*/  LDL.LU R14, [R1+0x178] ;  /* 0x00017800010e7983 */ /* 0x000ee20000300800 */
[----:B------:R-:W3:Y:S01]  /*65200*/  LDL.LU R15, [R1+0x17c] ;  /* 0x00017c00010f7983 */ /* 0x000ee20000300800 */
[----:B------:R-:W2:Y:S02]  /*65210*/  LDL.LU R4, [R1+0x190] ;  /* 0x0001900001047983 */ /* 0x000ea40000300800 */
[----:B------:R-:W2:Y:S02]  /*65220*/  LDL.LU R5, [R1+0x194] ;  /* 0x0001940001057983 */ /* 0x000ea40000300800 */
[----:B------:R-:W2:Y:S01]  /*65230*/  LDL.LU R6, [R1+0x198] ;  /* 0x0001980001067983 */ /* 0x000ea20000300800 */
[----:B------:R-:W2:Y:S01]  /*65240*/  LDL.LU R7, [R1+0x19c] ;  /* 0x00019c0001077983 */ /* 0x000ea20000300800 */
[----:B------:R-:W3:Y:S02]  /*65250*/  LDL.LU R20, [R1+0x1b0] ;  /* 0x0001b00001147983 */ /* 0x000ee40000300800 */
[----:B------:R-:W3:Y:S02]  /*65260*/  LDL.LU R21, [R1+0x1b4] ;  /* 0x0001b40001157983 */ /* 0x000ee40000300800 */
[----:B------:R-:W3:Y:S01]  /*65270*/  LDL.LU R22, [R1+0x1b8] ;  /* 0x0001b80001167983 */ /* 0x000ee20000300800 */
[----:B------:R-:W3:Y:S04]  /*65280*/  LDL.LU R23, [R1+0x1bc] ;  /* 0x0001bc0001177983 */ /* 0x000ee80000300800 */
[----:B--2---:R0:W-:Y:S01]  /*65290*/  STL.64 [R1+0x4488], R6 ;  /* 0x0044880601007387 */ /* 0x0041e20000100a00 */
[----:B------:R-:W-:Y:S03]  /*652a0*/  STL.64 [R1+0x4480], R4 ;  /* 0x0044800401007387 */ /* 0x000fe60000100a00 */
[----:B0-----:R-:W2:Y:S04]  /*652b0*/  LDL.LU.64 R6, [R1+0xb8] ;  /* 0x0000b80001067983 */ /* 0x001ea80000300a00 */
[----:B--2---:R0:W-:Y:S04]  /*652c0*/  STL.64 [R1+0x4498], R6 ;  /* 0x0044980601007387 */ /* 0x0041e80000100a00 */
[----:B0-----:R-:W2:Y:S01]  /*652d0*/  LDL.LU.64 R6, [R1+0xc8] ;  /* 0x0000c80001067983 */ /* 0x001ea20000300a00 */
[----:B------:R-:W2:Y:S03]  /*652e0*/  LDL.LU.64 R10, [R1+0xa8] ;  /* 0x0000a800010a7983 */ /* 0x000ea60000300a00 */
[----:B--2---:R0:W-:Y:S01]  /*652f0*/  STL.64 [R1+0x4490], R10 ;  /* 0x0044900a01007387 */ /* 0x0041e20000100a00 */
[----:B------:R-:W2:Y:S02]  /*65300*/  LDL.LU R8, [R1+0x1a0] ;  /* 0x0001a00001087983 */ /* 0x000ea40000300800 */
[----:B------:R-:W2:Y:S01]  /*65310*/  LDL.LU R9, [R1+0x1a4] ;  /* 0x0001a40001097983 */ /* 0x000ea20000300800 */
[----:B0-----:R-:W2:Y:S01]  /*65320*/  LDL.LU R10, [R1+0x1a8] ;  /* 0x0001a800010a7983 */ /* 0x001ea20000300800 */
[----:B------:R-:W2:Y:S02]  /*65330*/  LDL.LU R11, [R1+0x1ac] ;  /* 0x0001ac00010b7983 */ /* 0x000ea40000300800 */
[----:B---3--:R-:W-:Y:S02]  /*65340*/  STL.64 [R1+0x4468], R14 ;  /* 0x0044680e01007387 */ /* 0x008fe40000100a00 */
        /* <DEDUP_REMOVED lines=9> */
[----:B------:R-:W-:Y:S01]  /*653e0*/  IMAD.MOV.U32 R26, RZ, RZ, R0 ;  /* 0x000000ffff1a7224 */ /* 0x000fe200078e0000 */
[----:B------:R-:W-:Y:S01]  /*653f0*/  MOV R27, R2 ;  /* 0x00000002001b7202 */ /* 0x000fe20000000f00 */
[----:B------:R-:W3:Y:S01]  /*65400*/  LDL.LU R0, [R1+0x44ac] ;  /* 0x0044ac0001007983 */ /* 0x000ee20000300800 */
[----:B------:R-:W3:Y:S03]  /*65410*/  LDL.LU R2, [R1+0x44a8] ;  /* 0x0044a80001027983 */ /* 0x000ee60000300800 */
[----:B------:R-:W-:Y:S01]  /*65420*/  STL.64 [R1+0x43c0], R26 ;  /* 0x0043c01a01007387 */ /* 0x000fe20000100a00 */
[----:B------:R-:W-:Y:S03]  /*65430*/  HMMA.16816.F32.BF16 R20, R16, R6, R20 ;  /* 0x000000061014723c */ /* 0x000fe60000041814 */
[----:B--2---:R0:W-:Y:S04]  /*65440*/  STL.64 [R1+0x43b8], R24 ;  /* 0x0043b81801007387 */ /* 0x0041e80000100a00 */
[----:B0-----:R-:W2:Y:S01]  /*65450*/  LDL.LU R24, [R1+0x110] ;  /* 0x0001100001187983 */ /* 0x001ea20000300800 */
[----:B------:R-:W2:Y:S02]  /*65460*/  LDL.LU R25, [R1+0x114] ;  /* 0x0001140001197983 */ /* 0x000ea40000300800 */
[----:B------:R-:W2:Y:S02]  /*65470*/  LDL.LU R26, [R1+0x118] ;  /* 0x00011800011a7983 */ /* 0x000ea40000300800 */
[----:B------:R-:W2:Y:S01]  /*65480*/  LDL.LU R27, [R1+0x11c] ;  /* 0x00011c00011b7983 */ /* 0x000ea20000300800 */
[----:B------:R-:W-:Y:S01]  /*65490*/  MOV R28, R7 ;  /* 0x00000007001c7202 */ /* 0x000fe20000000f00 */
[----:B--2---:R-:W-:Y:S01]  /*654a0*/  STL.64 [R1+0x43d8], R26 ;  /* 0x0043d81a01007387 */ /* 0x004fe20000100a00 */
[----:B------:R0:W-:Y:S03]  /*654b0*/  STL.64 [R1+0x43d0], R24 ;  /* 0x0043d01801007387 */ /* 0x0001e60000100a00 */
[----:B0-----:R-:W2:Y:S01]  /*654c0*/  LDL.LU R24, [R1+0x120] ;  /* 0x0001200001187983 */ /* 0x001ea20000300800 */
[----:B------:R-:W2:Y:S04]  /*654d0*/  LDL.LU R25, [R1+0x124] ;  /* 0x0001240001197983 */ /* 0x000ea80000300800 */
[----:B------:R0:W-:Y:S02]  /*654e0*/  STL.64 [R1+0x1b0], R20 ;  /* 0x0001b01401007387 */ /* 0x0001e40000100a00 */
[----:B------:R1:W-:Y:S02]  /*654f0*/  STL.64 [R1+0x1b8], R22 ;  /* 0x0001b81601007387 */ /* 0x0003e40000100a00 */
[----:B0-----:R-:W-:Y:S01]  /*65500*/  IMAD.MOV.U32 R21, RZ, RZ, R6 ;  /* 0x000000ffff157224 */ /* 0x001fe200078e0006 */
[----:B-1----:R-:W2:Y:S01]  /*65510*/  LDL.LU.64 R22, [R1+0x44a0] ;  /* 0x0044a00001167983 */ /* 0x002ea20000300a00 */
[----:B------:R-:W2:Y:S01]  /*65520*/  LDL.LU.64 R6, [R1+0x4498] ;  /* 0x0044980001067983 */ /* 0x000ea20000300a00 */
[----:B---3--:R-:W-:-:S02]  /*65530*/  MOV R26, R2 ;  /* 0x00000002001a7202 */ /* 0x008fc40000000f00 */
[----:B------:R-:W-:Y:S01]  /*65540*/  STL [R1+0x4378], R21 ;  /* 0x0043781501007387 */ /* 0x000fe20000100800 */
[----:B------:R-:W-:Y:S01]  /*65550*/  MOV R27, R0 ;  /* 0x00000000001b7202 */ /* 0x000fe20000000f00 */
[C---:B--2---:R-:W-:Y:S01]  /*65560*/  HMMA.16816.F32.BF16 R8, R16.reuse, R6, R8 ;  /* 0x000000061008723c */ /* 0x044fe20000041808 */
[----:B------:R-:W-:Y:S02]  /*65570*/  MOV R2, R6 ;  /* 0x0000000600027202 */ /* 0x000fe40000000f00 */
[----:B------:R-:W-:Y:S11]  /*65580*/  MOV R0, R7 ;  /* 0x0000000700007202 */ /* 0x000ff60000000f00 */
[----:B------:R-:W-:Y:S09]  /*65590*/  @!UPT UIADD3 URZ, URZ, URZ, URZ ;  /* 0x0000003f3f3ff290 */ /* 0x000ff2000fffe03f */
[----:B------:R-:W-:Y:S01]  /*655a0*/  STL.64 [R1+0x1a0], R8 ;  /* 0x0001a00801007387 */ /* 0x000fe20000100a00 */
[----:B------:R0:W-:Y:S03]  /*655b0*/  STL.64 [R1+0x1a8], R10 ;  /* 0x0001a80a01007387 */ /* 0x0001e60000100a00 */
[----:B0-----:R-:W2:Y:S01]  /*655c0*/  LDL.LU.64 R10, [R1+0x4490] ;  /* 0x00449000010a7983 */ /* 0x001ea20000300a00 */
[----:B------:R-:W2:Y:S02]  /*655d0*/  LDL.LU.64 R6, [R1+0x4488] ;  /* 0x0044880001067983 */ /* 0x000ea40000300a00 */
[----:B------:R-:W2:Y:S02]  /*655e0*/  LDL.LU.64 R4, [R1+0x4480] ;  /* 0x0044800001047983 */ /* 0x000ea40000300a00 */
[C---:B--2---:R-:W-:Y:S11]  /*655f0*/  HMMA.16816.F32.BF16 R4, R16.reuse, R10, R4 ;  /* 0x0000000a1004723c */ /* 0x044ff60000041804 */
[----:B------:R-:W-:Y:S11]  /*65600*/  @!UPT UIADD3 URZ, URZ, URZ, URZ ;  /* 0x0000003f3f3ff290 */ /* 0x000ff6000fffe03f */
[----:B------:R-:W-:Y:S01]  /*65610*/  @!UPT UIADD3 URZ, URZ, URZ, URZ ;  /* 0x0000003f3f3ff290 */ /* 0x000fe2000fffe03f */
[----:B------:R0:W-:Y:S01]  /*65620*/  STL.64 [R1+0x190], R4 ;  /* 0x0001900401007387 */ /* 0x0001e20000100a00 */
[----:B------:R1:W-:Y:S02]  /*65630*/  STL.64 [R1+0x198], R6 ;  /* 0x0001980601007387 */ /* 0x0003e40000100a00 */
[----:B0-----:R-:W-:Y:S01]  /*65640*/  IMAD.MOV.U32 R5, RZ, RZ, R10 ;  /* 0x000000ffff057224 */ /* 0x001fe200078e000a */
[----:B-1----:R-:W2:Y:S01]  /*65650*/  LDL.LU.64 R6, [R1+0x4478] ;  /* 0x0044780001067983 */ /* 0x002ea20000300a00 */
[----:B------:R-:W-:Y:S02]  /*65660*/  MOV R4, R11 ;  /* 0x0000000b00047202 */ /* 0x000fe40000000f00 */
        /* <DEDUP_REMOVED lines=10> */
[C---:B---3--:R-:W-:Y:S01]  /*65710*/  HMMA.16816.F32.BF16 R8, R16.reuse, R10, R12 ;  /* 0x0000000a1008723c */ /* 0x048fe2000004180c */
[----:B------:R-:W3:Y:S01]  /*65720*/  LDL.LU.64 R14, [R1+0x4450] ;  /* 0x00445000010e7983 */ /* 0x000ee20000300a00 */
[----:B------:R-:W3:Y:S11]  /*65730*/  LDL.LU.64 R12, [R1+0x4448] ;  /* 0x00444800010c7983 */ /* 0x000ef60000300a00 */
[----:B------:R-:W-:Y:S10]  /*65740*/  @!UPT UIADD3 URZ, URZ, URZ, URZ ;  /* 0x0000003f3f3ff290 */ /* 0x000ff4000fffe03f */
[----:B------:R-:W-:Y:S01]  /*65750*/  STL.64 [R1+0x170], R8 ;  /* 0x0001700801007387 */ /* 0x000fe20000100a00 */
[----:B------:R0:W-:Y:S03]  /*65760*/  STL.64 [R1+0x178], R10 ;  /* 0x0001780a01007387 */ /* 0x0001e60000100a00 */
[----:B0-----:R-:W3:Y:S02]  /*65770*/  LDL.LU.64 R10, [R1+0x4440] ;  /* 0x00444000010a7983 */ /* 0x001ee40000300a00 */
[C---:B---3--:R-:W-:Y:S02]  /*65780*/  HMMA.16816.F32.BF16 R8, R16.reuse, R10, R12 ;  /* 0x0000000a1008723c */ /* 0x048fe4000004180c */
[----:B------:R-:W3:Y:S01]  /*65790*/  LDL.LU.64 R14, [R1+0x4438] ;  /* 0x00443800010e7983 */ /* 0x000ee20000300a00 */
[----:B------:R-:W3:Y:S11]  /*657a0*/  LDL.LU.64 R12, [R1+0x4430] ;  /* 0x00443000010c7983 */ /* 0x000ef60000300a00 */
[----:B------:R-:W-:Y:S09]  /*657b0*/  @!UPT UIADD3 URZ, URZ, URZ, URZ ;  /* 0x0000003f3f3ff290 */ /* 0x000ff2000fffe03f */
        /* <DEDUP_REMOVED lines=17> */
[----:B---3--:R-:W-:Y:S02]  /*658d0*/  HMMA.16816.F32.BF16 R16, R16, R10, R12 ;  /* 0x0000000a1010723c */ /* 0x008fe4000004180c */
[----:B------:R-:W3:Y:S01]  /*658e0*/  LDL.LU.64 R14, [R1+0x43f0] ;  /* 0x0043f000010e7983 */ /* 0x000ee20000300a00 */
[----:B------:R-:W3:Y:S02]  /*658f0*/  LDL.LU.64 R10, [R1+0x43e8] ;  /* 0x0043e800010a7983 */ /* 0x000ee40000300a00 */
[----:B------:R-:W3:Y:S11]  /*65900*/  LDL.LU.64 R8, [R1+0x43e0] ;  /* 0x0043e00001087983 */ /* 0x000ef60000300a00 */
[----:B------:R-:W-:Y:S07]  /*65910*/  @!UPT UIADD3 URZ, URZ, URZ, URZ ;  /* 0x0000003f3f3ff290 */ /* 0x000fee000fffe03f */
[----:B------:R0:W-:Y:S01]  /*65920*/  STL.64 [R1+0x530], R16 ;  /* 0x0005301001007387 */ /* 0x0001e20000100a00 */
[----:B------:R1:W-:Y:S03]  /*65930*/  STL.64 [R1+0x538], R18 ;  /* 0x0005381201007387 */ /* 0x0003e60000100a00 */
[----:B0-----:R-:W2:Y:S01]  /*65940*/  LDL.LU R16, [R1+0xe0] ;  /* 0x0000e00001107983 */ /* 0x001ea20000300800 */
[----:B------:R-:W2:Y:S02]  /*65950*/  LDL.LU R17, [R1+0xe4] ;  /* 0x0000e40001117983 */ /* 0x000ea40000300800 */
[----:B-1----:R-:W2:Y:S02]  /*65960*/  LDL.LU R18, [R1+0xe8] ;  /* 0x0000e80001127983 */ /* 0x002ea40000300800 */
[----:B------:R-:W2:Y:S01]  /*65970*/  LDL.LU R19, [R1+0xec] ;  /* 0x0000ec0001137983 */ /* 0x000ea20000300800 */
        /* <DEDUP_REMOVED lines=16> */
[----:B------:R-:W2:Y:S11]  /*65a80*/  LDL.LU.64 R24, [R1+0x43a0] ;  /* 0x0043a00001187983 */ /* 0x000eb60000300a00 */
[----:B------:R-:W-:Y:S09]  /*65a90*/  @!UPT UIADD3 URZ, URZ, URZ, URZ ;  /* 0x0000003f3f3ff290 */ /* 0x000ff2000fffe03f */
        /* <DEDUP_REMOVED lines=10> */
[----:B------:R-:W3:Y:S01]  /*65b40*/  LDL.LU.64 R12, [R1+0x4380] ;  /* 0x00438000010c7983 */ /* 0x000ee20000300a00 */
[C---:B--2---:R-:W-:Y:S11]  /*65b50*/  HMMA.16816.F32.BF16 R16, R8.reuse, R22, R16 ;  /* 0x000000160810723c */ /* 0x044ff60000041810 */
[----:B------:R-:W-:Y:S11]  /*65b60*/  @!UPT UIADD3 URZ, URZ, URZ, URZ ;  /* 0x0000003f3f3ff290 */ /* 0x000ff6000fffe03f */
[----:B------:R-:W-:Y:S01]  /*65b70*/  @!UPT UIADD3 URZ, URZ, URZ, URZ ;  /* 0x0000003f3f3ff290 */ /* 0x000fe2000fffe03f */
[----:B------:R-:W-:Y:S01]  /*65b80*/  STL.64 [R1+0x4e0], R16 ;  /* 0x0004e01001007387 */ /* 0x000fe20000100a00 */
[----:B------:R3:W-:Y:S02]  /*65b90*/  STL.64 [R1+0x4e8], R18 ;  /* 0x0004e81201007387 */ /* 0x0007e40000100a00 */
[----:B---3--:R-:W-:Y:S01]  /*65ba0*/  HMMA.16816.F32.BF16 R16, R8, R6, R12 ;  /* 0x000000060810723c */ /* 0x008fe2000004180c */
[----:B----4-:R-:W0:Y:S04]  /*65bb0*/  LDSM.16.M88.4 R12, [R29+0x30080] ;  /* 0x030080001d0c783b */ /* 0x010e280000000200 */
[----:B0-----:R-:W-:Y:S11]  /*65bc0*/  STL.64 [R1+0x42d8], R14 ;  /* 0x0042d80e01007387 */ /* 0x001ff60000100a00 */
[----:B------:R-:W-:Y:S07]  /*65bd0*/  @!UPT UIADD3 URZ, URZ, URZ, URZ ;  /* 0x0000003f3f3ff290 */ /* 0x000fee000fffe03f */
[----:B------:R-:W-:Y:S02]  /*65be0*/  STL.64 [R1+0x4d0], R16 ;  /* 0x0004d01001007387 */ /* 0x000fe40000100a00 */
[----:B------:R-:W-:Y:S02]  /*65bf0*/  STL.64 [R1+0x4d8], R18 ;  /* 0x0004d81201007387 */ /* 0x000fe40000100a00 */
[----:B------:R-:W0:Y:S04]  /*65c00*/  LDSM.16.M88.4 R16, [R3+0x80] ;  /* 0x000080000310783b */ /* 0x000e280000000200 */
[----:B------:R-:W-:Y:S02]  /*65c10*/  STL.64 [R1+0x42d0], R12 ;  /* 0x0042d00c01007387 */ /* 0x000fe40000100a00 */
[----:B------:R-:W1:Y:S02]  /*65c20*/  LDSM.16.M88.4 R12, [R3+0x2080] ;  /* 0x00208000030c783b */ /* 0x000e640000000200 */
[----:B0-----:R-:W-:Y:S02]  /*65c30*/  STL.64 [R1+0x20], R16 ;  /* 0x0000201001007387 */ /* 0x001fe40000100a00 */
[----:B------:R-:W-:Y:S02]  /*65c40*/  STL.64 [R1+0x28], R18 ;  /* 0x0000281201007387 */ /* 0x000fe40000100a00 */
[----:B------:R-:W0:Y:S04]  /*65c50*/  LDSM.16.M88.4 R16, [R3+0x4080] ;  /* 0x004080000310783b */ /* 0x000e280000000200 */
[----:B-1----:R-:W-:Y:S01]  /*65c60*/  STL.64 [R1+0x10], R12 ;  /* 0x0000100c01007387 */ /* 0x002fe20000100a00 */
[----:B------:R1:W-:Y:S02]  /*65c70*/  STL.64 [R1+0x18], R14 ;  /* 0x0000180e01007387 */ /* 0x0003e40000100a00 */
[----:B-1----:R-:W-:-:S02]  /*65c80*/  IMAD.MOV.U32 R14, RZ, RZ, R21 ;  /* 0x000000ffff0e7224 */ /* 0x002fc400078e0015 */
[----:B------:R-:W2:Y:S04]  /*65c90*/  LDL.LU R21, [R1+0x4378] ;  /* 0x0043780001157983 */ /* 0x000ea80000300800 */
[----:B0-----:R-:W-:Y:S01]  /*65ca0*/  STL.64 [R1], R16 ;  /* 0x0000001001007387 */ /* 0x001fe20000100a00 */
[----:B------:R0:W-:Y:S02]  /*65cb0*/  STL.64 [R1+0x8], R18 ;  /* 0x0000081201007387 */ /* 0x0001e40000100a00 */
[----:B0-----:R-:W-:Y:S02]  /*65cc0*/  MOV R18, R25 ;  /* 0x0000001900127202 */ /* 0x001fe40000000f00 */
[----:B------:R-:W-:Y:S02]  /*65cd0*/  MOV R19, R24 ;  /* 0x0000001800137202 */ /* 0x000fe40000000f00 */
[----:B------:R-:W0:Y:S01]  /*65ce0*/  LDSM.16.M88.4 R24, [R3+0x6080] ;  /* 0x006080000318783b */ /* 0x000e220000000200 */
[----:B------:R-:W-:-:S02]  /*65cf0*/  MOV R15, R20 ;  /* 0x00000014000f7202 */ /* 0x000fc40000000f00 */
[----:B------:R-:W3:Y:S03]  /*65d00*/  LDL.LU R20, [R1+0x4374] ;  /* 0x0043740001147983 */ /* 0x000ee60000300800 */
[----:B------:R-:W-:Y:S04]  /*65d10*/  STL.64 [R1+0x4338], R14 ;  /* 0x0043380e01007387 */ /* 0x000fe80000100a00 */
[----:B0-----:R-:W-:Y:S01]  /*65d20*/  STL.64 [R1+0x42a0], R26 ;  /* 0x0042a01a01007387 */ /* 0x001fe20000100a00 */
[----:B------:R0:W-:Y:S03]  /*65d30*/  STL.64 [R1+0x4298], R24 ;  /* 0x0042981801007387 */ /* 0x0001e60000100a00 */
[----:B0-----:R-:W4:Y:S01]  /*65d40*/  LDL.LU R24, [R1+0x610] ;  /* 0x0006100001187983 */ /* 0x001f220000300800 */
[----:B------:R-:W4:Y:S02]  /*65d50*/  LDL.LU R25, [R1+0x614] ;  /* 0x0006140001197983 */ /* 0x000f240000300800 */
[----:B------:R-:W2:Y:S02]  /*65d60*/  LDL.LU R26, [R1+0x618] ;  /* 0x00061800011a7983 */ /* 0x000ea40000300800 */
[----:B---3--:R-:W-:-:S02]  /*65d70*/  IMAD.MOV.U32 R27, RZ, RZ, R20 ;  /* 0x000000ffff1b7224 */ /* 0x008fc400078e0014 */
[----:B------:R-:W3:Y:S04]  /*65d80*/  LDL.LU R20, [R1+0x4370] ;  /* 0x0043700001147983 */ /* 0x000ee80000300800 */
[----:B--2---:R0:W-:Y:S01]  /*65d90*/  STL.64 [R1+0x4348], R26 ;  /* 0x0043481a01007387 */ /* 0x0041e20000100a00 */
[----:B----4-:R1:W-:Y:S02]  /*65da0*/  STL.64 [R1+0x4340], R24 ;  /* 0x0043401801007387 */ /* 0x0103e40000100a00 */
[----:B------:R-:W2:Y:S02]  /*65db0*/  LDL.LU R12, [R1+0x4b0] ;  /* 0x0004b000010c7983 */ /* 0x000ea40000300800 */
[----:B------:R-:W2:Y:S01]  /*65dc0*/  LDL.LU R13, [R1+0x4b4] ;  /* 0x0004b400010d7983 */ /* 0x000ea20000300800 */
[----:B------:R-:W4:Y:S01]  /*65dd0*/  LDL.LU R14, [R1+0x4b8] ;  /* 0x0004b800010e7983 */ /* 0x000f220000300800 */
[----:B------:R-:W4:Y:S01]  /*65de0*/  LDL.LU R15, [R1+0x4bc] ;  /* 0x0004bc00010f7983 */ /* 0x000f220000300800 */
[----:B0-----:R-:W-:-:S02]  /*65df0*/  MOV R26, R21 ;  /* 0x00000015001a7202 */ /* 0x001fc40000000f00 */
[----:B------:R-:W-:Y:S01]  /*65e00*/  MOV R27, R28 ;  /* 0x0000001c001b7202 */ /* 0x000fe20000000f00 */
[----:B----4-:R-:W-:Y:S01]  /*65e10*/  STL.64 [R1+0x4358], R14 ;  /* 0x0043580e01007387 */ /* 0x010fe20000100a00 */
[----:B--2---:R-:W-:Y:S02]  /*65e20*/  STL.64 [R1+0x4350], R12 ;  /* 0x0043500c01007387 */ /* 0x004fe40000100a00 */
[----:B------:R-:W2:Y:S02]  /*65e30*/  LDL.LU R21, [R1+0x436c] ;  /* 0x00436c0001157983 */ /* 0x000ea40000300800 */
[----:B------:R-:W4:Y:S01]  /*65e40*/  LDL.LU R28, [R1+0x4368] ;  /* 0x00436800011c7983 */ /* 0x000f220000300800 */
[----:B------:R0:W-:Y:S01]  /*65e50*/  STL.64 [R1+0x4360], R26 ;  /* 0x0043601a01007387 */ /* 0x0001e20000100a00 */
[----:B-1----:R-:W4:Y:S02]  /*65e60*/  LDL.LU R24, [R1+0x430] ;  /* 0x0004300001187983 */ /* 0x002f240000300800 */
[----:B------:R-:W4:Y:S01]  /*65e70*/  LDL.LU R25, [R1+0x434] ;  /* 0x0004340001197983 */ /* 0x000f220000300800 */
[----:B0-----:R-:W4:Y:S01]  /*65e80*/  LDL.LU R26, [R1+0x438] ;  /* 0x00043800011a7983 */ /* 0x001f220000300800 */
[----:B------:R-:W4:Y:S01]  /*65e90*/  LDL.LU R27, [R1+0x43c] ;  /* 0x00043c00011b7983 */ /* 0x000f220000300800 */
[----:B---3--:R-:W-:Y:S01]  /*65ea0*/  MOV R15, R20 ;  /* 0x00000014000f7202 */ /* 0x008fe20000000f00 */
[----:B------:R-:W3:Y:S02]  /*65eb0*/  LDL.LU R12, [R1+0x4c0] ;  /* 0x0004c000010c7983 */ /* 0x000ee40000300800 */
[----:B--2---:R-:W-:-:S02]  /*65ec0*/  IMAD.MOV.U32 R14, RZ, RZ, R21 ;  /* 0x000000ffff0e7224 */ /* 0x004fc400078e0015 */
[----:B------:R-:W0:Y:S01]  /*65ed0*/  LDSM.16.M88.4 R20, [R3+0x8080] ;  /* 0x008080000314783b */ /* 0x000e220000000200 */
[----:B----4-:R-:W-:Y:S03]  /*65ee0*/  HMMA.16816.F32.BF16 R16, R8, R18, R24 ;  /* 0x000000120810723c */ /* 0x010fe60000041818 */
[----:B0-----:R0:W-:Y:S01]  /*65ef0*/  STL [R1+0x3edc], R22 ;  /* 0x003edc1601007387 */ /* 0x0011e20000100800 */
[----:B------:R1:W-:Y:S01]  /*65f00*/  STL [R1+0x3ed8], R23 ;  /* 0x003ed81701007387 */ /* 0x0003e20000100800 */
[----:B0-----:R-:W-:Y:S02]  /*65f10*/  MOV R22, R5 ;  /* 0x0000000500167202 */ /* 0x001fe40000000f00 */
[----:B-1----:R-:W-:Y:S02]  /*65f20*/  MOV R23, R4 ;  /* 0x0000000400177202 */ /* 0x002fe40000000f00 */
[----:B------:R-:W0:Y:S04]  /*65f30*/  LDSM.16.M88.4 R4, [R3+0xa080] ;  /* 0x00a080000304783b */ /* 0x000e280000000200 */
[----:B------:R-:W-:Y:S04]  /*65f40*/  STL.64 [R1+0x4290], R20 ;  /* 0x0042901401007387 */ /* 0x000fe80000100a00 */
[----:B0-----:R-:W-:Y:S01]  /*65f50*/  STL [R1+0x4128], R6 ;  /* 0x0041280601007387 */ /* 0x001fe20000100800 */
[----:B------:R-:W-:Y:S02]  /*65f60*/  STL [R1+0x3e08], R7 ;  /* 0x003e080701007387 */ /* 0x000fe40000100800 */
[----:B------:R-:W3:Y:S03]  /*65f70*/  LDL.LU.64 R26, [R1+0x4360] ;  /* 0x00436000011a7983 */ /* 0x000ee60000300a00 */
[----:B------:R-:W-:Y:S01]  /*65f80*/  STL.64 [R1+0x4a0], R16 ;  /* 0x0004a01001007387 */ /* 0x000fe20000100a00 */
[----:B------:R-:W-:Y:S02]  /*65f90*/  STL.64 [R1+0x4a8], R18 ;  /* 0x0004a81201007387 */ /* 0x000fe40000100a00 */
[----:B------:R-:W0:Y:S01]  /*65fa0*/  LDSM.16.M88.4 R16, [R3+0xc080] ;  /* 0x00c080000310783b */ /* 0x000e220000000200 */
[----:B------:R-:W-:Y:S01]  /*65fb0*/  MOV R13, R28 ;  /* 0x0000001c000d7202 */ /* 0x000fe20000000f00 */
[----:B0-----:R-:W-:Y:S02]  /*65fc0*/  STL.64 [R1+0x30], R16 ;  /* 0x0000301001007387 */ /* 0x001fe40000100a00 */
[----:B------:R-:W-:-:S02]  /*65fd0*/  IMAD.MOV.U32 R7, RZ, RZ, R18 ;  /* 0x000000ffff077224 */ /* 0x000fc400078e0012 */
[----:B------:R-:W-:Y:S01]  /*65fe0*/  STL.64 [R1+0x38], R18 ;  /* 0x0000381201007387 */ /* 0x000fe20000100a00 */
[----:B------:R-:W-:Y:S02]  /*65ff0*/  MOV R28, R19 ;  /* 0x00000013001c7202 */ /* 0x000fe40000000f00 */
[----:B------:R-:W0:Y:S04]  /*66000*/  LDSM.16.M88.4 R16, [R3+0xe080] ;  /* 0x00e080000310783b */ /* 0x000e280000000200 */
[----:B------:R-:W-:Y:S01]  /*66010*/  STL [R1+0x412c], R7 ;  /* 0x00412c0701007387 */ /* 0x000fe20000100800 */
[----:B------:R1:W-:Y:S03]  /*66020*/  STL.64 [R1+0x42b8], R4 ;  /* 0x0042b80401007387 */ /* 0x0003e60000100a00 */
[----:B-1----:R-:W2:Y:S01]  /*66030*/  LDL.LU R4, [R1+0x620] ;  /* 0x0006200001047983 */ /* 0x002ea20000300800 */
[----:B------:R-:W2:Y:S02]  /*66040*/  LDL.LU R5, [R1+0x624] ;  /* 0x0006240001057983 */ /* 0x000ea40000300800 */
[----:B------:R-:W2:Y:S02]  /*66050*/  LDL.LU R6, [R1+0x628] ;  /* 0x0006280001067983 */ /* 0x000ea40000300800 */
[----:B------:R-:W2:Y:S01]  /*66060*/  LDL.LU R7, [R1+0x62c] ;  /* 0x00062c0001077983 */ /* 0x000ea20000300800 */
[----:B------:R-:W-:Y:S04]  /*66070*/  STL [R1+0x3e28], R28 ;  /* 0x003e281c01007387 */ /* 0x000fe80000100800 */
[----:B0-----:R-:W-:Y:S01]  /*66080*/  STL.64 [R1+0x150], R16 ;  /* 0x0001501001007387 */ /* 0x001fe20000100a00 */
        /* <DEDUP_REMOVED lines=25> */
[----:B------:R-:W0:Y:S01]  /*66220*/  LDSM.16.M88.4 R16, [R29+0x31080] ;  /* 0x031080001d10783b */ /* 0x000e220000000200 */
[C---:B---3--:R-:W-:Y:S01]  /*66230*/  HMMA.16816.F32.BF16 R24, R8.reuse, R26, R12 ;  /* 0x0000001a0818723c */ /* 0x048fe2000004180c */
[----:B0-----:R0:W-:Y:S02]  /*66240*/  STL.64 [R1+0x41c0], R18 ;  /* 0x0041c01201007387 */ /* 0x0011e40000100a00 */
[----:B------:R-:W-:Y:S02]  /*66250*/  STL.64 [R1+0x41b8], R16 ;  /* 0x0041b81001007387 */ /* 0x000fe40000100a00 */
[----:B------:R-:W3:Y:S02]  /*66260*/  LDL.LU.64 R14, [R1+0x4358] ;  /* 0x00435800010e7983 */ /* 0x000ee40000300a00 */
[----:B------:R-:W3:Y:S11]  /*66270*/  LDL.LU.64 R12, [R1+0x4350] ;  /* 0x00435000010c7983 */ /* 0x000ef60000300a00 */
[----:B------:R-:W-:Y:S05]  /*66280*/  @!UPT UIADD3 URZ, URZ, URZ, URZ ;  /* 0x0000003f3f3ff290 */ /* 0x000fea000fffe03f */
[----:B------:R-:W-:Y:S01]  /*66290*/  STL.64 [R1+0x4c0], R24 ;  /* 0x0004c01801007387 */ /* 0x000fe20000100a00 */
[----:B0-----:R-:W-:Y:S02]  /*662a0*/  MOV R18, R2 ;  /* 0x0000000200127202 */ /* 0x001fe40000000f00 */
[----:B------:R-:W-:Y:S01]  /*662b0*/  MOV R19, R0 ;  /* 0x0000000000137202 */ /* 0x000fe20000000f00 */
[----:B------:R0:W-:Y:S04]  /*662c0*/  STL.64 [R1+0x4c8], R26 ;  /* 0x0004c81a01007387 */ /* 0x0001e80000100a00 */
[----:B0-----:R-:W4:Y:S01]  /*662d0*/  LDL.LU.64 R26, [R1+0x4348] ;  /* 0x00434800011a7983 */ /* 0x001f220000300a00 */
[----:B------:R-:W4:Y:S01]  /*662e0*/  LDL.LU.64 R24, [R1+0x4340] ;  /* 0x0043400001187983 */ /* 0x000f220000300a00 */
[C---:B---3--:R-:W-:Y:S02]  /*662f0*/  HMMA.16816.F32.BF16 R16, R8.reuse, R18, R12 ;  /* 0x000000120810723c */ /* 0x048fe4000004180c */
[----:B------:R-:W4:Y:S11]  /*66300*/  LDL.LU.64 R14, [R1+0x4338] ;  /* 0x00433800010e7983 */ /* 0x000f360000300a00 */
[----:B------:R-:W-:Y:S10]  /*66310*/  @!UPT UIADD3 URZ, URZ, URZ, URZ ;  /* 0x0000003f3f3ff290 */ /* 0x000ff4000fffe03f */
[----:B------:R-:W-:Y:S01]  /*66320*/  STL.64 [R1+0x4b0], R16 ;  /* 0x0004b01001007387 */ /* 0x000fe20000100a00 */
[----:B------:R2:W-:Y:S02]  /*66330*/  STL.64 [R1+0x4b8], R18 ;  /* 0x0004b81201007387 */ /* 0x0005e40000100a00 */
[C---:B--2---:R-:W-:Y:S01]  /*66340*/  HMMA.16816.F32.BF16 R16, R8.reuse, R22, R4 ;  /* 0x000000160810723c */ /* 0x044fe20000041804 */
[----:B------:R-:W2:Y:S07]  /*66350*/  LDL.64 R4, [R1+0x20] ;  /* 0x0000200001047983 */ /* 0x000eae0000100a00 */
[C---:B----4-:R-:W-:Y:S11]  /*66360*/  HMMA.16816.F32.BF16 R12, R8.reuse, R14, R24 ;  /* 0x0000000e080c723c */ /* 0x050ff60000041818 */
[----:B------:R-:W-:Y:S11]  /*66370*/  @!UPT UIADD3 URZ, URZ, URZ, URZ ;  /* 0x0000003f3f3ff290 */ /* 0x000ff6000fffe03f */
[----:B------:R-:W-:Y:S02]  /*66380*/  @!UPT UIADD3 URZ, URZ, URZ, URZ ;  /* 0x0000003f3f3ff290 */ /* 0x000fe4000fffe03f */
[----:B------:R-:W-:Y:S02]  /*66390*/  MOV R2, R14 ;  /* 0x0000000e00027202 */ /* 0x000fe40000000f00 */
[----:B------:R-:W-:Y:S01]  /*663a0*/  MOV R0, R15 ;  /* 0x0000000f00007202 */ /* 0x000fe20000000f00 */
[----:B--2---:R-:W-:Y:S01]  /*663b0*/  STL.64 [R1+0x42e0], R4 ;  /* 0x0042e00401007387 */ /* 0x004fe20000100a00 */
[----:B------:R-:W-:Y:S02]  /*663c0*/  STL.64 [R1+0x490], R16 ;  /* 0x0004901001007387 */ /* 0x000fe40000100a00 */
[----:B------:R-:W-:Y:S02]  /*663d0*/  STL.64 [R1+0x498], R18 ;  /* 0x0004981201007387 */ /* 0x000fe40000100a00 */
[----:B------:R-:W2:Y:S01]  /*663e0*/  LDL.LU R14, [R1+0x48] ;  /* 0x00004800010e7983 */ /* 0x000ea20000300800 */
[----:B------:R-:W2:Y:S04]  /*663f0*/  LDL.LU R15, [R1+0x4c] ;  /* 0x00004c00010f7983 */ /* 0x000ea80000300800 */
[----:B--2---:R0:W-:Y:S04]  /*66400*/  STL.64 [R1+0x42e8], R14 ;  /* 0x0042e80e01007387 */ /* 0x0041e80000100a00 */
[----:B0-----:R-:W2:Y:S01]  /*66410*/  LDL.LU R14, [R1+0x58] ;  /* 0x00005800010e7983 */ /* 0x001ea20000300800 */
[----:B------:R-:W2:Y:S03]  /*66420*/  LDL.LU R15, [R1+0x5c] ;  /* 0x00005c00010f7983 */ /* 0x000ea60000300800 */
[----:B--2---:R0:W-:Y:S01]  /*66430*/  STL.64 [R1+0x4300], R14 ;  /* 0x0043000e01007387 */ /* 0x0041e20000100a00 */
[----:B------:R-:W2:Y:S02]  /*66440*/  LDL.LU R22, [R1+0x68] ;  /* 0x0000680001167983 */ /* 0x000ea40000300800 */
[----:B------:R-:W2:Y:S02]  /*66450*/  LDL.LU R23, [R1+0x6c] ;  /* 0x00006c0001177983 */ /* 0x000ea40000300800 */
[----:B------:R-:W-:Y:S01]  /*66460*/  IMAD.MOV.U32 R29, RZ, RZ, R12 ;  /* 0x000000ffff1d7224 */ /* 0x000fe200078e000c */
[----:B------:R-:W-:Y:S01]  /*66470*/  MOV R3, R13 ;  /* 0x0000000d00037202 */ /* 0x000fe20000000f00 */
[----:B--2---:R1:W-:Y:S01]  /*66480*/  STL.64 [R1+0x4308], R22 ;  /* 0x0043081601007387 */ /* 0x0043e20000100a00 */
[----:B------:R-:W2:Y:S02]  /*66490*/  LDL.LU R12, [R1+0x5e0] ;  /* 0x0005e000010c7983 */ /* 0x000ea40000300800 */
[----:B------:R-:W2:Y:S02]  /*664a0*/  LDL.LU R13, [R1+0x5e4] ;  /* 0x0005e400010d7983 */ /* 0x000ea40000300800 */
[----:B0-----:R-:W3:Y:S01]  /*664b0*/  LDL.LU R14, [R1+0x5e8] ;  /* 0x0005e800010e7983 */ /* 0x001ee20000300800 */
[----:B------:R-:W3:Y:S04]  /*664c0*/  LDL.LU R15, [R1+0x5ec] ;  /* 0x0005ec00010f7983 */ /* 0x000ee80000300800 */
[----:B---3--:R-:W-:Y:S01]  /*664d0*/  STL.64 [R1+0x4318], R14 ;  /* 0x0043180e01007387 */ /* 0x008fe20000100a00 */
[----:B--2---:R-:W-:Y:S02]  /*664e0*/  STL.64 [R1+0x4310], R12 ;  /* 0x0043100c01007387 */ /* 0x004fe40000100a00 */
[----:B-1----:R-:W2:Y:S02]  /*664f0*/  LDL.LU R22, [R1+0x78] ;  /* 0x0000780001167983 */ /* 0x002ea40000300800 */
[----:B------:R-:W2:Y:S02]  /*66500*/  LDL.LU R23, [R1+0x7c] ;  /* 0x00007c0001177983 */ /* 0x000ea40000300800 */
[----:B--2---:R0:W-:Y:S04]  /*66510*/  STL.64 [R1+0x4320], R22 ;  /* 0x0043201601007387 */ /* 0x0041e80000100a00 */
[----:B0-----:R-:W2:Y:S01]  /*66520*/  LDL.LU R22, [R1+0x88] ;  /* 0x0000880001167983 */ /* 0x001ea20000300800 */
[----:B------:R-:W2:Y:S02]  /*66530*/  LDL.LU R23, [R1+0x8c] ;  /* 0x00008c0001177983 */ /* 0x000ea40000300800 */
[----:B------:R-:W3:Y:S02]  /*66540*/  LDL.LU R12, [R1+0x5f0] ;  /* 0x0005f000010c7983 */ /* 0x000ee40000300800 */
[----:B------:R-:W3:Y:S01]  /*66550*/  LDL.LU R13, [R1+0x5f4] ;  /* 0x0005f400010d7983 */ /* 0x000ee20000300800 */
[----:B------:R-:W4:Y:S01]  /*66560*/  LDL.LU R14, [R1+0x5f8] ;  /* 0x0005f800010e7983 */ /* 0x000f220000300800 */
[----:B------:R-:W4:Y:S03]  /*66570*/  LDL.LU R15, [R1+0x5fc] ;  /* 0x0005fc00010f7983 */ /* 0x000f260000300800 */
[----:B----4-:R-:W-:Y:S01]  /*66580*/  STL.64 [R1+0x4330], R14 ;  /* 0x0043300e01007387 */ /* 0x010fe20000100a00 */
[----:B---3--:R0:W-:Y:S03]  /*66590*/  STL.64 [R1+0x4328], R12 ;  /* 0x0043280c01007387 */ /* 0x0081e60000100a00 */
[----:B0-----:R-:W2:Y:S01]  /*665a0*/  LDL.LU R12, [R1+0x600] ;  /* 0x00060000010c7983 */ /* 0x001ea20000300800 */
[----:B------:R-:W2:Y:S02]  /*665b0*/  LDL.LU R13, [R1+0x604] ;  /* 0x00060400010d7983 */ /* 0x000ea40000300800 */
[----:B------:R-:W2:Y:S02]  /*665c0*/  LDL.LU R14, [R1+0x608] ;  /* 0x00060800010e7983 */ /* 0x000ea40000300800 */
[----:B------:R-:W2:Y:S01]  /*665d0*/  LDL.LU R15, [R1+0x60c] ;  /* 0x00060c00010f7983 */ /* 0x000ea20000300800 */
[----:B------:R-:W3:Y:S01]  /*665e0*/  LDL.LU R4, [R1+0x540] ;  /* 0x0005400001047983 */ /* 0x000ee20000300800 */
[----:B------:R-:W3:Y:S02]  /*665f0*/  LDL.LU R5, [R1+0x544] ;  /* 0x0005440001057983 */ /* 0x000ee40000300800 */
[----:B------:R-:W4:Y:S02]  /*66600*/  LDL.LU R6, [R1+0x548] ;  /* 0x0005480001067983 */ /* 0x000f240000300800 */
[----:B------:R-:W4:Y:S02]  /*66610*/  LDL.LU R7, [R1+0x54c] ;  /* 0x00054c0001077983 */ /* 0x000f240000300800 */
[----:B----4-:R-:W-:Y:S01]  /*66620*/  STL.64 [R1+0x42f8], R6 ;  /* 0x0042f80601007387 */ /* 0x010fe20000100a00 */
[----:B---3--:R0:W-:Y:S03]  /*66630*/  STL.64 [R1+0x42f0], R4 ;  /* 0x0042f00401007387 */ /* 0x0081e60000100a00 */
[----:B0-----:R-:W3:Y:S01]  /*66640*/  LDL.LU R4, [R1+0x5d0] ;  /* 0x0005d00001047983 */ /* 0x001ee20000300800 */
[----:B------:R-:W3:Y:S02]  /*66650*/  LDL.LU R5, [R1+0x5d4] ;  /* 0x0005d40001057983 */ /* 0x000ee40000300800 */
[----:B------:R-:W3:Y:S02]  /*66660*/  LDL.LU R6, [R1+0x5d8] ;  /* 0x0005d80001067983 */ /* 0x000ee40000300800 */
[----:B------:R-:W3:Y:S01]  /*66670*/  LDL.LU R7, [R1+0x5dc] ;  /* 0x0005dc0001077983 */ /* 0x000ee20000300800 */
[----:B------:R-:W4:Y:S01]  /*66680*/  LDL.LU R16, [R1+0x410] ;  /* 0x0004100001107983 */ /* 0x000f220000300800 */
[----:B------:R-:W4:Y:S02]  /*66690*/  LDL.LU R17, [R1+0x414] ;  /* 0x0004140001117983 */ /* 0x000f240000300800 */
[----:B------:R-:W3:Y:S02]  /*666a0*/  LDL.LU R18, [R1+0x418] ;  /* 0x0004180001127983 */ /* 0x000ee40000300800 */
[----:B------:R-:W3:Y:S01]  /*666b0*/  LDL.LU R19, [R1+0x41c] ;  /* 0x00041c0001137983 */ /* 0x000ee20000300800 */
[C---:B--2---:R-:W-:Y:S01]  /*666c0*/  HMMA.16816.F32.BF16 R20, R8.reuse, R22, R12 ;  /* 0x000000160814723c */ /* 0x044fe2000004180c */
[----:B---3--:R-:W-:Y:S01]  /*666d0*/  STL.64 [R1+0x42c8], R18 ;  /* 0x0042c81201007387 */ /* 0x008fe20000100a00 */
[----:B----4-:R0:W-:Y:S03]  /*666e0*/  STL.64 [R1+0x42c0], R16 ;  /* 0x0042c01001007387 */ /* 0x0101e60000100a00 */
        /* <DEDUP_REMOVED lines=8> */
[----:B------:R0:W-:Y:S04]  /*66770*/  STL [R1+0x3f04], R0 ;  /* 0x003f040001007387 */ /* 0x0001e80000100800 */
[----:B0-----:R-:W4:Y:S01]  /*66780*/  LDL R0, [R1+0x884] ;  /* 0x0008840001007983 */ /* 0x001f220000100800 */
[----:B------:R-:W-:Y:S02]  /*66790*/  STL [R1+0x3f00], R2 ;  /* 0x003f000201007387 */ /* 0x000fe40000100800 */
[----:B------:R-:W-:Y:S02]  /*667a0*/  STL [R1+0x3efc], R3 ;  /* 0x003efc0301007387 */ /* 0x000fe40000100800 */
[----:B------:R-:W-:Y:S01]  /*667b0*/  STL [R1+0x3ef8], R29 ;  /* 0x003ef81d01007387 */ /* 0x000fe20000100800 */
[----:B------:R-:W2:Y:S01]  /*667c0*/  LDL.LU.64 R14, [R1+0x4330] ;  /* 0x00433000010e7983 */ /* 0x000ea20000300a00 */
[----:B------:R-:W2:Y:S02]  /*667d0*/  LDL.LU.64 R12, [R1+0x4328] ;  /* 0x00432800010c7983 */ /* 0x000ea40000300a00 */
[----:B------:R-:W-:Y:S02]  /*667e0*/  STL.64 [R1+0x470], R20 ;  /* 0x0004701401007387 */ /* 0x000fe40000100a00 */
[----:B------:R0:W-:Y:S02]  /*667f0*/  STL.64 [R1+0x478], R22 ;  /* 0x0004781601007387 */ /* 0x0001e40000100a00 */
        /* <DEDUP_REMOVED lines=9> */
[----:B------:R-:W2:Y:S11]  /*66890*/  LDL.LU.64 R14, [R1+0x4300] ;  /* 0x00430000010e7983 */ /* 0x000eb60000300a00 */
[----:B------:R-:W-:Y:S10]  /*668a0*/  @!UPT UIADD3 URZ, URZ, URZ, URZ ;  /* 0x0000003f3f3ff290 */ /* 0x000ff4000fffe03f */
[----:B------:R0:W-:Y:S01]  /*668b0*/  STL.64 [R1+0x450], R20 ;  /* 0x0004501401007387 */ /* 0x0001e20000100a00 */
[----:B------:R1:W-:Y:S03]  /*668c0*/  STL.64 [R1+0x458], R22 ;  /* 0x0004581601007387 */ /* 0x0003e60000100a00 */
[----:B0-----:R-:W3:Y:S01]  /*668d0*/  LDL.LU R20, [R1+0x3f0] ;  /* 0x0003f00001147983 */ /* 0x001ee20000300800 */
[----:B------:R-:W3:Y:S02]  /*668e0*/  LDL.LU R21, [R1+0x3f4] ;  /* 0x0003f40001157983 */ /* 0x000ee40000300800 */
[----:B-1----:R-:W3:Y:S02]  /*668f0*/  LDL.LU R22, [R1+0x3f8] ;  /* 0x0003f80001167983 */ /* 0x002ee40000300800 */
[----:B------:R-:W3:Y:S01]  /*66900*/  LDL.LU R23, [R1+0x3fc] ;  /* 0x0003fc0001177983 */ /* 0x000ee20000300800 */
[C---:B--2---:R-:W-:Y:S01]  /*66910*/  HMMA.16816.F32.BF16 R12, R8.reuse, R14, R4 ;  /* 0x0000000e080c723c */ /* 0x044fe20000041804 */
[----:B---3--:R-:W-:Y:S01]  /*66920*/  STL.64 [R1+0x42b0], R22 ;  /* 0x0042b01601007387 */ /* 0x008fe20000100a00 */
[----:B------:R0:W-:Y:S03]  /*66930*/  STL.64 [R1+0x42a8], R20 ;  /* 0x0042a81401007387 */ /* 0x0001e60000100a00 */
[----:B0-----:R-:W2:Y:S01]  /*66940*/  LDL.64 R20, [R1] ;  /* 0x0000000001147983 */ /* 0x001ea20000100a00 */
[----:B------:R-:W3:Y:S02]  /*66950*/  LDL.LU.64 R6, [R1+0x42f8] ;  /* 0x0042f80001067983 */ /* 0x000ee40000300a00 */
[----:B------:R-:W3:Y:S11]  /*66960*/  LDL.LU.64 R4, [R1+0x42f0] ;  /* 0x0042f00001047983 */ /* 0x000ef60000300a00 */
[----:B------:R-:W-:Y:S04]  /*66970*/  @!UPT UIADD3 URZ, URZ, URZ, URZ ;  /* 0x0000003f3f3ff290 */ /* 0x000fe8000fffe03f */
[----:B------:R-:W-:Y:S01]  /*66980*/  STL.64 [R1+0x440], R12 ;  /* 0x0004400c01007387 */ /* 0x000fe20000100a00 */
[----:B------:R0:W-:Y:S04]  /*66990*/  STL.64 [R1+0x448], R14 ;  /* 0x0004480e01007387 */ /* 0x0001e80000100a00 */
[----:B0-----:R-:W3:Y:S02]  /*669a0*/  LDL.LU.64 R14, [R1+0x42e8] ;  /* 0x0042e800010e7983 */ /* 0x001ee40000300a00 */
[----:B---3--:R-:W-:Y:S02]  /*669b0*/  HMMA.16816.F32.BF16 R8, R8, R14, R4 ;  /* 0x0000000e0808723c */ /* 0x008fe40000041804 */
[----:B------:R-:W3:Y:S01]  /*669c0*/  LDL.LU.64 R4, [R1+0x42e0] ;  /* 0x0042e00001047983 */ /* 0x000ee20000300a00 */
[----:B------:R-:W3:Y:S02]  /*669d0*/  LDL.LU.64 R14, [R1+0x42d8] ;  /* 0x0042d800010e7983 */ /* 0x000ee40000300a00 */
[----:B------:R-:W3:Y:S11]  /*669e0*/  LDL.LU.64 R12, [R1+0x42d0] ;  /* 0x0042d000010c7983 */ /* 0x000ef60000300a00 */
[----:B------:R-:W-:Y:S07]  /*669f0*/  @!UPT UIADD3 URZ, URZ, URZ, URZ ;  /* 0x0000003f3f3ff290 */ /* 0x000fee000fffe03f */
[----:B------:R0:W-:Y:S01]  /*66a00*/  STL.64 [R1+0x2c0], R8 ;  /* 0x0002c00801007387 */ /* 0x0001e20000100a00 */
[----:B------:R-:W-:Y:S03]  /*66a10*/  STL.64 [R1+0x2c8], R10 ;  /* 0x0002c80a01007387 */ /* 0x000fe60000100a00 */
[----:B0-----:R-:W2:Y:S01]  /*66a20*/  LDL.64 R8, [R1+0x10] ;  /* 0x0000100001087983 */ /* 0x001ea20000100a00 */
[C---:B---3--:R-:W-:Y:S01]  /*66a30*/  HMMA.16816.F32.BF16 R16, R12.reuse, R4, R16 ;  /* 0x000000040c10723c */ /* 0x048fe20000041810 */
[----:B------:R-:W-:Y:S11]  /*66a40*/  IMAD.MOV.U32 R7, RZ, RZ, R5 ;  /* 0x000000ffff077224 */ /* 0x000ff600078e0005 */
[----:B------:R-:W-:Y:S11]  /*66a50*/  @!UPT UIADD3 URZ, URZ, URZ, URZ ;  /* 0x0000003f3f3ff290 */ /* 0x000ff6000fffe03f */
[----:B------:R-:W-:Y:S01]  /*66a60*/  STL.64 [R1+0x2b0], R16 ;  /* 0x0002b01001007387 */ /* 0x000fe20000100a00 */
[----:B------:R0:W-:Y:S03]  /*66a70*/  STL.64 [R1+0x2b8], R18 ;  /* 0x0002b81201007387 */ /* 0x0001e60000100a00 */
[----:B0-----:R-:W3:Y:S01]  /*66a80*/  LDL.LU.64 R18, [R1+0x42c8] ;  /* 0x0042c80001127983 */ /* 0x001ee20000300a00 */
[----:B------:R-:W3:Y:S02]  /*66a90*/  LDL.LU.64 R16, [R1+0x42c0] ;  /* 0x0042c00001107983 */ /* 0x000ee40000300a00 */
[----:B------:R-:W4:Y:S01]  /*66aa0*/  LDL.LU.64 R4, [R1+0x42b8] ;  /* 0x0042b80001047983 */ /* 0x000f220000300a00 */
[C---:B--2---:R-:W-:Y:S01]  /*66ab0*/  HMMA.16816.F32.BF16 R24, R12.reuse, R20, R24 ;  /* 0x000000140c18723c */ /* 0x044fe20000041818 */
[----:B------:R-:W-:Y:S11]  /*66ac0*/  STL [R1+0x4288], R7 ;  /* 0x0042880701007387 */ /* 0x000ff60000100800 */
[----:B------:R-:W-:Y:S11]  /*66ad0*/  @!UPT UIADD3 URZ, URZ, URZ, URZ ;  /* 0x0000003f3f3ff290 */ /* 0x000ff6000fffe03f */
[----:B------:R-:W-:Y:S01]  /*66ae0*/  @!UPT UIADD3 URZ, URZ, URZ, URZ ;  /* 0x0000003f3f3ff290 */ /* 0x000fe2000fffe03f */
[----:B------:R-:W-:Y:S01]  /*66af0*/  MOV R28, R26 ;  /* 0x0000001a001c7202 */ /* 0x000fe20000000f00 */
[C---:B---3--:R-:W-:Y:S01]  /*66b00*/  HMMA.16816.F32.BF16 R16, R12.reuse, R8, R16 ;  /* 0x000000080c10723c */ /* 0x048fe20000041810 */
[----:B----4-:R0:W-:Y:S04]  /*66b10*/  STL.64 [R1+0x4280], R4 ;  /* 0x0042800401007387 */ /* 0x0101e80000100a00 */
[----:B0-----:R-:W2:Y:S01]  /*66b20*/  LDL.LU R4, [R1+0x3e0] ;  /* 0x0003e00001047983 */ /* 0x001ea20000300800 */
[----:B------:R-:W2:Y:S02]  /*66b30*/  LDL.LU R5, [R1+0x3e4] ;  /* 0x0003e40001057983 */ /* 0x000ea40000300800 */
[----:B------:R-:W2:Y:S02]  /*66b40*/  LDL.LU R6, [R1+0x3e8] ;  /* 0x0003e80001067983 */ /* 0x000ea40000300800 */
[----:B------:R-:W2:Y:S11]  /*66b50*/  LDL.LU R7, [R1+0x3ec] ;  /* 0x0003ec0001077983 */ /* 0x000eb60000300800 */
[----:B------:R-:W-:Y:S02]  /*66b60*/  @!UPT UIADD3 URZ, URZ, URZ, URZ ;  /* 0x0000003f3f3ff290 */ /* 0x000fe4000fffe03f */
[----:B------:R0:W-:Y:S01]  /*66b70*/  STL.64 [R1+0x2a0], R16 ;  /* 0x0002a01001007387 */ /* 0x0001e20000100a00 */
[----:B------:R1:W-:Y:S01]  /*66b80*/  STL.64 [R1+0x2a8], R18 ;  /* 0x0002a81201007387 */ /* 0x0003e20000100a00 */
[----:B0-----:R-:W-:Y:S02]  /*66b90*/  MOV R17, R8 ;  /* 0x0000000800117202 */ /* 0x001fe40000000f00 */
[----:B------:R-:W-:Y:S01]  /*66ba0*/  MOV R16, R9 ;  /* 0x0000000900107202 */ /* 0x000fe20000000f00 */
[----:B------:R-:W3:Y:S01]  /*66bb0*/  LDL.LU R8, [R1+0x260] ;  /* 0x0002600001087983 */ /* 0x000ee20000300800 */
[----:B------:R-:W3:Y:S02]  /*66bc0*/  LDL.LU R9, [R1+0x264] ;  /* 0x0002640001097983 */ /* 0x000ee40000300800 */
[----:B------:R-:W3:Y:S02]  /*66bd0*/  LDL.LU R10, [R1+0x268] ;  /* 0x00026800010a7983 */ /* 0x000ee40000300800 */
[----:B------:R-:W3:Y:S01]  /*66be0*/  LDL.LU R11, [R1+0x26c] ;  /* 0x00026c00010b7983 */ /* 0x000ee20000300800 */
[----:B-1----:R-:W-:Y:S01]  /*66bf0*/  MOV R19, R20 ;  /* 0x0000001400137202 */ /* 0x002fe20000000f00 */
[----:B------:R-:W-:Y:S01]  /*66c00*/  IMAD.MOV.U32 R18, RZ, RZ, R21 ;  /* 0x000000ffff127224 */ /* 0x000fe200078e0015 */
[----:B------:R-:W4:Y:S01]  /*66c10*/  LDL.LU.64 R22, [R1+0x42b0] ;  /* 0x0042b00001167983 */ /* 0x000f220000300a00 */
[----:B------:R-:W4:Y:S02]  /*66c20*/  LDL.LU.64 R20, [R1+0x42a8] ;  /* 0x0042a80001147983 */ /* 0x000f240000300a00 */
[----:B------:R-:W-:Y:S02]  /*66c30*/  STL.64 [R1+0x290], R24 ;  /* 0x0002901801007387 */ /* 0x000fe40000100a00 */
[----:B------:R0:W-:Y:S02]  /*66c40*/  STL [R1+0x29c], R27 ;  /* 0x00029c1b01007387 */ /* 0x0001e40000100800 */
[----:B0-----:R-:W2:Y:S01]  /*66c50*/  LDL.LU.64 R26, [R1+0x42a0] ;  /* 0x0042a000011a7983 */ /* 0x001ea20000300a00 */
[----:B------:R-:W4:Y:S02]  /*66c60*/  LDL.LU.64 R24, [R1+0x4298] ;  /* 0x0042980001187983 */ /* 0x000f240000300a00 */
[----:B------:R-:W-:Y:S02]  /*66c70*/  STL.64 [R1+0x4258], R18 ;  /* 0x0042581201007387 */ /* 0x000fe40000100a00 */
[----:B------:R0:W-:Y:S02]  /*66c80*/  STL.64 [R1+0x4250], R16 ;  /* 0x0042501001007387 */ /* 0x0001e40000100a00 */
[----:B0-----:R-:W2:Y:S01]  /*66c90*/  LDL.64 R16, [R1+0x150] ;  /* 0x0001500001107983 */ /* 0x001ea20000100a00 */
[C---:B----4-:R-:W-:Y:S03]  /*66ca0*/  HMMA.16816.F32.BF16 R20, R12.reuse, R24, R20 ;  /* 0x000000180c14723c */ /* 0x050fe60000041814 */
[----:B--2---:R0:W-:Y:S04]  /*66cb0*/  STL.64 [R1+0x4268], R16 ;  /* 0x0042681001007387 */ /* 0x0041e80000100a00 */
[----:B0-----:R-:W2:Y:S01]  /*66cc0*/  LDL.LU R16, [R1+0x250] ;  /* 0x0002500001107983 */ /* 0x001ea20000300800 */
[----:B------:R-:W2:Y:S02]  /*66cd0*/  LDL.LU R17, [R1+0x254] ;  /* 0x0002540001117983 */ /* 0x000ea40000300800 */
[----:B------:R-:W2:Y:S02]  /*66ce0*/  LDL.LU R18, [R1+0x258] ;  /* 0x0002580001127983 */ /* 0x000ea40000300800 */
[----:B------:R-:W2:Y:S01]  /*66cf0*/  LDL.LU R19, [R1+0x25c] ;  /* 0x00025c0001137983 */ /* 0x000ea20000300800 */
[----:B------:R-:W-:Y:S10]  /*66d00*/  STL [R1+0x3e2c], R28 ;  /* 0x003e2c1c01007387 */ /* 0x000ff40000100800 */
[----:B------:R0:W-:Y:S02]  /*66d10*/  STL.64 [R1+0x280], R20 ;  /* 0x0002801401007387 */ /* 0x0001e40000100a00 */
[----:B------:R-:W-:Y:S01]  /*66d20*/  STL.64 [R1+0x288], R22 ;  /* 0x0002881601007387 */ /* 0x000fe20000100a00 */
[----:B0-----:R-:W4:Y:S01]  /*66d30*/  LDL.LU.64 R20, [R1+0x4290] ;  /* 0x0042900001147983 */ /* 0x001f220000300a00 */
[----:B------:R-:W-:Y:S02]  /*66d40*/  STL.64 [R1+0x4170], R26 ;  /* 0x0041701a01007387 */ /* 0x000fe40000100a00 */
[----:B------:R0:W-:Y:S02]  /*66d50*/  STL.64 [R1+0x4168], R24 ;  /* 0x0041681801007387 */ /* 0x0001e40000100a00 */
[----:B0-----:R-:W2:Y:S04]  /*66d60*/  LDL.64 R24, [R1+0x140] ;  /* 0x0001400001187983 */ /* 0x001ea80000100a00 */
[----:B--2---:R0:W-:Y:S04]  /*66d70*/  STL.64 [R1+0x4260], R24 ;  /* 0x0042601801007387 */ /* 0x0041e80000100a00 */
[----:B0-----:R-:W2:Y:S01]  /*66d80*/  LDL.LU R24, [R1+0x3d0] ;  /* 0x0003d00001187983 */ /* 0x001ea20000300800 */
[----:B------:R-:W2:Y:S02]  /*66d90*/  LDL.LU R25, [R1+0x3d4] ;  /* 0x0003d40001197983 */ /* 0x000ea40000300800 */
[----:B------:R-:W2:Y:S02]  /*66da0*/  LDL.LU R26, [R1+0x3d8] ;  /* 0x0003d800011a7983 */ /* 0x000ea40000300800 */
[----:B------:R-:W2:Y:S01]  /*66db0*/  LDL.LU R27, [R1+0x3dc] ;  /* 0x0003dc00011b7983 */ /* 0x000ea20000300800 */
[C---:B----4-:R-:W-:Y:S11]  /*66dc0*/  HMMA.16816.F32.BF16 R4, R12.reuse, R20, R4 ;  /* 0x000000140c04723c */ /* 0x050ff60000041804 */
[----:B------:R-:W-:Y:S11]  /*66dd0*/  @!UPT UIADD3 URZ, URZ, URZ, URZ ;  /* 0x0000003f3f3ff290 */ /* 0x000ff6000fffe03f */
[----:B------:R-:W-:Y:S02]  /*66de0*/  @!UPT UIADD3 URZ, URZ, URZ, URZ ;  /* 0x0000003f3f3ff290 */ /* 0x000fe4000fffe03f */
[----:B------:R-:W-:Y:S01]  /*66df0*/  MOV R28, R5 ;  /* 0x00000005001c7202 */ /* 0x000fe20000000f00 */
[----:B--2---:R-:W-:Y:S01]  /*66e00*/  STL.64 [R1+0x4278], R26 ;  /* 0x0042781a01007387 */ /* 0x004fe20000100a00 */
[----:B------:R0:W-:Y:S03]  /*66e10*/  STL.64 [R1+0x4270], R24 ;  /* 0x0042701801007387 */ /* 0x0001e60000100a00 */
[----:B0-----:R-:W2:Y:S01]  /*66e20*/  LDL.64 R24, [R1+0x30] ;  /* 0x0000300001187983 */ /* 0x001ea20000100a00 */
[----:B------:R-:W-:Y:S02]  /*66e30*/  STL [R1+0x270], R4 ;  /* 0x0002700401007387 */ /* 0x000fe40000100800 */
[----:B------:R0:W-:Y:S02]  /*66e40*/  STL.64 [R1+0x278], R6 ;  /* 0x0002780601007387 */ /* 0x0001e40000100a00 */
[----:B0-----:R-:W4:Y:S01]  /*66e50*/  LDL.LU R7, [R1+0x4288] ;  /* 0x0042880001077983 */ /* 0x001f220000300800 */
[----:B------:R-:W3:Y:S02]  /*66e60*/  LDL.LU.64 R4, [R1+0x4280] ;  /* 0x0042800001047983 */ /* 0x000ee40000300a00 */
[----:B------:R0:W-:Y:S02]  /*66e70*/  STL.64 [R1+0x4160], R20 ;  /* 0x0041601401007387 */ /* 0x0001e40000100a00 */
[----:B0-----:R-:W2:Y:S01]  /*66e80*/  LDL.LU R20, [R1+0x3c0] ;  /* 0x0003c00001147983 */ /* 0x001ea20000300800 */
[----:B------:R-:W2:Y:S02]  /*66e90*/  LDL.LU R21, [R1+0x3c4] ;  /* 0x0003c40001157983 */ /* 0x000ea40000300800 */
[----:B------:R-:W2:Y:S02]  /*66ea0*/  LDL.LU R22, [R1+0x3c8] ;  /* 0x0003c80001167983 */ /* 0x000ea40000300800 */
[----:B------:R-:W2:Y:S01]  /*66eb0*/  LDL.LU R23, [R1+0x3cc] ;  /* 0x0003cc0001177983 */ /* 0x000ea20000300800 */
[----:B------:R-:W-:Y:S01]  /*66ec0*/  STL [R1+0x3e30], R28 ;  /* 0x003e301c01007387 */ /* 0x000fe20000100800 */
[C---:B---3--:R-:W-:Y:S11]  /*66ed0*/  HMMA.16816.F32.BF16 R8, R12.reuse, R4, R8 ;  /* 0x000000040c08723c */ /* 0x048ff60000041808 */
[----:B------:R-:W-:Y:S11]  /*66ee0*/  @!UPT UIADD3 URZ, URZ, URZ, URZ ;  /* 0x0000003f3f3ff290 */ /* 0x000ff6000fffe03f */
[----:B------:R-:W-:Y:S01]  /*66ef0*/  @!UPT UIADD3 URZ, URZ, URZ, URZ ;  /* 0x0000003f3f3ff290 */ /* 0x000fe2000fffe03f */
[----:B------:R-:W-:Y:S01]  /*66f00*/  STL.64 [R1+0x260], R8 ;  /* 0x0002600801007387 */ /* 0x000fe20000100a00 */
[----:B------:R-:W-:Y:S02]  /*66f10*/  STL.64 [R1+0x268], R10 ;  /* 0x0002680a01007387 */ /* 0x000fe40000100a00 */
[----:B------:R-:W0:Y:S01]  /*66f20*/  LDSM.16.M88.4 R8, [R0+0x32080] ;  /* 0x032080000008783b */ /* 0x000e220000000200 */
[C---:B--2---:R-:W-:Y:S01]  /*66f30*/  HMMA.16816.F32.BF16 R16, R12.reuse, R24, R16 ;  /* 0x000000180c10723c */ /* 0x044fe20000041810 */
[----:B------:R-:W-:Y:S01]  /*66f40*/  STL [R1+0x4130], R0 ;  /* 0x0041300001007387 */ /* 0x000fe20000100800 */
[----:B------:R-:W-:Y:S01]  /*66f50*/  MOV R3, R24 ;  /* 0x0000001800037202 */ /* 0x000fe20000000f00 */
[----:B------:R-:W-:Y:S02]  /*66f60*/  IMAD.MOV.U32 R2, RZ, RZ, R25 ;  /* 0x000000ffff027224 */ /* 0x000fe400078e0019 */
[----:B0-----:R-:W-:Y:S01]  /*66f70*/  STL.64 [R1+0x4050], R10 ;  /* 0x0040500a01007387 */ /* 0x001fe20000100a00 */
[----:B------:R0:W-:Y:S03]  /*66f80*/  STL.64 [R1+0x4048], R8 ;  /* 0x0040480801007387 */ /* 0x0001e60000100a00 */
[----:B0-----:R-:W2:Y:S01]  /*66f90*/  LDL.LU.64 R8, [R1+0xd0] ;  /* 0x0000d00001087983 */ /* 0x001ea20000300a00 */
[----:B------:R-:W3:Y:S02]  /*66fa0*/  LDL.LU.64 R26, [R1+0x4278] ;  /* 0x00427800011a7983 */ /* 0x000ee40000300a00 */
[----:B------:R-:W3:Y:S11]  /*66fb0*/  LDL.LU.64 R24, [R1+0x4270] ;  /* 0x0042700001187983 */ /* 0x000ef60000300a00 */
[----:B------:R0:W-:Y:S01]  /*66fc0*/  STL.64 [R1+0x250], R16 ;  /* 0x0002501001007387 */ /* 0x0001e20000100a00 */
[----:B------:R-:W-:Y:S04]  /*66fd0*/  STL [R1+0x258], R18 ;  /* 0x0002581201007387 */ /* 0x000fe80000100800 */
[----:B0-----:R-:W3:Y:S01]  /*66fe0*/  LDL.LU.64 R16, [R1+0x4268] ;  /* 0x0042680001107983 */ /* 0x001ee20000300a00 */
[----:B------:R-:W-:Y:S01]  /*66ff0*/  MOV R28, R19 ;  /* 0x00000013001c7202 */ /* 0x000fe20000000f00 */
[----:B------:R-:W-:Y:S02]  /*67000*/  STL [R1+0x4138], R2 ;  /* 0x0041380201007387 */ /* 0x000fe40000100800 */
[----:B------:R-:W-:Y:S02]  /*67010*/  STL [R1+0x4134], R3 ;  /* 0x0041340301007387 */ /* 0x000fe40000100800 */
[----:B------:R-:W-:Y:S01]  /*67020*/  STL [R1+0x3e34], R28 ;  /* 0x003e341c01007387 */ /* 0x000fe20000100800 */
[C---:B---3--:R-:W-:Y:S11]  /*67030*/  HMMA.16816.F32.BF16 R24, R12.reuse, R16, R24 ;  /* 0x000000100c18723c */ /* 0x048ff60000041818 */
[----:B------:R-:W-:Y:S11]  /*67040*/  @!UPT UIADD3 URZ, URZ, URZ, URZ ;  /* 0x0000003f3f3ff290 */ /* 0x000ff6000fffe03f */
[----:B------:R-:W-:Y:S01]  /*67050*/  @!UPT UIADD3 URZ, URZ, URZ, URZ ;  /* 0x0000003f3f3ff290 */ /* 0x000fe2000fffe03f */
[----:B------:R0:W-:Y:S01]  /*67060*/  STL.64 [R1+0x430], R24 ;  /* 0x0004301801007387 */ /* 0x0001e20000100a00 */
[----:B------:R-:W-:Y:S03]  /*67070*/  STL.64 [R1+0x438], R26 ;  /* 0x0004381a01007387 */ /* 0x000fe60000100a00 */
[----:B0-----:R-:W3:Y:S01]  /*67080*/  LDL.LU.64 R24, [R1+0x4260] ;  /* 0x0042600001187983 */ /* 0x001ee20000300a00 */
[----:B------:R-:W-:Y:S02]  /*67090*/  MOV R10, R17 ;  /* 0x00000011000a7202 */ /* 0x000fe40000000f00 */
[----:B------:R-:W-:Y:S01]  /*670a0*/  MOV R11, R16 ;  /* 0x00000010000b7202 */ /* 0x000fe20000000f00 */
[----:B------:R-:W4:Y:S01]  /*670b0*/  LDL.LU.64 R18, [R1+0x4258] ;  /* 0x0042580001127983 */ /* 0x000f220000300a00 */
[----:B------:R-:W4:Y:S01]  /*670c0*/  LDL.LU.64 R16, [R1+0x4250] ;  /* 0x0042500001107983 */ /* 0x000f220000300a00 */
[----:B------:R-:W-:Y:S02]  /*670d0*/  STL [R1+0x4140], R10 ;  /* 0x0041400a01007387 */ /* 0x000fe40000100800 */
[----:B------:R-:W-:Y:S02]  /*670e0*/  STL [R1+0x413c], R11 ;  /* 0x00413c0b01007387 */ /* 0x000fe40000100800 */
[----:B--2---:R3:W-:Y:S02]  /*670f0*/  STL.64 [R1+0x4218], R8 ;  /* 0x0042180801007387 */ /* 0x0047e40000100a00 */
[----:B---3--:R-:W-:Y:S11]  /*67100*/  HMMA.16816.F32.BF16 R8, R12, R24, R20 ;  /* 0x000000180c08723c */ /* 0x008ff60000041814 */
[----:B------:R-:W-:Y:S11]  /*67110*/  @!UPT UIADD3 URZ, URZ, URZ, URZ ;  /* 0x0000003f3f3ff290 */ /* 0x000ff6000fffe03f */
[----:B------:R-:W-:Y:S01]  /*67120*/  @!UPT UIADD3 URZ, URZ, URZ, URZ ;  /* 0x0000003f3f3ff290 */ /* 0x000fe2000fffe03f */
[----:B------:R-:W-:Y:S01]  /*67130*/  STL.64 [R1+0x420], R8 ;  /* 0x0004200801007387 */ /* 0x000fe20000100a00 */
[----:B------:R-:W-:Y:S02]  /*67140*/  STL.64 [R1+0x428], R10 ;  /* 0x0004280a01007387 */ /* 0x000fe40000100a00 */
[----:B------:R-:W2:Y:S02]  /*67150*/  LDL.LU R20, [R1+0x320] ;  /* 0x0003200001147983 */ /* 0x000ea40000300800 */
[----:B------:R-:W2:Y:S01]  /*67160*/  LDL.LU R21, [R1+0x324] ;  /* 0x0003240001157983 */ /* 0x000ea20000300800 */
[----:B------:R-:W3:Y:S01]  /*67170*/  LDL.LU R22, [R1+0x328] ;  /* 0x0003280001167983 */ /* 0x000ee20000300800 */
[----:B------:R-:W3:Y:S02]  /*67180*/  LDL.LU R23, [R1+0x32c] ;  /* 0x00032c0001177983 */ /* 0x000ee40000300800 */
[----:B------:R-:W-:Y:S01]  /*67190*/  IMAD.MOV.U32 R6, RZ, RZ, R24 ;  /* 0x000000ffff067224 */ /* 0x000fe200078e0018 */
[----:B------:R-:W-:-:S02]  /*671a0*/  MOV R29, R25 ;  /* 0x00000019001d7202 */ /* 0x000fc40000000f00 */
[----:B----4-:R-:W-:Y:S01]  /*671b0*/  MOV R24, R19 ;  /* 0x0000001300187202 */ /* 0x010fe20000000f00 */
[----:B------:R-:W-:Y:S01]  /*671c0*/  MOV R25, R18 ;  /* 0x0000001200197202 */ /* 0x000fe20000000f00 */
[----:B---3--:R-:W-:Y:S01]  /*671d0*/  STL.64 [R1+0x4180], R22 ;  /* 0x0041801601007387 */ /* 0x008fe20000100a00 */
[----:B--2---:R0:W-:Y:S03]  /*671e0*/  STL.64 [R1+0x4178], R20 ;  /* 0x0041781401007387 */ /* 0x0041e60000100a00 */
[----:B------:R1:W-:Y:S01]  /*671f0*/  STL.64 [R1+0x4188], R24 ;  /* 0x0041881801007387 */ /* 0x0003e20000100a00 */
[----:B0-----:R-:W2:Y:S01]  /*67200*/  LDL.LU R20, [R1+0x330] ;  /* 0x0003300001147983 */ /* 0x001ea20000300800 */
[----:B------:R-:W2:Y:S02]  /*67210*/  LDL.LU R21, [R1+0x334] ;  /* 0x0003340001157983 */ /* 0x000ea40000300800 */
[----:B------:R-:W3:Y:S02]  /*67220*/  LDL.LU R22, [R1+0x338] ;  /* 0x0003380001167983 */ /* 0x000ee40000300800 */
[----:B------:R-:W3:Y:S02]  /*67230*/  LDL.LU R23, [R1+0x33c] ;  /* 0x00033c0001177983 */ /* 0x000ee40000300800 */
[----:B-1----:R-:W-:Y:S01]  /*67240*/  IMAD.MOV.U32 R24, RZ, RZ, R17 ;  /* 0x000000ffff187224 */ /* 0x002fe200078e0011 */
[----:B------:R-:W-:Y:S01]  /*67250*/  MOV R25, R16 ;  /* 0x0000001000197202 */ /* 0x000fe20000000f00 */
[----:B---3--:R-:W-:Y:S01]  /*67260*/  STL.64 [R1+0x4198], R22 ;  /* 0x0041981601007387 */ /* 0x008fe20000100a00 */
[----:B--2---:R0:W-:Y:S03]  /*67270*/  STL.64 [R1+0x4190], R20 ;  /* 0x0041901401007387 */ /* 0x0041e60000100a00 */
[----:B------:R-:W-:Y:S01]  /*67280*/  STL.64 [R1+0x41a0], R24 ;  /* 0x0041a01801007387 */ /* 0x000fe20000100a00 */
[----:B0-----:R-:W2:Y:S01]  /*67290*/  LDL.LU R20, [R1+0x340] ;  /* 0x0003400001147983 */ /* 0x001ea20000300800 */
[----:B------:R-:W2:Y:S02]  /*672a0*/  LDL.LU R21, [R1+0x344] ;  /* 0x0003440001157983 */ /* 0x000ea40000300800 */
[----:B------:R-:W3:Y:S02]  /*672b0*/  LDL.LU R22, [R1+0x348] ;  /* 0x0003480001167983 */ /* 0x000ee40000300800 */
[----:B------:R-:W3:Y:S01]  /*672c0*/  LDL.LU R23, [R1+0x34c] ;  /* 0x00034c0001177983 */ /* 0x000ee20000300800 */
[----:B------:R-:W4:Y:S01]  /*672d0*/  LDL.LU R16, [R1+0x240] ;  /* 0x0002400001107983 */ /* 0x000f220000300800 */
[----:B------:R-:W4:Y:S02]  /*672e0*/  LDL.LU R17, [R1+0x244] ;  /* 0x0002440001117983 */ /* 0x000f240000300800 */
[----:B------:R-:W2:Y:S02]  /*672f0*/  LDL.LU R18, [R1+0x248] ;  /* 0x0002480001127983 */ /* 0x000ea40000300800 */
[----:B------:R-:W2:Y:S02]  /*67300*/  LDL.LU R19, [R1+0x24c] ;  /* 0x00024c0001137983 */ /* 0x000ea40000300800 */
[----:B--2---:R-:W-:Y:S01]  /*67310*/  STL.64 [R1+0x41d0], R18 ;  /* 0x0041d01201007387 */ /* 0x004fe20000100a00 */
[----:B----4-:R0:W-:Y:S03]  /*67320*/  STL.64 [R1+0x41c8], R16 ;  /* 0x0041c81001007387 */ /* 0x0101e60000100a00 */
[----:B0-----:R-:W2:Y:S04]  /*67330*/  LDL.64 R16, [R1+0xe0] ;  /* 0x0000e00001107983 */ /* 0x001ea80000100a00 */
[----:B--2---:R0:W-:Y:S04]  /*67340*/  STL.64 [R1+0x41e0], R16 ;  /* 0x0041e01001007387 */ /* 0x0041e80000100a00 */
[----:B0-----:R-:W2:Y:S04]  /*67350*/  LDL.64 R16, [R1+0xf0] ;  /* 0x0000f00001107983 */ /* 0x001ea80000100a00 */
[----:B--2---:R-:W-:Y:S01]  /*67360*/  STL.64 [R1+0x41f8], R16 ;  /* 0x0041f81001007387 */ /* 0x004fe20000100a00 */
[----:B---3--:R-:W-:Y:S02]  /*67370*/  STL.64 [R1+0x41b0], R22 ;  /* 0x0041b01601007387 */ /* 0x008fe40000100a00 */
[----:B------:R-:W-:Y:S02]  /*67380*/  STL.64 [R1+0x41a8], R20 ;  /* 0x0041a81401007387 */ /* 0x000fe40000100a00 */
[----:B------:R-:W2:Y:S01]  /*67390*/  LDL R24, [R1+0x20] ;  /* 0x0000200001187983 */ /* 0x000ea20000100800 */
[----:B------:R-:W3:Y:S01]  /*673a0*/  LDL.LU R8, [R1+0x390] ;  /* 0x0003900001087983 */ /* 0x000ee20000300800 */
[----:B------:R-:W3:Y:S02]  /*673b0*/  LDL.LU R9, [R1+0x394] ;  /* 0x0003940001097983 */ /* 0x000ee40000300800 */
[----:B------:R-:W4:Y:S02]  /*673c0*/  LDL.LU R10, [R1+0x398] ;  /* 0x00039800010a7983 */ /* 0x000f240000300800 */
[----:B------:R-:W4:Y:S02]  /*673d0*/  LDL.LU R11, [R1+0x39c] ;  /* 0x00039c00010b7983 */ /* 0x000f240000300800 */
[----:B----4-:R-:W-:Y:S01]  /*673e0*/  STL.64 [R1+0x4228], R10 ;  /* 0x0042280a01007387 */ /* 0x010fe20000100a00 */
[----:B---3--:R0:W-:Y:S03]  /*673f0*/  STL.64 [R1+0x4220], R8 ;  /* 0x0042200801007387 */ /* 0x0081e60000100a00 */
[----:B0-----:R-:W3:Y:S04]  /*67400*/  LDL.64 R8, [R1+0x120] ;  /* 0x0001200001087983 */ /* 0x001ee80000100a00 */
[----:B---3--:R0:W-:Y:S01]  /*67410*/  STL.64 [R1+0x4238], R8 ;  /* 0x0042380801007387 */ /* 0x0081e20000100a00 */
[----:B------:R-:W3:Y:S03]  /*67420*/  LDL.64 R16, [R1+0x100] ;  /* 0x0001000001107983 */ /* 0x000ee60000100a00 */
[----:B0-----:R-:W4:Y:S04]  /*67430*/  LDL.64 R8, [R1+0x130] ;  /* 0x0001300001087983 */ /* 0x001f280000100a00 */
[----:B---3--:R0:W-:Y:S04]  /*67440*/  STL.64 [R1+0x4210], R16 ;  /* 0x0042101001007387 */ /* 0x0081e80000100a00 */
[----:B0-----:R-:W3:Y:S04]  /*67450*/  LDL.64 R16, [R1+0x110] ;  /* 0x0001100001107983 */ /* 0x001ee80000100a00 */
[----:B---3--:R0:W-:Y:S04]  /*67460*/  STL.64 [R1+0x4230], R16 ;  /* 0x0042301001007387 */ /* 0x0081e80000100a00 */
[----:B0-----:R-:W3:Y:S01]  /*67470*/  LDL.LU R16, [R1+0x3a0] ;  /* 0x0003a00001107983 */ /* 0x001ee20000300800 */
[----:B------:R-:W3:Y:S02]  /*67480*/  LDL.LU R17, [R1+0x3a4] ;  /* 0x0003a40001117983 */ /* 0x000ee40000300800 */
[----:B------:R-:W2:Y:S02]  /*67490*/  LDL.LU R18, [R1+0x3a8] ;  /* 0x0003a80001127983 */ /* 0x000ea40000300800 */
[----:B------:R-:W2:Y:S01]  /*674a0*/  LDL.LU R19, [R1+0x3ac] ;  /* 0x0003ac0001137983 */ /* 0x000ea20000300800 */
[----:B------:R-:W-:Y:S01]  /*674b0*/  MOV R25, R7 ;  /* 0x0000000700197202 */ /* 0x000fe20000000f00 */
[----:B--2---:R-:W-:Y:S01]  /*674c0*/  STL.64 [R1+0x4248], R18 ;  /* 0x0042481201007387 */ /* 0x004fe20000100a00 */
[----:B---3--:R0:W-:Y:S03]  /*674d0*/  STL.64 [R1+0x4240], R16 ;  /* 0x0042401001007387 */ /* 0x0081e60000100a00 */
[----:B0-----:R-:W4:Y:S01]  /*674e0*/  LDL.LU R16, [R1+0x3b0] ;  /* 0x0003b00001107983 */ /* 0x001f220000300800 */
[----:B------:R-:W4:Y:S02]  /*674f0*/  LDL.LU R17, [R1+0x3b4] ;  /* 0x0003b40001117983 */ /* 0x000f240000300800 */
[----:B------:R-:W4:Y:S02]  /*67500*/  LDL.LU R18, [R1+0x3b8] ;  /* 0x0003b80001127983 */ /* 0x000f240000300800 */
[----:B------:R-:W4:Y:S01]  /*67510*/  LDL.LU R19, [R1+0x3bc] ;  /* 0x0003bc0001137983 */ /* 0x000f220000300800 */
[----:B------:R0:W-:Y:S04]  /*67520*/  STL.64 [R1+0x41d8], R24 ;  /* 0x0041d81801007387 */ /* 0x0001e80000100a00 */
        /* <DEDUP_REMOVED lines=10> */
[C---:B----4-:R-:W-:Y:S01]  /*675d0*/  HMMA.16816.F32.BF16 R16, R12.reuse, R8, R16 ;  /* 0x000000080c10723c */ /* 0x050fe20000041810 */
[----:B------:R-:W-:Y:S01]  /*675e0*/  MOV R0, R8 ;  /* 0x0000000800007202 */ /* 0x000fe20000000f00 */
[----:B------:R-:W-:Y:S01]  /*675f0*/  IMAD.MOV.U32 R7, RZ, RZ, R9 ;  /* 0x000000ffff077224 */ /* 0x000fe200078e0009 */
[----:B---3--:R-:W-:Y:S01]  /*67600*/  STL.64 [R1+0x4208], R26 ;  /* 0x0042081a01007387 */ /* 0x008fe20000100a00 */
[----:B--2---:R0:W-:Y:S03]  /*67610*/  STL.64 [R1+0x4200], R24 ;  /* 0x0042001801007387 */ /* 0x0041e60000100a00 */
        /* <DEDUP_REMOVED lines=8> */
[----:B------:R-:W-:Y:S01]  /*676a0*/  STL [R1+0x4148], R29 ;  /* 0x0041481d01007387 */ /* 0x000fe20000100800 */
[----:B------:R-:W-:Y:S03]  /*676b0*/  STL [R1+0x4144], R6 ;  /* 0x0041440601007387 */ /* 0x000fe60000100800 */
[----:B------:R-:W-:Y:S02]  /*676c0*/  STL.64 [R1+0x410], R16 ;  /* 0x0004101001007387 */ /* 0x000fe40000100a00 */
[----:B------:R0:W-:Y:S02]  /*676d0*/  STL.64 [R1+0x418], R18 ;  /* 0x0004181201007387 */ /* 0x0001e40000100a00 */
[----:B0-----:R-:W4:Y:S01]  /*676e0*/  LDL.LU.64 R18, [R1+0x4248] ;  /* 0x0042480001127983 */ /* 0x001f220000300a00 */
[----:B------:R-:W4:Y:S02]  /*676f0*/  LDL.LU.64 R16, [R1+0x4240] ;  /* 0x0042400001107983 */ /* 0x000f240000300a00 */
[----:B------:R-:W4:Y:S02]  /*67700*/  LDL.LU.64 R8, [R1+0x4238] ;  /* 0x0042380001087983 */ /* 0x000f240000300a00 */
[----:B------:R-:W-:Y:S01]  /*67710*/  STL [R1+0x4150], R7 ;  /* 0x0041500701007387 */ /* 0x000fe20000100800 */
[----:B------:R-:W-:Y:S01]  /*67720*/  STL [R1+0x414c], R0 ;  /* 0x00414c0001007387 */ /* 0x000fe20000100800 */
[----:B------:R-:W2:Y:S01]  /*67730*/  LDL R28, [R1+0x1f14] ;  /* 0x001f1400011c7983 */ /* 0x000ea20000100800 */
[----:B----4-:R-:W-:Y:S02]  /*67740*/  HMMA.16816.F32.BF16 R16, R12, R8, R16 ;  /* 0x000000080c10723c */ /* 0x010fe40000041810 */
[----:B--2---:R-:W-:Y:S01]  /*67750*/  STL [R1+0x4154], R28 ;  /* 0x0041541c01007387 */ /* 0x004fe20000100800 */
[----:B------:R-:W-:-:S02]  /*67760*/  MOV R2, R8 ;  /* 0x0000000800027202 */ /* 0x000fc40000000f00 */
[----:B------:R-:W-:Y:S11]  /*67770*/  MOV R3, R9 ;  /* 0x0000000900037202 */ /* 0x000ff60000000f00 */
[----:B------:R-:W-:Y:S07]  /*67780*/  @!UPT UIADD3 URZ, URZ, URZ, URZ ;  /* 0x0000003f3f3ff290 */ /* 0x000fee000fffe03f */
[----:B------:R0:W-:Y:S01]  /*67790*/  STL.64 [R1+0x400], R16 ;  /* 0x0004001001007387 */ /* 0x0001e20000100a00 */
[----:B------:R-:W-:Y:S03]  /*677a0*/  STL.64 [R1+0x408], R18 ;  /* 0x0004081201007387 */ /* 0x000fe60000100a00 */
[----:B0-----:R-:W2:Y:S01]  /*677b0*/  LDL.LU.64 R16, [R1+0x4230] ;  /* 0x0042300001107983 */ /* 0x001ea20000300a00 */
[----:B------:R-:W2:Y:S02]  /*677c0*/  LDL.LU.64 R10, [R1+0x4228] ;  /* 0x00422800010a7983 */ /* 0x000ea40000300a00 */
[----:B------:R-:W2:Y:S02]  /*677d0*/  LDL.LU.64 R8, [R1+0x4220] ;  /* 0x0042200001087983 */ /* 0x000ea40000300a00 */
[----:B------:R-:W-:Y:S01]  /*677e0*/  STL [R1+0x4158], R2 ;  /* 0x0041580201007387 */ /* 0x000fe20000100800 */
[C---:B--2---:R-:W-:Y:S11]  /*677f0*/  HMMA.16816.F32.BF16 R8, R12.reuse, R16, R8 ;  /* 0x000000100c08723c */ /* 0x044ff60000041808 */
[----:B------:R-:W-:Y:S11]  /*67800*/  @!UPT UIADD3 URZ, URZ, URZ, URZ ;  /* 0x0000003f3f3ff290 */ /* 0x000ff6000fffe03f */
[----:B------:R-:W-:Y:S01]  /*67810*/  @!UPT UIADD3 URZ, URZ, URZ, URZ ;  /* 0x0000003f3f3ff290 */ /* 0x000fe2000fffe03f */
[----:B------:R0:W-:Y:S01]  /*67820*/  STL.64 [R1+0x3f0], R8 ;  /* 0x0003f00801007387 */ /* 0x0001e20000100a00 */
[----:B------:R1:W-:Y:S03]  /*67830*/  STL.64 [R1+0x3f8], R10 ;  /* 0x0003f80a01007387 */ /* 0x0003e60000100a00 */
[----:B0-----:R-:W2:Y:S01]  /*67840*/  LDL.LU.64 R8, [R1+0x4218] ;  /* 0x0042180001087983 */ /* 0x001ea20000300a00 */
[----:B-1----:R-:W-:Y:S01]  /*67850*/  MOV R10, R16 ;  /* 0x00000010000a7202 */ /* 0x002fe20000000f00 */
[----:B------:R-:W-:Y:S02]  /*67860*/  IMAD.MOV.U32 R11, RZ, RZ, R17 ;  /* 0x000000ffff0b7224 */ /* 0x000fe400078e0011 */
[----:B------:R-:W4:Y:S02]  /*67870*/  LDL.LU.64 R16, [R1+0x4210] ;  /* 0x0042100001107983 */ /* 0x000f240000300a00 */
[----:B----4-:R-:W-:Y:S01]  /*67880*/  HMMA.16816.F32.BF16 R24, R12, R16, R24 ;  /* 0x000000100c18723c */ /* 0x010fe20000041818 */
[----:B------:R-:W-:-:S02]  /*67890*/  MOV R29, R16 ;  /* 0x00000010001d7202 */ /* 0x000fc40000000f00 */
[----:B------:R-:W-:Y:S11]  /*678a0*/  MOV R6, R17 ;  /* 0x0000001100067202 */ /* 0x000ff60000000f00 */
[----:B------:R-:W-:Y:S09]  /*678b0*/  @!UPT UIADD3 URZ, URZ, URZ, URZ ;  /* 0x0000003f3f3ff290 */ /* 0x000ff2000fffe03f */
[----:B------:R-:W-:Y:S01]  /*678c0*/  STL.64 [R1+0x3e0], R24 ;  /* 0x0003e01801007387 */ /* 0x000fe20000100a00 */
[----:B------:R0:W-:Y:S03]  /*678d0*/  STL.64 [R1+0x3e8], R26 ;  /* 0x0003e81a01007387 */ /* 0x0001e60000100a00 */
[----:B0-----:R-:W4:Y:S01]  /*678e0*/  LDL.LU.64 R26, [R1+0x4208] ;  /* 0x00420800011a7983 */ /* 0x001f220000300a00 */
[----:B------:R-:W4:Y:S02]  /*678f0*/  LDL.LU.64 R24, [R1+0x4200] ;  /* 0x0042000001187983 */ /* 0x000f240000300a00 */
[----:B------:R-:W4:Y:S02]  /*67900*/  LDL.LU.64 R16, [R1+0x41f8] ;  /* 0x0041f80001107983 */ /* 0x000f240000300a00 */
[C---:B----4-:R-:W-:Y:S01]  /*67910*/  HMMA.16816.F32.BF16 R24, R12.reuse, R16, R24 ;  /* 0x000000100c18723c */ /* 0x050fe20000041818 */
[----:B------:R-:W-:Y:S01]  /*67920*/  MOV R7, R16 ;  /* 0x0000001000077202 */ /* 0x000fe20000000f00 */
[----:B------:R-:W-:Y:S11]  /*67930*/  IMAD.MOV.U32 R0, RZ, RZ, R17 ;  /* 0x000000ffff007224 */ /* 0x000ff600078e0011 */
[----:B------:R-:W-:Y:S10]  /*67940*/  @!UPT UIADD3 URZ, URZ, URZ, URZ ;  /* 0x0000003f3f3ff290 */ /* 0x000ff4000fffe03f */
[----:B------:R-:W-:Y:S01]  /*67950*/  STL.64 [R1+0x3d0], R24 ;  /* 0x0003d01801007387 */ /* 0x000fe20000100a00 */
[----:B------:R0:W-:Y:S03]  /*67960*/  STL.64 [R1+0x3d8], R26 ;  /* 0x0003d81a01007387 */ /* 0x0001e60000100a00 */
[----:B0-----:R-:W4:Y:S01]  /*67970*/  LDL.LU.64 R26, [R1+0x41f0] ;  /* 0x0041f000011a7983 */ /* 0x001f220000300a00 */
[----:B------:R-:W4:Y:S02]  /*67980*/  LDL.LU.64 R24, [R1+0x41e8] ;  /* 0x0041e80001187983 */ /* 0x000f240000300a00 */
[----:B------:R-:W4:Y:S02]  /*67990*/  LDL.LU.64 R16, [R1+0x41e0] ;  /* 0x0041e00001107983 */ /* 0x000f240000300a00 */
[----:B----4-:R-:W-:Y:S01]  /*679a0*/  HMMA.16816.F32.BF16 R24, R12, R16, R24 ;  /* 0x000000100c18723c */ /* 0x010fe20000041818 */
[----:B------:R-:W-:-:S02]  /*679b0*/  MOV R2, R16 ;  /* 0x0000001000027202 */ /* 0x000fc40000000f00 */
[----:B------:R-:W-:Y:S11]  /*679c0*/  MOV R28, R17 ;  /* 0x00000011001c7202 */ /* 0x000ff60000000f00 */
[----:B------:R-:W-:Y:S09]  /*679d0*/  @!UPT UIADD3 URZ, URZ, URZ, URZ ;  /* 0x0000003f3f3ff290 */ /* 0x000ff2000fffe03f */
[----:B------:R0:W-:Y:S01]  /*679e0*/  STL.64 [R1+0x3c0], R24 ;  /* 0x0003c01801007387 */ /* 0x0001e20000100a00 */
[----:B------:R-:W-:Y:S03]  /*679f0*/  STL.64 [R1+0x3c8], R26 ;  /* 0x0003c81a01007387 */ /* 0x000fe60000100a00 */
[----:B0-----:R-:W3:Y:S01]  /*67a00*/  LDL.LU.64 R24, [R1+0x41d8] ;  /* 0x0041d80001187983 */ /* 0x001ee20000300a00 */
[----:B------:R-:W2:Y:S02]  /*67a10*/  LDL.LU.64 R18, [R1+0x41d0] ;  /* 0x0041d00001127983 */ /* 0x000ea40000300a00 */
[----:B------:R-:W2:Y:S02]  /*67a20*/  LDL.LU.64 R16, [R1+0x41c8] ;  /* 0x0041c80001107983 */ /* 0x000ea40000300a00 */
[----:B--2---:R-:W-:Y:S01]  /*67a30*/  HMMA.16816.F32.BF16 R12, R12, R8, R16 ;  /* 0x000000080c0c723c */ /* 0x004fe20000041810 */
[----:B------:R-:W3:Y:S01]  /*67a40*/  LDL.LU.64 R18, [R1+0x41c0] ;  /* 0x0041c00001127983 */ /* 0x000ee20000300a00 */
[----:B------:R-:W3:Y:S11]  /*67a50*/  LDL.LU.64 R16, [R1+0x41b8] ;  /* 0x0041b80001107983 */ /* 0x000ef60000300a00 */
[----:B------:R-:W-:Y:S10]  /*67a60*/  @!UPT UIADD3 URZ, URZ, URZ, URZ ;  /* 0x0000003f3f3ff290 */ /* 0x000ff4000fffe03f */
[----:B------:R0:W-:Y:S01]  /*67a70*/  STL.64 [R1+0x240], R12 ;  /* 0x0002400c01007387 */ /* 0x0001e20000100a00 */
[----:B------:R1:W-:Y:S03]  /*67a80*/  STL.64 [R1+0x248], R14 ;  /* 0x0002480e01007387 */ /* 0x0003e60000100a00 */
[----:B0-----:R-:W2:Y:S01]  /*67a90*/  LDL.LU R12, [R1+0x300] ;  /* 0x00030000010c7983 */ /* 0x001ea20000300800 */
[----:B------:R-:W2:Y:S02]  /*67aa0*/  LDL.LU R13, [R1+0x304] ;  /* 0x00030400010d7983 */ /* 0x000ea40000300800 */
[----:B-1----:R-:W2:Y:S02]  /*67ab0*/  LDL.LU R14, [R1+0x308] ;  /* 0x00030800010e7983 */ /* 0x002ea40000300800 */
[----:B------:R-:W2:Y:S01]  /*67ac0*/  LDL.LU R15, [R1+0x30c] ;  /* 0x00030c00010f7983 */ /* 0x000ea20000300800 */
[----:B------:R-:W-:Y:S01]  /*67ad0*/  STL.64 [R1+0x4058], R8 ;  /* 0x0040580801007387 */ /* 0x000fe20000100a00 */
[C---:B---3--:R-:W-:Y:S03]  /*67ae0*/  HMMA.16816.F32.BF16 R24, R16.reuse, R24, R20 ;  /* 0x000000181018723c */ /* 0x048fe60000041814 */
[----:B------:R-:W3:Y:S01]  /*67af0*/  LDL.LU.64 R22, [R1+0x41b0] ;  /* 0x0041b00001167983 */ /* 0x000ee20000300a00 */
[----:B------:R-:W3:Y:S11]  /*67b00*/  LDL.LU.64 R20, [R1+0x41a8] ;  /* 0x0041a80001147983 */ /* 0x000ef60000300a00 */
[----:B------:R-:W-:Y:S08]  /*67b10*/  @!UPT UIADD3 URZ, URZ, URZ, URZ ;  /* 0x0000003f3f3ff290 */ /* 0x000ff0000fffe03f */
[----:B------:R0:W-:Y:S01]  /*67b20*/  STL.64 [R1+0x3b0], R24 ;  /* 0x0003b01801007387 */ /* 0x0001e20000100a00 */
[----:B------:R3:W-:Y:S03]  /*67b30*/  STL.64 [R1+0x3b8], R26 ;  /* 0x0003b81a01007387 */ /* 0x0007e60000100a00 */
[----:B0-----:R-:W3:Y:S02]  /*67b40*/  LDL.LU.64 R24, [R1+0x41a0] ;  /* 0x0041a00001187983 */ /* 0x001ee40000300a00 */
[C---:B---3--:R-:W-:Y:S02]  /*67b50*/  HMMA.16816.F32.BF16 R24, R16.reuse, R24, R20 ;  /* 0x000000181018723c */ /* 0x048fe40000041814 */
[----:B------:R-:W3:Y:S01]  /*67b60*/  LDL.LU.64 R22, [R1+0x4198] ;  /* 0x0041980001167983 */ /* 0x000ee20000300a00 */
[----:B------:R-:W3:Y:S11]  /*67b70*/  LDL.LU.64 R20, [R1+0x4190] ;  /* 0x0041900001147983 */ /* 0x000ef60000300a00 */
[----:B------:R-:W-:Y:S09]  /*67b80*/  @!UPT UIADD3 URZ, URZ, URZ, URZ ;  /* 0x0000003f3f3ff290 */ /* 0x000ff2000fffe03f */
[----:B------:R0:W-:Y:S01]  /*67b90*/  STL.64 [R1+0x3a0], R24 ;  /* 0x0003a01801007387 */ /* 0x0001e20000100a00 */
        /* <DEDUP_REMOVED lines=8> */
[----:B0-----:R-:W4:Y:S01]  /*67c20*/  LDL.LU.64 R26, [R1+0x4170] ;  /* 0x00417000011a7983 */ /* 0x001f220000300a00 */
[----:B------:R-:W3:Y:S02]  /*67c30*/  LDL.LU.64 R24, [R1+0x4168] ;  /* 0x0041680001187983 */ /* 0x000ee40000300a00 */
[C---:B---3--:R-:W-:Y:S11]  /*67c40*/  HMMA.16816.F32.BF16 R20, R16.reuse, R24, R20 ;  /* 0x000000181014723c */ /* 0x048ff60000041814 */
[----:B------:R-:W-:Y:S11]  /*67c50*/  @!UPT UIADD3 URZ, URZ, URZ, URZ ;  /* 0x0000003f3f3ff290 */ /* 0x000ff6000fffe03f */
[----:B------:R-:W-:Y:S01]  /*67c60*/  @!UPT UIADD3 URZ, URZ, URZ, URZ ;  /* 0x0000003f3f3ff290 */ /* 0x000fe2000fffe03f */
[----:B------:R0:W-:Y:S01]  /*67c70*/  STL.64 [R1+0x380], R20 ;  /* 0x0003801401007387 */ /* 0x0001e20000100a00 */
[----:B------:R-:W-:Y:S03]  /*67c80*/  STL.64 [R1+0x388], R22 ;  /* 0x0003881601007387 */ /* 0x000fe60000100a00 */
[----:B0-----:R-:W3:Y:S01]  /*67c90*/  LDL.LU.64 R20, [R1+0x4160] ;  /* 0x0041600001147983 */ /* 0x001ee20000300a00 */
[----:B----4-:R-:W-:Y:S02]  /*67ca0*/  STL.64 [R1+0x4000], R26 ;  /* 0x0040001a01007387 */ /* 0x010fe40000100a00 */
[----:B------:R0:W-:Y:S02]  /*67cb0*/  STL.64 [R1+0x3ff8], R24 ;  /* 0x003ff81801007387 */ /* 0x0001e40000100a00 */
[----:B0-----:R-:W3:Y:S01]  /*67cc0*/  LDL.LU R24, [R1+0x310] ;  /* 0x0003100001187983 */ /* 0x001ee20000300800 */
[----:B------:R-:W3:Y:S02]  /*67cd0*/  LDL.LU R25, [R1+0x314] ;  /* 0x0003140001197983 */ /* 0x000ee40000300800 */
[----:B------:R-:W3:Y:S02]  /*67ce0*/  LDL.LU R26, [R1+0x318] ;  /* 0x00031800011a7983 */ /* 0x000ee40000300800 */
[----:B------:R-:W3:Y:S02]  /*67cf0*/  LDL.LU R27, [R1+0x31c] ;  /* 0x00031c00011b7983 */ /* 0x000ee40000300800 */
[C---:B---3--:R-:W-:Y:S01]  /*67d00*/  HMMA.16816.F32.BF16 R24, R16.reuse, R20, R24 ;  /* 0x000000141018723c */ /* 0x048fe20000041818 */
[----:B------:R-:W-:Y:S11]  /*67d10*/  STL.64 [R1+0x3ff0], R20 ;  /* 0x003ff01401007387 */ /* 0x000ff60000100a00 */
[----:B------:R-:W-:Y:S11]  /*67d20*/  @!UPT UIADD3 URZ, URZ, URZ, URZ ;  /* 0x0000003f3f3ff290 */ /* 0x000ff6000fffe03f */
[----:B------:R0:W-:Y:S01]  /*67d30*/  STL.64 [R1+0x370], R24 ;  /* 0x0003701801007387 */ /* 0x0001e20000100a00 */
[----:B------:R-:W-:Y:S03]  /*67d40*/  STL.64 [R1+0x378], R26 ;  /* 0x0003781a01007387 */ /* 0x000fe60000100a00 */
[----:B0-----:R-:W3:Y:S01]  /*67d50*/  LDL.LU.64 R24, [R1] ;  /* 0x0000000001187983 */ /* 0x001ee20000300a00 */
[----:B--2---:R-:W-:Y:S03]  /*67d60*/  HMMA.16816.F32.BF16 R12, R16, R4, R12 ;  /* 0x00000004100c723c */ /* 0x004fe6000004180c */
[----:B---3--:R0:W-:Y:S11]  /*67d70*/  STL.64 [R1+0x4018], R24 ;  /* 0x0040181801007387 */ /* 0x0081f60000100a00 */
[----:B------:R-:W-:Y:S09]  /*67d80*/  @!UPT UIADD3 URZ, URZ, URZ, URZ ;  /* 0x0000003f3f3ff290 */ /* 0x000ff2000fffe03f */
[----:B------:R-:W-:Y:S02]  /*67d90*/  STL.64 [R1+0x360], R12 ;  /* 0x0003600c01007387 */ /* 0x000fe40000100a00 */
[----:B------:R-:W-:Y:S02]  /*67da0*/  STL.64 [R1+0x368], R14 ;  /* 0x0003680e01007387 */ /* 0x000fe40000100a00 */
[----:B------:R-:W2:Y:S01]  /*67db0*/  LDL.LU R20, [R1+0x1f0] ;  /* 0x0001f00001147983 */ /* 0x000ea20000300800 */
[----:B------:R-:W2:Y:S01]  /*67dc0*/  LDL.LU R21, [R1+0x1f4] ;  /* 0x0001f40001157983 */ /* 0x000ea20000300800 */
[----:B------:R-:W3:Y:S02]  /*67dd0*/  LDL.LU R22, [R1+0x1f8] ;  /* 0x0001f80001167983 */ /* 0x000ee40000300800 */
[----:B------:R-:W3:Y:S01]  /*67de0*/  LDL.LU R23, [R1+0x1fc] ;  /* 0x0001fc0001177983 */ /* 0x000ee20000300800 */
[----:B0-----:R-:W4:Y:S04]  /*67df0*/  LDL.LU.64 R24, [R1+0x10] ;  /* 0x0000100001187983 */ /* 0x001f280000300a00 */
[----:B----4-:R0:W-:Y:S04]  /*67e00*/  STL.64 [R1+0x4030], R24 ;  /* 0x0040301801007387 */ /* 0x0101e80000100a00 */
[----:B0-----:R-:W4:Y:S01]  /*67e10*/  LDL.LU.64 R24, [R1+0x20] ;  /* 0x0000200001187983 */ /* 0x001f220000300a00 */
[----:B------:R-:W-:Y:S01]  /*67e20*/  MOV R8, R2 ;  /* 0x0000000200087202 */ /* 0x000fe20000000f00 */
[----:B------:R-:W-:-:S02]  /*67e30*/  IMAD.MOV.U32 R9, RZ, RZ, R28 ;  /* 0x000000ffff097224 */ /* 0x000fc400078e001c */
[----:B----4-:R-:W-:Y:S01]  /*67e40*/  STL.64 [R1+0x4060], R24 ;  /* 0x0040601801007387 */ /* 0x010fe20000100a00 */
[----:B---3--:R-:W-:Y:S02]  /*67e50*/  STL.64 [R1+0x4010], R22 ;  /* 0x0040101601007387 */ /* 0x008fe40000100a00 */
[----:B--2---:R0:W-:Y:S02]  /*67e60*/  STL.64 [R1+0x4008], R20 ;  /* 0x0040081401007387 */ /* 0x0041e40000100a00 */
[----:B0-----:R-:W2:Y:S01]  /*67e70*/  LDL.LU R20, [R1+0x200] ;  /* 0x0002000001147983 */ /* 0x001ea20000300800 */
[----:B------:R-:W2:Y:S02]  /*67e80*/  LDL.LU R21, [R1+0x204] ;  /* 0x0002040001157983 */ /* 0x000ea40000300800 */
[----:B------:R-:W3:Y:S02]  /*67e90*/  LDL.LU R22, [R1+0x208] ;  /* 0x0002080001167983 */ /* 0x000ee40000300800 */
[----:B------:R-:W3:Y:S01]  /*67ea0*/  LDL.LU R23, [R1+0x20c] ;  /* 0x00020c0001177983 */ /* 0x000ee20000300800 */
[----:B------:R-:W4:Y:S01]  /*67eb0*/  LDL.LU R2, [R1+0x4158] ;  /* 0x0041580001027983 */ /* 0x000f220000300800 */
[----:B------:R-:W2:Y:S02]  /*67ec0*/  LDL.LU R28, [R1+0x4154] ;  /* 0x00415400011c7983 */ /* 0x000ea40000300800 */
[----:B------:R0:W-:Y:S02]  /*67ed0*/  STL.64 [R1+0x4068], R8 ;  /* 0x0040680801007387 */ /* 0x0001e40000100a00 */
[----:B------:R-:W2:Y:S01]  /*67ee0*/  LDL.LU R24, [R1+0x2d0] ;  /* 0x0002d00001187983 */ /* 0x000ea20000300800 */
[----:B------:R-:W2:Y:S01]  /*67ef0*/  LDL.LU R25, [R1+0x2d4] ;  /* 0x0002d40001197983 */ /* 0x000ea20000300800 */
[----:B------:R-:W2:Y:S02]  /*67f00*/  LDL.LU R26, [R1+0x2d8] ;  /* 0x0002d800011a7983 */ /* 0x000ea40000300800 */
[----:B------:R-:W2:Y:S01]  /*67f10*/  LDL.LU R27, [R1+0x2dc] ;  /* 0x0002dc00011b7983 */ /* 0x000ea20000300800 */
[----:B0-----:R-:W-:-:S02]  /*67f20*/  MOV R8, R7 ;  /* 0x0000000700087202 */ /* 0x001fc40000000f00 */
[----:B------:R-:W-:Y:S01]  /*67f30*/  MOV R9, R0 ;  /* 0x0000000000097202 */ /* 0x000fe20000000f00 */
[----:B--2---:R-:W-:Y:S01]  /*67f40*/  STL.64 [R1+0x4078], R26 ;  /* 0x0040781a01007387 */ /* 0x004fe20000100a00 */
[----:B------:R0:W-:Y:S02]  /*67f50*/  STL.64 [R1+0x4070], R24 ;  /* 0x0040701801007387 */ /* 0x0001e40000100a00 */
[----:B------:R-:W2:Y:S02]  /*67f60*/  LDL.LU R7, [R1+0x4150] ;  /* 0x0041500001077983 */ /* 0x000ea40000300800 */
[----:B------:R-:W2:Y:S01]  /*67f70*/  LDL.LU R0, [R1+0x414c] ;  /* 0x00414c0001007983 */ /* 0x000ea20000300800 */
[----:B------:R1:W-:Y:S04]  /*67f80*/  STL.64 [R1+0x4080], R8 ;  /* 0x0040800801007387 */ /* 0x0003e80000100a00 */
[----:B0-----:R-:W2:Y:S01]  /*67f90*/  LDL.LU R24, [R1+0x2e0] ;  /* 0x0002e00001187983 */ /* 0x001ea20000300800 */
[----:B------:R-:W2:Y:S02]  /*67fa0*/  LDL.LU R25, [R1+0x2e4] ;  /* 0x0002e40001197983 */ /* 0x000ea40000300800 */
[----:B------:R-:W2:Y:S02]  /*67fb0*/  LDL.LU R26, [R1+0x2e8] ;  /* 0x0002e800011a7983 */ /* 0x000ea40000300800 */
[----:B------:R-:W2:Y:S01]  /*67fc0*/  LDL.LU R27, [R1+0x2ec] ;  /* 0x0002ec00011b7983 */ /* 0x000ea20000300800 */
[----:B-1----:R-:W-:Y:S01]  /*67fd0*/  MOV R8, R29 ;  /* 0x0000001d00087202 */ /* 0x002fe20000000f00 */
[----:B------:R-:W-:Y:S01]  /*67fe0*/  IMAD.MOV.U32 R9, RZ, RZ, R6 ;  /* 0x000000ffff097224 */ /* 0x000fe200078e0006 */
        /* <DEDUP_REMOVED lines=9> */
[----:B-1----:R-:W-:-:S02]  /*68080*/  MOV R8, R10 ;  /* 0x0000000a00087202 */ /* 0x002fc40000000f00 */
[----:B------:R-:W-:Y:S01]  /*68090*/  MOV R9, R11 ;  /* 0x0000000b00097202 */ /* 0x000fe20000000f00 */
[----:B--2---:R-:W-:Y:S01]  /*680a0*/  STL.64 [R1+0x40a8], R26 ;  /* 0x0040a81a01007387 */ /* 0x004fe20000100a00 */
[----:B------:R-:W-:Y:S02]  /*680b0*/  STL.64 [R1+0x40a0], R24 ;  /* 0x0040a01801007387 */ /* 0x000fe40000100a00 */
[----:B------:R-:W2:Y:S02]  /*680c0*/  LDL.LU R10, [R1+0x4140] ;  /* 0x00414000010a7983 */ /* 0x000ea40000300800 */
[----:B------:R-:W2:Y:S01]  /*680d0*/  LDL.LU R11, [R1+0x413c] ;  /* 0x00413c00010b7983 */ /* 0x000ea20000300800 */
[----:B------:R4:W-:Y:S02]  /*680e0*/  STL.64 [R1+0x40b0], R8 ;  /* 0x0040b00801007387 */ /* 0x0009e40000100a00 */
[----:B----4-:R-:W-:Y:S01]  /*680f0*/  MOV R8, R2 ;  /* 0x0000000200087202 */ /* 0x010fe20000000f00 */
[----:B------:R-:W-:Y:S01]  /*68100*/  IMAD.MOV.U32 R9, RZ, RZ, R3 ;  /* 0x000000ffff097224 */ /* 0x000fe200078e0003 */
[----:B------:R-:W4:Y:S01]  /*68110*/  LDL.LU R2, [R1+0x4138] ;  /* 0x0041380001027983 */ /* 0x000f220000300800 */
[----:B------:R-:W2:Y:S03]  /*68120*/  LDL.LU R3, [R1+0x4134] ;  /* 0x0041340001037983 */ /* 0x000ea60000300800 */
[----:B------:R0:W-:Y:S01]  /*68130*/  STL.64 [R1+0x40c8], R8 ;  /* 0x0040c80801007387 */ /* 0x0001e20000100a00 */
[----:B------:R-:W2:Y:S02]  /*68140*/  LDL.LU R24, [R1+0x570] ;  /* 0x0005700001187983 */ /* 0x000ea40000300800 */
[----:B------:R-:W2:Y:S02]  /*68150*/  LDL.LU R25, [R1+0x574] ;  /* 0x0005740001197983 */ /* 0x000ea40000300800 */
[----:B------:R-:W2:Y:S01]  /*68160*/  LDL.LU R26, [R1+0x578] ;  /* 0x00057800011a7983 */ /* 0x000ea20000300800 */
[----:B------:R-:W2:Y:S01]  /*68170*/  LDL.LU R27, [R1+0x57c] ;  /* 0x00057c00011b7983 */ /* 0x000ea20000300800 */
[----:B0-----:R-:W-:-:S02]  /*68180*/  MOV R8, R0 ;  /* 0x0000000000087202 */ /* 0x001fc40000000f00 */
[----:B------:R-:W-:Y:S01]  /*68190*/  MOV R9, R7 ;  /* 0x0000000700097202 */ /* 0x000fe20000000f00 */
[----:B------:R-:W3:Y:S01]  /*681a0*/  LDL.LU R0, [R1+0x4130] ;  /* 0x0041300001007983 */ /* 0x000ee20000300800 */
[----:B------:R-:W4:Y:S03]  /*681b0*/  LDL.LU R7, [R1+0x412c] ;  /* 0x00412c0001077983 */ /* 0x000f260000300800 */
[----:B------:R-:W-:Y:S04]  /*681c0*/  STL.64 [R1+0x40e0], R8 ;  /* 0x0040e00801007387 */ /* 0x000fe80000100a00 */
[----:B--2---:R-:W-:Y:S01]  /*681d0*/  STL.64 [R1+0x40c0], R26 ;  /* 0x0040c01a01007387 */ /* 0x004fe20000100a00 */
[----:B------:R0:W-:Y:S03]  /*681e0*/  STL.64 [R1+0x40b8], R24 ;  /* 0x0040b81801007387 */ /* 0x0001e60000100a00 */
[----:B---3--:R-:W1:Y:S04]  /*681f0*/  LDSM.16.M88.4 R12, [R0+0x33080] ;  /* 0x03308000000c783b */ /* 0x008e680000000200 */
[----:B0-----:R-:W2:Y:S01]  /*68200*/  LDL.LU R24, [R1+0x580] ;  /* 0x0005800001187983 */ /* 0x001ea20000300800 */
[----:B------:R-:W2:Y:S02]  /*68210*/  LDL.LU R25, [R1+0x584] ;  /* 0x0005840001197983 */ /* 0x000ea40000300800 */
[----:B------:R-:W3:Y:S02]  /*68220*/  LDL.LU R26, [R1+0x588] ;  /* 0x00058800011a7983 */ /* 0x000ee40000300800 */
[----:B------:R-:W3:Y:S01]  /*68230*/  LDL.LU R27, [R1+0x58c] ;  /* 0x00058c00011b7983 */ /* 0x000ee20000300800 */
[----:B------:R-:W-:Y:S01]  /*68240*/  MOV R8, R6 ;  /* 0x0000000600087202 */ /* 0x000fe20000000f00 */
[----:B------:R-:W-:Y:S01]  /*68250*/  IMAD.MOV.U32 R9, RZ, RZ, R29 ;  /* 0x000000ffff097224 */ /* 0x000fe200078e001d */
[----:B------:R-:W4:Y:S04]  /*68260*/  LDL.LU R6, [R1+0x4128] ;  /* 0x0041280001067983 */ /* 0x000f280000300800 */
[----:B------:R-:W-:Y:S04]  /*68270*/  STL.64 [R1+0x40f8], R8 ;  /* 0x0040f80801007387 */ /* 0x000fe80000100a00 */
[----:B---3--:R-:W-:Y:S01]  /*68280*/  STL.64 [R1+0x40d8], R26 ;  /* 0x0040d81a01007387 */ /* 0x008fe20000100a00 */
[----:B--2---:R0:W-:Y:S03]  /*68290*/  STL.64 [R1+0x40d0], R24 ;  /* 0x0040d01801007387 */ /* 0x0041e60000100a00 */
[----:B0-----:R-:W2:Y:S01]  /*682a0*/  LDL.LU R24, [R1+0x590] ;  /* 0x0005900001187983 */ /* 0x001ea20000300800 */
[----:B------:R-:W2:Y:S02]  /*682b0*/  LDL.LU R25, [R1+0x594] ;  /* 0x0005940001197983 */ /* 0x000ea40000300800 */
[----:B------:R-:W3:Y:S02]  /*682c0*/  LDL.LU R26, [R1+0x598] ;  /* 0x00059800011a7983 */ /* 0x000ee40000300800 */
[----:B------:R-:W3:Y:S01]  /*682d0*/  LDL.LU R27, [R1+0x59c] ;  /* 0x00059c00011b7983 */ /* 0x000ee20000300800 */
[----:B------:R-:W-:-:S02]  /*682e0*/  MOV R8, R11 ;  /* 0x0000000b00087202 */ /* 0x000fc40000000f00 */
[----:B------:R-:W-:-:S05]  /*682f0*/  MOV R9, R10 ;  /* 0x0000000a00097202 */ /* 0x000fca0000000f00 */
[----:B------:R-:W-:Y:S04]  /*68300*/  STL.64 [R1+0x4110], R8 ;  /* 0x0041100801007387 */ /* 0x000fe80000100a00 */
[----:B---3--:R-:W-:Y:S01]  /*68310*/  STL.64 [R1+0x40f0], R26 ;  /* 0x0040f01a01007387 */ /* 0x008fe20000100a00 */
        /* <DEDUP_REMOVED lines=21> */
[----:B------:R-:W3:Y:S02]  /*68470*/  LDL.LU R22, [R1+0x218] ;  /* 0x0002180001167983 */ /* 0x000ee40000300800 */
[----:B------:R-:W3:Y:S01]  /*68480*/  LDL.LU R23, [R1+0x21c] ;  /* 0x00021c0001177983 */ /* 0x000ee20000300800 */
[----:B------:R-:W-:Y:S01]  /*68490*/  MOV R8, R3 ;  /* 0x0000000300087202 */ /* 0x000fe20000000f00 */
[----:B----4-:R-:W-:-:S07]  /*684a0*/  IMAD.MOV.U32 R9, RZ, RZ, R2 ;  /* 0x000000ffff097224 */ /* 0x010fce00078e0002 */
[C---:B--2---:R-:W-:Y:S01]  /*684b0*/  HMMA.16816.F32.BF16 R8, R16.reuse, R8, R24 ;  /* 0x000000081008723c */ /* 0x044fe20000041818 */
[----:B---3--:R-:W-:Y:S01]  /*684c0*/  STL.64 [R1+0x4040], R22 ;  /* 0x0040401601007387 */ /* 0x008fe20000100a00 */
[----:B------:R0:W-:Y:S03]  /*684d0*/  STL.64 [R1+0x4038], R20 ;  /* 0x0040381401007387 */ /* 0x0001e60000100a00 */
        /* <DEDUP_REMOVED lines=10> */
[----:B-1----:R-:W-:Y:S01]  /*68580*/  STL.64 [R1+0x3f78], R14 ;  /* 0x003f780e01007387 */ /* 0x002fe20000100a00 */
[----:B------:R0:W-:Y:S03]  /*68590*/  STL.64 [R1+0x3f70], R12 ;  /* 0x003f700c01007387 */ /* 0x0001e60000100a00 */
[----:B0-----:R-:W4:Y:S01]  /*685a0*/  LDL.LU R12, [R1+0x230] ;  /* 0x00023000010c7983 */ /* 0x001f220000300800 */
[----:B------:R-:W4:Y:S02]  /*685b0*/  LDL.LU R13, [R1+0x234] ;  /* 0x00023400010d7983 */ /* 0x000f240000300800 */
[----:B------:R-:W4:Y:S02]  /*685c0*/  LDL.LU R14, [R1+0x238] ;  /* 0x00023800010e7983 */ /* 0x000f240000300800 */
[----:B------:R-:W4:Y:S01]  /*685d0*/  LDL.LU R15, [R1+0x23c] ;  /* 0x00023c00010f7983 */ /* 0x000f220000300800 */
[----:B------:R-:W2:Y:S01]  /*685e0*/  LDL.LU.64 R26, [R1+0x4120] ;  /* 0x00412000011a7983 */ /* 0x000ea20000300a00 */
[----:B------:R-:W2:Y:S02]  /*685f0*/  LDL.LU.64 R24, [R1+0x4118] ;  /* 0x0041180001187983 */ /* 0x000ea40000300a00 */
[----:B------:R0:W-:Y:S02]  /*68600*/  STL.64 [R1+0x350], R8 ;  /* 0x0003500801007387 */ /* 0x0001e40000100a00 */
[----:B------:R2:W-:Y:S01]  /*68610*/  STL.64 [R1+0x358], R10 ;  /* 0x0003580a01007387 */ /* 0x0005e20000100a00 */
        /* <DEDUP_REMOVED lines=51> */
[----:B------:R-:W2:Y:S11]  /*68950*/  LDL.LU.64 R24, [R1+0x4060] ;  /* 0x0040600001187983 */ /* 0x000eb60000300a00 */
[----:B------:R-:W-:Y:S10]  /*68960*/  @!UPT UIADD3 URZ, URZ, URZ, URZ ;  /* 0x0000003f3f3ff290 */ /* 0x000ff4000fffe03f */
[----:B------:R0:W-:Y:S01]  /*68970*/  STL.64 [R1+0x2d0], R8 ;  /* 0x0002d00801007387 */ /* 0x0001e20000100a00 */
[----:B------:R1:W-:Y:S03]  /*68980*/  STL.64 [R1+0x2d8], R10 ;  /* 0x0002d80a01007387 */ /* 0x0003e60000100a00 */
[----:B0-----:R-:W4:Y:S02]  /*68990*/  LDL.LU.64 R8, [R1+0x4058] ;  /* 0x0040580001087983 */ /* 0x001f240000300a00 */
[----:B----4-:R-:W-:Y:S07]  /*689a0*/  HMMA.16816.F32.BF16 R16, R16, R8, R12 ;  /* 0x000000081010723c */ /* 0x010fee000004180c */
[----:B------:R-:W-:-:S02]  /*689b0*/  MOV R15, R8 ;  /* 0x00000008000f7202 */ /* 0x000fc40000000f00 */
[----:B------:R-:W-:Y:S11]  /*689c0*/  MOV R14, R9 ;  /* 0x00000009000e7202 */ /* 0x000ff60000000f00 */
[----:B------:R-:W-:Y:S03]  /*689d0*/  @!UPT UIADD3 URZ, URZ, URZ, URZ ;  /* 0x0000003f3f3ff290 */ /* 0x000fe6000fffe03f */
[----:B------:R0:W-:Y:S01]  /*689e0*/  STL.64 [R1+0x230], R16 ;  /* 0x0002301001007387 */ /* 0x0001e20000100a00 */
[----:B------:R-:W-:Y:S02]  /*689f0*/  STL.64 [R1+0x238], R18 ;  /* 0x0002381201007387 */ /* 0x000fe40000100a00 */
[----:B-1----:R-:W4:Y:S02]  /*68a00*/  LDL.LU.64 R10, [R1+0x4050] ;  /* 0x00405000010a7983 */ /* 0x002f240000300a00 */
[----:B------:R-:W4:Y:S01]  /*68a10*/  LDL.LU.64 R8, [R1+0x4048] ;  /* 0x0040480001087983 */ /* 0x000f220000300a00 */
[----:B--2---:R-:W-:Y:S01]  /*68a20*/  MOV R13, R24 ;  /* 0x00000018000d7202 */ /* 0x004fe20000000f00 */
[----:B------:R-:W-:Y:S01]  /*68a30*/  IMAD.MOV.U32 R12, RZ, RZ, R25 ;  /* 0x000000ffff0c7224 */ /* 0x000fe200078e0019 */
[----:B0-----:R-:W2:Y:S01]  /*68a40*/  LDL.LU.64 R16, [R1+0x30] ;  /* 0x0000300001107983 */ /* 0x001ea20000300a00 */
[C---:B----4-:R-:W-:Y:S11]  /*68a50*/  HMMA.16816.F32.BF16 R20, R8.reuse, R24, R20 ;  /* 0x000000180814723c */ /* 0x050ff60000041814 */
[----:B------:R-:W-:Y:S11]  /*68a60*/  @!UPT UIADD3 URZ, URZ, URZ, URZ ;  /* 0x0000003f3f3ff290 */ /* 0x000ff6000fffe03f */
[----:B------:R-:W-:Y:S01]  /*68a70*/  @!UPT UIADD3 URZ, URZ, URZ, URZ ;  /* 0x0000003f3f3ff290 */ /* 0x000fe2000fffe03f */
[----:B------:R-:W-:Y:S01]  /*68a80*/  STL.64 [R1+0x220], R20 ;  /* 0x0002201401007387 */ /* 0x000fe20000100a00 */
[----:B------:R0:W-:Y:S03]  /*68a90*/  STL.64 [R1+0x228], R22 ;  /* 0x0002281601007387 */ /* 0x0001e60000100a00 */
[----:B0-----:R-:W4:Y:S01]  /*68aa0*/  LDL.LU.64 R22, [R1+0x4040] ;  /* 0x0040400001167983 */ /* 0x001f220000300a00 */
[----:B------:R-:W4:Y:S02]  /*68ab0*/  LDL.LU.64 R20, [R1+0x4038] ;  /* 0x0040380001147983 */ /* 0x000f240000300a00 */
[----:B------:R-:W4:Y:S02]  /*68ac0*/  LDL.LU.64 R24, [R1+0x4030] ;  /* 0x0040300001187983 */ /* 0x000f240000300a00 */
[----:B------:R-:W-:Y:S01]  /*68ad0*/  STL.64 [R1+0x3fd8], R12 ;  /* 0x003fd80c01007387 */ /* 0x000fe20000100a00 */
        /* <DEDUP_REMOVED lines=17> */
[----:B------:R-:W2:Y:S02]  /*68bf0*/  LDL.LU.64 R26, [R1+0x4000] ;  /* 0x00400000011a7983 */ /* 0x000ea40000300a00 */
[----:B------:R-:W4:Y:S02]  /*68c00*/  LDL.LU.64 R24, [R1+0x3ff8] ;  /* 0x003ff80001187983 */ /* 0x000f240000300a00 */
[C---:B----4-:R-:W-:Y:S11]  /*68c10*/  HMMA.16816.F32.BF16 R20, R8.reuse, R24, R20 ;  /* 0x000000180814723c */ /* 0x050ff60000041814 */
[----:B------:R-:W-:Y:S11]  /*68c20*/  @!UPT UIADD3 URZ, URZ, URZ, URZ ;  /* 0x0000003f3f3ff290 */ /* 0x000ff6000fffe03f */
[----:B------:R-:W-:Y:S01]  /*68c30*/  @!UPT UIADD3 URZ, URZ, URZ, URZ ;  /* 0x0000003f3f3ff290 */ /* 0x000fe2000fffe03f */
[----:B------:R0:W-:Y:S01]  /*68c40*/  STL.64 [R1+0x1f0], R20 ;  /* 0x0001f01401007387 */ /* 0x0001e20000100a00 */
[----:B------:R-:W-:Y:S03]  /*68c50*/  STL.64 [R1+0x1f8], R22 ;  /* 0x0001f81601007387 */ /* 0x000fe60000100a00 */
[----:B0-----:R-:W3:Y:S01]  /*68c60*/  LDL.LU.64 R20, [R1+0x3ff0] ;  /* 0x003ff00001147983 */ /* 0x001ee20000300a00 */
[----:B--2---:R-:W-:Y:S02]  /*68c70*/  STL.64 [R1+0x3f28], R26 ;  /* 0x003f281a01007387 */ /* 0x004fe40000100a00 */
[----:B------:R0:W-:Y:S02]  /*68c80*/  STL.64 [R1+0x3f20], R24 ;  /* 0x003f201801007387 */ /* 0x0001e40000100a00 */
[----:B0-----:R-:W2:Y:S01]  /*68c90*/  LDL.LU.64 R24, [R1+0x150] ;  /* 0x0001500001187983 */ /* 0x001ea20000300a00 */
[C---:B---3--:R-:W-:Y:S11]  /*68ca0*/  HMMA.16816.F32.BF16 R4, R8.reuse, R20, R4 ;  /* 0x000000140804723c */ /* 0x048ff60000041804 */
[----:B------:R-:W-:Y:S11]  /*68cb0*/  @!UPT UIADD3 URZ, URZ, URZ, URZ ;  /* 0x0000003f3f3ff290 */ /* 0x000ff6000fffe03f */
[----:B------:R-:W-:Y:S01]  /*68cc0*/  @!UPT UIADD3 URZ, URZ, URZ, URZ ;  /* 0x0000003f3f3ff290 */ /* 0x000fe2000fffe03f */
[----:B------:R-:W-:Y:S01]  /*68cd0*/  STL.64 [R1+0x1e0], R4 ;  /* 0x0001e00401007387 */ /* 0x000fe20000100a00 */
[----:B------:R0:W-:Y:S03]  /*68ce0*/  STL.64 [R1+0x1e8], R6 ;  /* 0x0001e80601007387 */ /* 0x0001e60000100a00 */
[----:B0-----:R-:W3:Y:S01]  /*68cf0*/  LDL.LU.64 R6, [R1+0x3fe8] ;  /* 0x003fe80001067983 */ /* 0x001ee20000300a00 */
[----:B------:R-:W4:Y:S02]  /*68d00*/  LDL.LU.64 R4, [R1+0x3fe0] ;  /* 0x003fe00001047983 */ /* 0x000f240000300a00 */
[----:B------:R0:W-:Y:S02]  /*68d10*/  STL [R1+0x3f0c], R20 ;  /* 0x003f0c1401007387 */ /* 0x0001e40000100800 */
[----:B------:R1:W-:Y:S01]  /*68d20*/  STL [R1+0x3f08], R21 ;  /* 0x003f081501007387 */ /* 0x0003e20000100800 */
[----:B0-----:R-:W4:Y:S01]  /*68d30*/  LDL.LU R20, [R1+0x1d0] ;  /* 0x0001d00001147983 */ /* 0x001f220000300800 */
[----:B-1----:R-:W4:Y:S02]  /*68d40*/  LDL.LU R21, [R1+0x1d4] ;  /* 0x0001d40001157983 */ /* 0x002f240000300800 */
[----:B------:R-:W4:Y:S02]  /*68d50*/  LDL.LU R22, [R1+0x1d8] ;  /* 0x0001d80001167983 */ /* 0x000f240000300800 */
[----:B------:R-:W4:Y:S02]  /*68d60*/  LDL.LU R23, [R1+0x1dc] ;  /* 0x0001dc0001177983 */ /* 0x000f240000300800 */
[C---:B----4-:R-:W-:Y:S11]  /*68d70*/  HMMA.16816.F32.BF16 R20, R8.reuse, R4, R20 ;  /* 0x000000040814723c */ /* 0x050ff60000041814 */
[----:B------:R-:W-:Y:S11]  /*68d80*/  @!UPT UIADD3 URZ, URZ, URZ, URZ ;  /* 0x0000003f3f3ff290 */ /* 0x000ff6000fffe03f */
[----:B------:R-:W-:Y:S01]  /*68d90*/  @!UPT UIADD3 URZ, URZ, URZ, URZ ;  /* 0x0000003f3f3ff290 */ /* 0x000fe2000fffe03f */
[----:B------:R0:W-:Y:S01]  /*68da0*/  STL.64 [R1+0x1d0], R20 ;  /* 0x0001d01401007387 */ /* 0x0001e20000100a00 */
[----:B------:R1:W-:Y:S03]  /*68db0*/  STL.64 [R1+0x1d8], R22 ;  /* 0x0001d81601007387 */ /* 0x0003e60000100a00 */
[----:B0-----:R-:W4:Y:S01]  /*68dc0*/  LDL.LU R20, [R1+0x190] ;  /* 0x0001900001147983 */ /* 0x001f220000300800 */
[----:B------:R-:W4:Y:S02]  /*68dd0*/  LDL.LU R21, [R1+0x194] ;  /* 0x0001940001157983 */ /* 0x000f240000300800 */
[----:B-1----:R-:W4:Y:S02]  /*68de0*/  LDL.LU R22, [R1+0x198] ;  /* 0x0001980001167983 */ /* 0x002f240000300800 */
[----:B------:R-:W4:Y:S01]  /*68df0*/  LDL.LU R23, [R1+0x19c] ;  /* 0x00019c0001177983 */ /* 0x000f220000300800 */
[----:B---3--:R-:W-:Y:S01]  /*68e00*/  STL.64 [R1+0x3ef0], R6 ;  /* 0x003ef00601007387 */ /* 0x008fe20000100a00 */
[----:B------:R0:W-:Y:S03]  /*68e10*/  STL.64 [R1+0x3ee8], R4 ;  /* 0x003ee80401007387 */ /* 0x0001e60000100a00 */
[----:B0-----:R-:W3:Y:S01]  /*68e20*/  LDL.LU R4, [R1+0x1c0] ;  /* 0x0001c00001047983 */ /* 0x001ee20000300800 */
[----:B------:R-:W3:Y:S02]  /*68e30*/  LDL.LU R5, [R1+0x1c4] ;  /* 0x0001c40001057983 */ /* 0x000ee40000300800 */
[----:B------:R-:W3:Y:S02]  /*68e40*/  LDL.LU R6, [R1+0x1c8] ;  /* 0x0001c80001067983 */ /* 0x000ee40000300800 */
[----:B------:R-:W3:Y:S02]  /*68e50*/  LDL.LU R7, [R1+0x1cc] ;  /* 0x0001cc0001077983 */ /* 0x000ee40000300800 */
[----:B---3--:R-:W-:Y:S11]  /*68e60*/  HMMA.16816.F32.BF16 R4, R8, R16, R4 ;  /* 0x000000100804723c */ /* 0x008ff60000041804 */
[----:B------:R-:W-:Y:S11]  /*68e70*/  @!UPT UIADD3 URZ, URZ, URZ, URZ ;  /* 0x0000003f3f3ff290 */ /* 0x000ff6000fffe03f */
[----:B------:R-:W-:Y:S01]  /*68e80*/  @!UPT UIADD3 URZ, URZ, URZ, URZ ;  /* 0x0000003f3f3ff290 */ /* 0x000fe2000fffe03f */
[----:B------:R0:W-:Y:S01]  /*68e90*/  STL.64 [R1+0x1c0], R4 ;  /* 0x0001c00401007387 */ /* 0x0001e20000100a00 */
[----:B------:R-:W-:Y:S01]  /*68ea0*/  STL.64 [R1+0x1c8], R6 ;  /* 0x0001c80601007387 */ /* 0x000fe20000100a00 */
[----:B0-----:R-:W-:Y:S02]  /*68eb0*/  MOV R4, R17 ;  /* 0x0000001100047202 */ /* 0x001fe40000000f00 */
[----:B------:R-:W-:Y:S02]  /*68ec0*/  MOV R5, R16 ;  /* 0x0000001000057202 */ /* 0x000fe40000000f00 */
[----:B------:R-:W0:Y:S04]  /*68ed0*/  LDSM.16.M88.4 R16, [R28+0x30080] ;  /* 0x030080001c10783b */ /* 0x000e280000000200 */
[----:B------:R1:W-:Y:S01]  /*68ee0*/  STL [R1+0x3f14], R4 ;  /* 0x003f140401007387 */ /* 0x0003e20000100800 */
[----:B------:R3:W-:Y:S03]  /*68ef0*/  STL [R1+0x3f10], R5 ;  /* 0x003f100501007387 */ /* 0x0007e60000100800 */
[----:B-1----:R-:W2:Y:S01]  /*68f00*/  LDL.LU R4, [R1+0x1b0] ;  /* 0x0001b00001047983 */ /* 0x002ea20000300800 */
[----:B---3--:R-:W2:Y:S02]  /*68f10*/  LDL.LU R5, [R1+0x1b4] ;  /* 0x0001b40001057983 */ /* 0x008ea40000300800 */
[----:B------:R-:W2:Y:S02]  /*68f20*/  LDL.LU R6, [R1+0x1b8] ;  /* 0x0001b80001067983 */ /* 0x000ea40000300800 */
[----:B------:R-:W2:Y:S01]  /*68f30*/  LDL.LU R7, [R1+0x1bc] ;  /* 0x0001bc0001077983 */ /* 0x000ea20000300800 */
[----:B------:R-:W-:Y:S04]  /*68f40*/  STL [R1+0x3f18], R28 ;  /* 0x003f181c01007387 */ /* 0x000fe80000100800 */
[----:B0-----:R-:W-:Y:S01]  /*68f50*/  STL.64 [R1+0x3e18], R18 ;  /* 0x003e181201007387 */ /* 0x001fe20000100a00 */
[----:B------:R0:W-:Y:S02]  /*68f60*/  STL.64 [R1+0x3e10], R16 ;  /* 0x003e101001007387 */ /* 0x0001e40000100a00 */
[----:B0-----:R-:W-:Y:S01]  /*68f70*/  MOV R16, R15 ;  /* 0x0000000f00107202 */ /* 0x001fe20000000f00 */
[----:B------:R-:W-:-:S05]  /*68f80*/  IMAD.MOV.U32 R17, RZ, RZ, R14 ;  /* 0x000000ffff117224 */ /* 0x000fca00078e000e */
[----:B------:R0:W-:Y:S04]  /*68f90*/  STL.64 [R1+0x3fd0], R16 ;  /* 0x003fd01001007387 */ /* 0x0001e80000100a00 */
[----:B0-----:R-:W4:Y:S01]  /*68fa0*/  LDL.LU.64 R16, [R1+0x130] ;  /* 0x0001300001107983 */ /* 0x001f220000300a00 */
[C---:B--2---:R-:W-:Y:S11]  /*68fb0*/  HMMA.16816.F32.BF16 R4, R8.reuse, R24, R4 ;  /* 0x000000180804723c */ /* 0x044ff60000041804 */
[----:B------:R-:W-:Y:S11]  /*68fc0*/  @!UPT UIADD3 URZ, URZ, URZ, URZ ;  /* 0x0000003f3f3ff290 */ /* 0x000ff6000fffe03f */
[----:B------:R-:W-:Y:S01]  /*68fd0*/  @!UPT UIADD3 URZ, URZ, URZ, URZ ;  /* 0x0000003f3f3ff290 */ /* 0x000fe2000fffe03f */
[----:B------:R-:W-:Y:S01]  /*68fe0*/  STL.64 [R1+0x1b0], R4 ;  /* 0x0001b00401007387 */ /* 0x000fe20000100a00 */
[----:B------:R0:W-:Y:S02]  /*68ff0*/  STL.64 [R1+0x1b8], R6 ;  /* 0x0001b80601007387 */ /* 0x0001e40000100a00 */
[----:B0-----:R-:W-:Y:S02]  /*69000*/  MOV R7, R24 ;  /* 0x0000001800077202 */ /* 0x001fe40000000f00 */
[----:B------:R-:W-:Y:S01]  /*69010*/  MOV R6, R25 ;  /* 0x0000001900067202 */ /* 0x000fe20000000f00 */
[----:B------:R-:W-:Y:S02]  /*69020*/  MOV R24, R12 ;  /* 0x0000000c00187202 */ /* 0x000fe40000000f00 */
[----:B------:R-:W-:Y:S01]  /*69030*/  IMAD.MOV.U32 R25, RZ, RZ, R3 ;  /* 0x000000ffff197224 */ /* 0x000fe200078e0003 */
[----:B------:R-:W2:Y:S01]  /*69040*/  LDL.LU R12, [R1+0x180] ;  /* 0x00018000010c7983 */ /* 0x000ea20000300800 */
[----:B------:R-:W2:Y:S02]  /*69050*/  LDL.LU R13, [R1+0x184] ;  /* 0x00018400010d7983 */ /* 0x000ea40000300800 */
[----:B------:R-:W2:Y:S02]  /*69060*/  LDL.LU R14, [R1+0x188] ;  /* 0x00018800010e7983 */ /* 0x000ea40000300800 */
[----:B------:R-:W2:Y:S01]  /*69070*/  LDL.LU R15, [R1+0x18c] ;  /* 0x00018c00010f7983 */ /* 0x000ea20000300800 */
[----:B------:R0:W-:Y:S04]  /*69080*/  STL.64 [R1+0x3f40], R24 ;  /* 0x003f401801007387 */ /* 0x0001e80000100a00 */
[----:B0-----:R-:W3:Y:S01]  /*69090*/  LDL.LU.64 R24, [R1+0x140] ;  /* 0x0001400001187983 */ /* 0x001ee20000300a00 */
[----:B------:R-:W-:Y:S02]  /*690a0*/  STL [R1+0x3f1c], R7 ;  /* 0x003f1c0701007387 */ /* 0x000fe40000100800 */
[----:B------:R0:W-:Y:S02]  /*690b0*/  STL [R1+0x3fb8], R6 ;  /* 0x003fb80601007387 */ /* 0x0001e40000100800 */
[----:B------:R-:W3:Y:S01]  /*690c0*/  LDL.LU R4, [R1+0x1a0] ;  /* 0x0001a00001047983 */ /* 0x000ee20000300800 */
[----:B------:R-:W3:Y:S04]  /*690d0*/  LDL.LU R5, [R1+0x1a4] ;  /* 0x0001a40001057983 */ /* 0x000ee80000300800 */
[----:B0-----:R-:W3:Y:S01]  /*690e0*/  LDL.LU R6, [R1+0x1a8] ;  /* 0x0001a80001067983 */ /* 0x001ee20000300800 */
[----:B------:R-:W3:Y:S02]  /*690f0*/  LDL.LU R7, [R1+0x1ac] ;  /* 0x0001ac0001077983 */ /* 0x000ee40000300800 */
[----:B---3--:R-:W-:Y:S01]  /*69100*/  HMMA.16816.F32.BF16 R4, R8, R24, R4 ;  /* 0x000000180804723c */ /* 0x008fe20000041804 */
[----:B------:R-:W-:-:S02]  /*69110*/  MOV R3, R24 ;  /* 0x0000001800037202 */ /* 0x000fc40000000f00 */
[----:B------:R-:W-:Y:S11]  /*69120*/  MOV R29, R25 ;  /* 0x00000019001d7202 */ /* 0x000ff60000000f00 */
[----:B------:R-:W-:Y:S09]  /*69130*/  @!UPT UIADD3 URZ, URZ, URZ, URZ ;  /* 0x0000003f3f3ff290 */ /* 0x000ff2000fffe03f */
[----:B------:R-:W-:Y:S01]  /*69140*/  STL.64 [R1+0x1a0], R4 ;  /* 0x0001a00401007387 */ /* 0x000fe20000100a00 */
[----:B------:R4:W-:Y:S02]  /*69150*/  STL.64 [R1+0x1a8], R6 ;  /* 0x0001a80601007387 */ /* 0x0009e40000100a00 */
[----:B----4-:R-:W-:Y:S01]  /*69160*/  HMMA.16816.F32.BF16 R4, R8, R16, R20 ;  /* 0x000000100804723c */ /* 0x010fe20000041814 */
[----:B------:R-:W-:Y:S01]  /*69170*/  MOV R24, R2 ;  /* 0x0000000200187202 */ /* 0x000fe20000000f00 */
[----:B------:R-:W-:-:S05]  /*69180*/  IMAD.MOV.U32 R25, RZ, RZ, R0 ;  /* 0x000000ffff197224 */ /* 0x000fca00078e0000 */
[----:B------:R0:W-:Y:S04]  /*69190*/  STL.64 [R1+0x3f58], R24 ;  /* 0x003f581801007387 */ /* 0x0001e80000100a00 */
[----:B0-----:R-:W2:Y:S11]  /*691a0*/  LDL.LU.64 R24, [R1+0x120] ;  /* 0x0001200001187983 */ /* 0x001eb60000300a00 */
[----:B------:R-:W-:Y:S01]  /*691b0*/  @!UPT UIADD3 URZ, URZ, URZ, URZ ;  /* 0x0000003f3f3ff290 */ /* 0x000fe2000fffe03f */
[----:B------:R0:W-:Y:S01]  /*691c0*/  STL.64 [R1+0x190], R4 ;  /* 0x0001900401007387 */ /* 0x0001e20000100a00 */
[----:B------:R1:W-:Y:S03]  /*691d0*/  STL.64 [R1+0x198], R6 ;  /* 0x0001980601007387 */ /* 0x0003e60000100a00 */
[----:B0-----:R-:W3:Y:S01]  /*691e0*/  LDL.LU R4, [R1+0x160] ;  /* 0x0001600001047983 */ /* 0x001ee20000300800 */
[----:B------:R-:W3:Y:S02]  /*691f0*/  LDL.LU R5, [R1+0x164] ;  /* 0x0001640001057983 */ /* 0x000ee40000300800 */
[----:B-1----:R-:W4:Y:S02]  /*69200*/  LDL.LU R6, [R1+0x168] ;  /* 0x0001680001067983 */ /* 0x002f240000300800 */
[----:B------:R-:W4:Y:S01]  /*69210*/  LDL.LU R7, [R1+0x16c] ;  /* 0x00016c0001077983 */ /* 0x000f220000300800 */
[----:B------:R-:W-:-:S02]  /*69220*/  MOV R20, R16 ;  /* 0x0000001000147202 */ /* 0x000fc40000000f00 */
[----:B------:R-:W-:Y:S01]  /*69230*/  MOV R21, R17 ;  /* 0x0000001100157202 */ /* 0x000fe20000000f00 */
[----:B------:R-:W2:Y:S01]  /*69240*/  LDL.LU R16, [R1+0x170] ;  /* 0x0001700001107983 */ /* 0x000ea20000300800 */
[----:B------:R-:W2:Y:S02]  /*69250*/  LDL.LU R17, [R1+0x174] ;  /* 0x0001740001117983 */ /* 0x000ea40000300800 */
[----:B------:R-:W2:Y:S02]  /*69260*/  LDL.LU R18, [R1+0x178] ;  /* 0x0001780001127983 */ /* 0x000ea40000300800 */
[----:B------:R-:W2:Y:S01]  /*69270*/  LDL.LU R19, [R1+0x17c] ;  /* 0x00017c0001137983 */ /* 0x000ea20000300800 */
[----:B----4-:R-:W-:Y:S01]  /*69280*/  STL.64 [R1+0x3fc8], R6 ;  /* 0x003fc80601007387 */ /* 0x010fe20000100a00 */
[----:B---3--:R0:W-:Y:S03]  /*69290*/  STL.64 [R1+0x3fc0], R4 ;  /* 0x003fc00401007387 */ /* 0x0081e60000100a00 */
[----:B0-----:R-:W3:Y:S01]  /*692a0*/  LDL.LU.64 R4, [R1+0x110] ;  /* 0x0001100001047983 */ /* 0x001ee20000300a00 */
[----:B------:R0:W-:Y:S03]  /*692b0*/  STL.64 [R1+0x3fa0], R20 ;  /* 0x003fa01401007387 */ /* 0x0001e60000100a00 */
[----:B0-----:R-:W4:Y:S01]  /*692c0*/  LDL.LU R20, [R1+0x560] ;  /* 0x0005600001147983 */ /* 0x001f220000300800 */
[----:B------:R-:W4:Y:S02]  /*692d0*/  LDL.LU R21, [R1+0x564] ;  /* 0x0005640001157983 */ /* 0x000f240000300800 */
[----:B------:R-:W3:Y:S02]  /*692e0*/  LDL.LU R22, [R1+0x568] ;  /* 0x0005680001167983 */ /* 0x000ee40000300800 */
[----:B------:R-:W3:Y:S01]  /*692f0*/  LDL.LU R23, [R1+0x56c] ;  /* 0x00056c0001177983 */ /* 0x000ee20000300800 */
[----:B--2---:R-:W-:Y:S01]  /*69300*/  HMMA.16816.F32.BF16 R12, R8, R24, R12 ;  /* 0x00000018080c723c */ /* 0x004fe2000004180c */
[----:B---3--:R-:W-:Y:S01]  /*69310*/  STL.64 [R1+0x3fb0], R22 ;  /* 0x003fb01601007387 */ /* 0x008fe20000100a00 */
[----:B----4-:R0:W-:Y:S03]  /*69320*/  STL.64 [R1+0x3fa8], R20 ;  /* 0x003fa81401007387 */ /* 0x0101e60000100a00 */
[----:B0-----:R-:W2:Y:S11]  /*69330*/  LDL.LU.64 R20, [R1+0x100] ;  /* 0x0001000001147983 */ /* 0x001eb60000300a00 */
[----:B------:R-:W-:Y:S07]  /*69340*/  @!UPT UIADD3 URZ, URZ, URZ, URZ ;  /* 0x0000003f3f3ff290 */ /* 0x000fee000fffe03f */
[----:B------:R0:W-:Y:S02]  /*69350*/  STL.64 [R1+0x180], R12 ;  /* 0x0001800c01007387 */ /* 0x0001e40000100a00 */
[----:B------:R-:W-:Y:S01]  /*69360*/  STL.64 [R1+0x188], R14 ;  /* 0x0001880e01007387 */ /* 0x000fe20000100a00 */
[----:B0-----:R-:W3:Y:S01]  /*69370*/  LDL.LU.64 R12, [R1+0x3fd8] ;  /* 0x003fd800010c7983 */ /* 0x001ee20000300a00 */
[----:B------:R-:W-:Y:S01]  /*69380*/  MOV R0, R24 ;  /* 0x0000001800007202 */ /* 0x000fe20000000f00 */
[----:B------:R-:W-:Y:S01]  /*69390*/  IMAD.MOV.U32 R2, RZ, RZ, R25 ;  /* 0x000000ffff027224 */ /* 0x000fe200078e0019 */
[----:B---3--:R-:W-:Y:S02]  /*693a0*/  MOV R24, R13 ;  /* 0x0000000d00187202 */ /* 0x008fe40000000f00 */
[----:B------:R-:W-:-:S05]  /*693b0*/  MOV R25, R12 ;  /* 0x0000000c00197202 */ /* 0x000fca0000000f00 */
[----:B------:R0:W-:Y:S04]  /*693c0*/  STL.64 [R1+0x3f80], R24 ;  /* 0x003f801801007387 */ /* 0x0001e80000100a00 */
[----:B0-----:R-:W3:Y:S01]  /*693d0*/  LDL.LU.64 R24, [R1+0xe0] ;  /* 0x0000e00001187983 */ /* 0x001ee20000300a00 */
[----:B------:R-:W-:Y:S03]  /*693e0*/  HMMA.16816.F32.BF16 R16, R8, R4, R16 ;  /* 0x000000040810723c */ /* 0x000fe60000041810 */
[----:B---3--:R0:W-:Y:S04]  /*693f0*/  STL.64 [R1+0x3f98], R24 ;  /* 0x003f981801007387 */ /* 0x0081e80000100a00 */
[----:B0-----:R-:W3:Y:S01]  /*69400*/  LDL.LU.64 R24, [R1+0xf0] ;  /* 0x0000f00001187983 */ /* 0x001ee20000300a00 */
        /* <DEDUP_REMOVED lines=8> */
[----:B------:R-:W2:Y:S02]  /*69490*/  LDL.LU R14, [R1+0x558] ;  /* 0x00055800010e7983 */ /* 0x000ea40000300800 */
[----:B------:R-:W2:Y:S01]  /*694a0*/  LDL.LU R15, [R1+0x55c] ;  /* 0x00055c00010f7983 */ /* 0x000ea20000300800 */
[----:B------:R0:W-:Y:S01]  /*694b0*/  STL.64 [R1+0x170], R16 ;  /* 0x0001701001007387 */ /* 0x0001e20000100a00 */
[----:B------:R1:W-:Y:S03]  /*694c0*/  STL.64 [R1+0x178], R18 ;  /* 0x0001781201007387 */ /* 0x0003e60000100a00 */
[----:B0-----:R-:W4:Y:S01]  /*694d0*/  LDL.LU.64 R16, [R1+0x3fd0] ;  /* 0x003fd00001107983 */ /* 0x001f220000300a00 */
[----:B-1----:R-:W-:Y:S01]  /*694e0*/  MOV R19, R4 ;  /* 0x0000000400137202 */ /* 0x002fe20000000f00 */
[----:B------:R-:W-:-:S02]  /*694f0*/  IMAD.MOV.U32 R18, RZ, RZ, R5 ;  /* 0x000000ffff127224 */ /* 0x000fc400078e0005 */
[----:B------:R-:W2:Y:S01]  /*69500*/  LDL.LU.64 R6, [R1+0x3fc8] ;  /* 0x003fc80001067983 */ /* 0x000ea20000300a00 */
[----:B------:R-:W2:Y:S02]  /*69510*/  LDL.LU.64 R4, [R1+0x3fc0] ;  /* 0x003fc00001047983 */ /* 0x000ea40000300a00 */
[C---:B--2---:R-:W-:Y:S11]  /*69520*/  HMMA.16816.F32.BF16 R4, R8.reuse, R20, R4 ;  /* 0x000000140804723c */ /* 0x044ff60000041804 */
[----:B------:R-:W-:Y:S11]  /*69530*/  @!UPT UIADD3 URZ, URZ, URZ, URZ ;  /* 0x0000003f3f3ff290 */ /* 0x000ff6000fffe03f */
[----:B------:R-:W-:Y:S01]  /*69540*/  @!UPT UIADD3 URZ, URZ, URZ, URZ ;  /* 0x0000003f3f3ff290 */ /* 0x000fe2000fffe03f */
[----:B------:R0:W-:Y:S01]  /*69550*/  STL.64 [R1+0x160], R4 ;  /* 0x0001600401007387 */ /* 0x0001e20000100a00 */
[----:B------:R1:W-:Y:S01]  /*69560*/  STL.64 [R1+0x168], R6 ;  /* 0x0001680601007387 */ /* 0x0003e20000100a00 */
[----:B0-----:R-:W-:Y:S02]  /*69570*/  MOV R4, R20 ;  /* 0x0000001400047202 */ /* 0x001fe40000000f00 */
[----:B-1----:R-:W2:Y:S01]  /*69580*/  LDL.LU R6, [R1+0x3fb8] ;  /* 0x003fb80001067983 */ /* 0x002ea20000300800 */
[----:B------:R-:W-:Y:S01]  /*69590*/  MOV R5, R21 ;  /* 0x0000001500057202 */ /* 0x000fe20000000f00 */
[----:B------:R-:W3:Y:S02]  /*695a0*/  LDL.LU.64 R22, [R1+0x3fb0] ;  /* 0x003fb00001167983 */ /* 0x000ee40000300a00 */
[----:B------:R-:W3:Y:S02]  /*695b0*/  LDL.LU.64 R20, [R1+0x3fa8] ;  /* 0x003fa80001147983 */ /* 0x000ee40000300a00 */
[C---:B---3--:R-:W-:Y:S11]  /*695c0*/  HMMA.16816.F32.BF16 R20, R8.reuse, R24, R20 ;  /* 0x000000180814723c */ /* 0x048ff60000041814 */
[----:B------:R-:W-:Y:S11]  /*695d0*/  @!UPT UIADD3 URZ, URZ, URZ, URZ ;  /* 0x0000003f3f3ff290 */ /* 0x000ff6000fffe03f */
[----:B------:R-:W-:Y:S01]  /*695e0*/  @!UPT UIADD3 URZ, URZ, URZ, URZ ;  /* 0x0000003f3f3ff290 */ /* 0x000fe2000fffe03f */
[----:B------:R0:W-:Y:S01]  /*695f0*/  STL.64 [R1+0xc0], R20 ;  /* 0x0000c01401007387 */ /* 0x0001e20000100a00 */
[----:B------:R1:W-:Y:S03]  /*69600*/  STL.64 [R1+0xc8], R22 ;  /* 0x0000c81601007387 */ /* 0x0003e60000100a00 */
[----:B0-----:R-:W3:Y:S01]  /*69610*/  LDL.LU.64 R20, [R1+0x3fa0] ;  /* 0x003fa00001147983 */ /* 0x001ee20000300a00 */
[----:B-1----:R-:W-:Y:S01]  /*69620*/  MOV R22, R24 ;  /* 0x0000001800167202 */ /* 0x002fe20000000f00 */
[----:B------:R-:W-:Y:S02]  /*69630*/  IMAD.MOV.U32 R23, RZ, RZ, R25 ;  /* 0x000000ffff177224 */ /* 0x000fe400078e0019 */
[----:B------:R-:W2:Y:S03]  /*69640*/  LDL.LU.64 R24, [R1+0x3f98] ;  /* 0x003f980001187983 */ /* 0x000ea60000300a00 */
[----:B------:R-:W-:Y:S01]  /*69650*/  STL.64 [R1+0x3f38], R22 ;  /* 0x003f381601007387 */ /* 0x000fe20000100a00 */
[----:B---3--:R0:W-:Y:S04]  /*69660*/  STL.64 [R1+0x3f30], R20 ;  /* 0x003f301401007387 */ /* 0x0081e80000100a00 */
[----:B0-----:R-:W3:Y:S01]  /*69670*/  LDL.LU R20, [R1+0x500] ;  /* 0x0005000001147983 */ /* 0x001ee20000300800 */
[----:B------:R-:W3:Y:S02]  /*69680*/  LDL.LU R21, [R1+0x504] ;  /* 0x0005040001157983 */ /* 0x000ee40000300800 */
[----:B------:R-:W3:Y:S02]  /*69690*/  LDL.LU R22, [R1+0x508] ;  /* 0x0005080001167983 */ /* 0x000ee40000300800 */
[----:B------:R-:W3:Y:S01]  /*696a0*/  LDL.LU R23, [R1+0x50c] ;  /* 0x00050c0001177983 */ /* 0x000ee20000300800 */
[----:B--2---:R-:W-:Y:S01]  /*696b0*/  HMMA.16816.F32.BF16 R12, R8, R24, R12 ;  /* 0x00000018080c723c */ /* 0x004fe2000004180c */
[----:B---3--:R-:W-:Y:S01]  /*696c0*/  STL.64 [R1+0x3f50], R22 ;  /* 0x003f501601007387 */ /* 0x008fe20000100a00 */
[----:B------:R0:W-:Y:S03]  /*696d0*/  STL.64 [R1+0x3f48], R20 ;  /* 0x003f481401007387 */ /* 0x0001e60000100a00 */
        /* <DEDUP_REMOVED lines=12> */
[----:B0-----:R-:W4:Y:S01]  /*697a0*/  LDL.LU.64 R14, [R1+0x3f90] ;  /* 0x003f9000010e7983 */ /* 0x001f220000300a00 */
[----:B------:R-:W4:Y:S01]  /*697b0*/  LDL.LU.64 R12, [R1+0x3f88] ;  /* 0x003f8800010c7983 */ /* 0x000f220000300a00 */
[----:B------:R-:W-:-:S02]  /*697c0*/  MOV R7, R24 ;  /* 0x0000001800077202 */ /* 0x000fc40000000f00 */
[----:B------:R-:W-:Y:S02]  /*697d0*/  MOV R28, R25 ;  /* 0x00000019001c7202 */ /* 0x000fe40000000f00 */
[----:B------:R-:W2:Y:S01]  /*697e0*/  LDL.LU.64 R24, [R1+0x3f80] ;  /* 0x003f800001187983 */ /* 0x000ea20000300a00 */
[----:B----4-:R-:W-:Y:S03]  /*697f0*/  HMMA.16816.F32.BF16 R8, R8, R16, R12 ;  /* 0x000000100808723c */ /* 0x010fe6000004180c */
[----:B------:R-:W2:Y:S01]  /*69800*/  LDL.LU.64 R14, [R1+0x3f78] ;  /* 0x003f7800010e7983 */ /* 0x000ea20000300a00 */
[----:B------:R-:W2:Y:S11]  /*69810*/  LDL.LU.64 R12, [R1+0x3f70] ;  /* 0x003f7000010c7983 */ /* 0x000eb60000300a00 */
[----:B------:R-:W-:Y:S08]  /*69820*/  @!UPT UIADD3 URZ, URZ, URZ, URZ ;  /* 0x0000003f3f3ff290 */ /* 0x000ff0000fffe03f */
[----:B------:R0:W-:Y:S01]  /*69830*/  STL.64 [R1+0xa0], R8 ;  /* 0x0000a00801007387 */ /* 0x0001e20000100a00 */
[----:B------:R1:W-:Y:S03]  /*69840*/  STL.64 [R1+0xa8], R10 ;  /* 0x0000a80a01007387 */ /* 0x0003e60000100a00 */
[----:B0-----:R-:W3:Y:S01]  /*69850*/  LDL.LU R8, [R1+0x4f0] ;  /* 0x0004f00001087983 */ /* 0x001ee20000300800 */
[----:B------:R-:W3:Y:S02]  /*69860*/  LDL.LU R9, [R1+0x4f4] ;  /* 0x0004f40001097983 */ /* 0x000ee40000300800 */
[----:B-1----:R-:W3:Y:S02]  /*69870*/  LDL.LU R10, [R1+0x4f8] ;  /* 0x0004f800010a7983 */ /* 0x002ee40000300800 */
[----:B------:R-:W3:Y:S01]  /*69880*/  LDL.LU R11, [R1+0x4fc] ;  /* 0x0004fc00010b7983 */ /* 0x000ee20000300800 */
[----:B------:R-:W-:Y:S01]  /*69890*/  STL.64 [R1+0x3e38], R16 ;  /* 0x003e381001007387 */ /* 0x000fe20000100a00 */
[C---:B--2---:R-:W-:Y:S03]  /*698a0*/  HMMA.16816.F32.BF16 R24, R12.reuse, R24, R20 ;  /* 0x000000180c18723c */ /* 0x044fe60000041814 */
[----:B------:R-:W2:Y:S01]  /*698b0*/  LDL.LU.64 R22, [R1+0x3f68] ;  /* 0x003f680001167983 */ /* 0x000ea20000300a00 */
[----:B------:R-:W2:Y:S11]  /*698c0*/  LDL.LU.64 R20, [R1+0x3f60] ;  /* 0x003f600001147983 */ /* 0x000eb60000300a00 */
[----:B------:R-:W-:Y:S08]  /*698d0*/  @!UPT UIADD3 URZ, URZ, URZ, URZ ;  /* 0x0000003f3f3ff290 */ /* 0x000ff0000fffe03f */
        /* <DEDUP_REMOVED lines=12> */
[----:B------:R-:W4:Y:S11]  /*699a0*/  LDL.LU.64 R20, [R1+0x3f30] ;  /* 0x003f300001147983 */ /* 0x000f360000300a00 */
[----:B------:R-:W-:Y:S09]  /*699b0*/  @!UPT UIADD3 URZ, URZ, URZ, URZ ;  /* 0x0000003f3f3ff290 */ /* 0x000ff2000fffe03f */
[----:B------:R-:W-:Y:S01]  /*699c0*/  STL.64 [R1+0x70], R24 ;  /* 0x0000701801007387 */ /* 0x000fe20000100a00 */
[----:B------:R0:W-:Y:S03]  /*699d0*/  STL.64 [R1+0x78], R26 ;  /* 0x0000781a01007387 */ /* 0x0001e60000100a00 */
[----:B0-----:R-:W2:Y:S01]  /*699e0*/  LDL.LU.64 R26, [R1+0x3f28] ;  /* 0x003f2800011a7983 */ /* 0x001ea20000300a00 */
[----:B------:R-:W3:Y:S02]  /*699f0*/  LDL.LU.64 R24, [R1+0x3f20] ;  /* 0x003f200001187983 */ /* 0x000ee40000300a00 */
[----:B---3--:R-:W-:Y:S11]  /*69a00*/  HMMA.16816.F32.BF16 R8, R12, R24, R8 ;  /* 0x000000180c08723c */ /* 0x008ff60000041808 */
[----:B------:R-:W-:Y:S11]  /*69a10*/  @!UPT UIADD3 URZ, URZ, URZ, URZ ;  /* 0x0000003f3f3ff290 */ /* 0x000ff6000fffe03f */
[----:B------:R-:W-:Y:S01]  /*69a20*/  @!UPT UIADD3 URZ, URZ, URZ, URZ ;  /* 0x0000003f3f3ff290 */ /* 0x000fe2000fffe03f */
[----:B------:R0:W-:Y:S01]  /*69a30*/  STL.64 [R1+0x60], R8 ;  /* 0x0000600801007387 */ /* 0x0001e20000100a00 */
[----:B------:R-:W-:Y:S01]  /*69a40*/  STL.64 [R1+0x68], R10 ;  /* 0x0000680a01007387 */ /* 0x000fe20000100a00 */
[----:B0-----:R-:W-:Y:S01]  /*69a50*/  MOV R8, R7 ;  /* 0x0000000700087202 */ /* 0x001fe20000000f00 */
[----:B------:R-:W-:Y:S01]  /*69a60*/  IMAD.MOV.U32 R9, RZ, RZ, R28 ;  /* 0x000000ffff097224 */ /* 0x000fe200078e001c */
[----:B------:R-:W3:Y:S01]  /*69a70*/  LDL.LU R7, [R1+0x3f1c] ;  /* 0x003f1c0001077983 */ /* 0x000ee20000300800 */
[----:B------:R-:W3:Y:S03]  /*69a80*/  LDL.LU R28, [R1+0x3f18] ;  /* 0x003f1800011c7983 */ /* 0x000ee60000300800 */
[----:B------:R-:W-:Y:S01]  /*69a90*/  STL.64 [R1+0x3e40], R8 ;  /* 0x003e400801007387 */ /* 0x000fe20000100a00 */
[----:B--2---:R0:W-:Y:S02]  /*69aa0*/  STL.64 [R1+0x3de8], R26 ;  /* 0x003de81a01007387 */ /* 0x0041e40000100a00 */
[----:B------:R-:W2:Y:S02]  /*69ab0*/  LDL.LU R24, [R1+0x440] ;  /* 0x0004400001187983 */ /* 0x000ea40000300800 */
[----:B------:R-:W2:Y:S01]  /*69ac0*/  LDL.LU R25, [R1+0x444] ;  /* 0x0004440001197983 */ /* 0x000ea20000300800 */
[----:B0-----:R-:W2:Y:S01]  /*69ad0*/  LDL.LU R26, [R1+0x448] ;  /* 0x00044800011a7983 */ /* 0x001ea20000300800 */
[----:B------:R-:W2:Y:S01]  /*69ae0*/  LDL.LU R27, [R1+0x44c] ;  /* 0x00044c00011b7983 */ /* 0x000ea20000300800 */
[----:B------:R-:W-:-:S02]  /*69af0*/  MOV R16, R4 ;  /* 0x0000000400107202 */ /* 0x000fc40000000f00 */
[----:B------:R-:W-:Y:S01]  /*69b00*/  MOV R17, R5 ;  /* 0x0000000500117202 */ /* 0x000fe20000000f00 */
[----:B--2---:R-:W-:Y:S01]  /*69b10*/  STL.64 [R1+0x3e50], R26 ;  /* 0x003e501a01007387 */ /* 0x004fe20000100a00 */
[----:B------:R0:W-:Y:S02]  /*69b20*/  STL.64 [R1+0x3e48], R24 ;  /* 0x003e481801007387 */ /* 0x0001e40000100a00 */
[----:B------:R-:W2:Y:S02]  /*69b30*/  LDL.LU R4, [R1+0x3f14] ;  /* 0x003f140001047983 */ /* 0x000ea40000300800 */
[----:B------:R-:W2:Y:S01]  /*69b40*/  LDL.LU R5, [R1+0x3f10] ;  /* 0x003f100001057983 */ /* 0x000ea20000300800 */
[----:B------:R1:W-:Y:S01]  /*69b50*/  STL.64 [R1+0x3e58], R16 ;  /* 0x003e581001007387 */ /* 0x0003e20000100a00 */
[----:B------:R-:W2:Y:S02]  /*69b60*/  LDL.LU R8, [R1+0x460] ;  /* 0x0004600001087983 */ /* 0x000ea40000300800 */
[----:B------:R-:W2:Y:S02]  /*69b70*/  LDL.LU R9, [R1+0x464] ;  /* 0x0004640001097983 */ /* 0x000ea40000300800 */
[----:B------:R-:W2:Y:S01]  /*69b80*/  LDL.LU R10, [R1+0x468] ;  /* 0x00046800010a7983 */ /* 0x000ea20000300800 */
[----:B------:R-:W2:Y:S01]  /*69b90*/  LDL.LU R11, [R1+0x46c] ;  /* 0x00046c00010b7983 */ /* 0x000ea20000300800 */
[----:B0-----:R-:W-:Y:S01]  /*69ba0*/  MOV R24, R19 ;  /* 0x0000001300187202 */ /* 0x001fe20000000f00 */
[----:B------:R-:W-:-:S02]  /*69bb0*/  IMAD.MOV.U32 R25, RZ, RZ, R18 ;  /* 0x000000ffff197224 */ /* 0x000fc400078e0012 */
[----:B--2---:R-:W-:Y:S01]  /*69bc0*/  STL.64 [R1+0x3e68], R10 ;  /* 0x003e680a01007387 */ /* 0x004fe20000100a00 */
[----:B------:R0:W-:Y:S02]  /*69bd0*/  STL.64 [R1+0x3e60], R8 ;  /* 0x003e600801007387 */ /* 0x0001e40000100a00 */
[----:B------:R-:W-:Y:S02]  /*69be0*/  STL.64 [R1+0x3e70], R24 ;  /* 0x003e701801007387 */ /* 0x000fe40000100a00 */
[----:B-1----:R-:W2:Y:S01]  /*69bf0*/  LDL.LU R16, [R1+0x470] ;  /* 0x0004700001107983 */ /* 0x002ea20000300800 */
[----:B------:R-:W2:Y:S01]  /*69c00*/  LDL.LU R17, [R1+0x474] ;  /* 0x0004740001117983 */ /* 0x000ea20000300800 */
[----:B------:R-:W2:Y:S02]  /*69c10*/  LDL.LU R18, [R1+0x478] ;  /* 0x0004780001127983 */ /* 0x000ea40000300800 */
[----:B------:R-:W2:Y:S01]  /*69c20*/  LDL.LU R19, [R1+0x47c] ;  /* 0x00047c0001137983 */ /* 0x000ea20000300800 */
[----:B0-----:R-:W-:Y:S01]  /*69c30*/  MOV R8, R0 ;  /* 0x0000000000087202 */ /* 0x001fe20000000f00 */
[----:B------:R-:W-:Y:S01]  /*69c40*/  IMAD.MOV.U32 R9, RZ, RZ, R2 ;  /* 0x000000ffff097224 */ /* 0x000fe200078e0002 */
[----:B--2---:R-:W-:Y:S01]  /*69c50*/  STL.64 [R1+0x3e80], R18 ;  /* 0x003e801201007387 */ /* 0x004fe20000100a00 */
[----:B------:R4:W-:Y:S02]  /*69c60*/  STL.64 [R1+0x3e78], R16 ;  /* 0x003e781001007387 */ /* 0x0009e40000100a00 */
[----:B----4-:R-:W-:-:S02]  /*69c70*/  MOV R16, R20 ;  /* 0x0000001400107202 */ /* 0x010fc40000000f00 */
[----:B------:R-:W-:Y:S01]  /*69c80*/  MOV R17, R21 ;  /* 0x0000001500117202 */ /* 0x000fe20000000f00 */
[----:B------:R-:W2:Y:S01]  /*69c90*/  LDL.LU R20, [R1+0x3f0c] ;  /* 0x003f0c0001147983 */ /* 0x000ea20000300800 */
[----:B------:R-:W2:Y:S03]  /*69ca0*/  LDL.LU R21, [R1+0x3f08] ;  /* 0x003f080001157983 */ /* 0x000ea60000300800 */
[----:B------:R0:W-:Y:S01]  /*69cb0*/  STL.64 [R1+0x3e90], R16 ;  /* 0x003e901001007387 */ /* 0x0001e20000100a00 */
[----:B------:R-:W4:Y:S02]  /*69cc0*/  LDL.LU R0, [R1+0x3f04] ;  /* 0x003f040001007983 */ /* 0x000f240000300800 */
[----:B------:R-:W2:Y:S01]  /*69cd0*/  LDL.LU R2, [R1+0x3f00] ;  /* 0x003f000001027983 */ /* 0x000ea20000300800 */
[----:B0-----:R-:W-:Y:S02]  /*69ce0*/  MOV R16, R3 ;  /* 0x0000000300107202 */ /* 0x001fe40000000f00 */
[----:B------:R-:W-:Y:S01]  /*69cf0*/  MOV R17, R29 ;  /* 0x0000001d00117202 */ /* 0x000fe20000000f00 */
[----:B------:R-:W2:Y:S01]  /*69d00*/  LDL.LU R3, [R1+0x3efc] ;  /* 0x003efc0001037983 */ /* 0x000ea20000300800 */
[----:B------:R-:W2:Y:S03]  /*69d10*/  LDL.LU R29, [R1+0x3ef8] ;  /* 0x003ef800011d7983 */ /* 0x000ea60000300800 */
[----:B------:R3:W-:Y:S02]  /*69d20*/  STL.64 [R1+0x3ea8], R16 ;  /* 0x003ea81001007387 */ /* 0x0007e40000100a00 */
[----:B---3--:R-:W-:Y:S01]  /*69d30*/  MOV R16, R7 ;  /* 0x0000000700107202 */ /* 0x008fe20000000f00 */
[----:B------:R-:W-:-:S05]  /*69d40*/  IMAD.MOV.U32 R17, RZ, RZ, R6 ;  /* 0x000000ffff117224 */ /* 0x000fca00078e0006 */
[----:B------:R0:W-:Y:S02]  /*69d50*/  STL.64 [R1+0x3ec0], R16 ;  /* 0x003ec01001007387 */ /* 0x0001e40000100a00 */
[----:B0-----:R-:W-:Y:S02]  /*69d60*/  MOV R16, R5 ;  /* 0x0000000500107202 */ /* 0x001fe40000000f00 */
[----:B------:R-:W-:Y:S02]  /*69d70*/  MOV R17, R4 ;  /* 0x0000000400117202 */ /* 0x000fe40000000f00 */
        /* <DEDUP_REMOVED lines=8> */
[----:B------:R-:W2:Y:S02]  /*69e00*/  LDL.LU R10, [R1+0x498] ;  /* 0x00049800010a7983 */ /* 0x000ea40000300800 */
[----:B------:R-:W2:Y:S01]  /*69e10*/  LDL.LU R11, [R1+0x49c] ;  /* 0x00049c00010b7983 */ /* 0x000ea20000300800 */
[----:B------:R-:W3:Y:S01]  /*69e20*/  LDL.LU R16, [R1+0x4d0] ;  /* 0x0004d00001107983 */ /* 0x000ee20000300800 */
[----:B------:R-:W4:Y:S02]  /*69e30*/  LDL.LU R17, [R1+0x4d4] ;  /* 0x0004d40001117983 */ /* 0x000f240000300800 */
[----:B------:R-:W4:Y:S02]  /*69e40*/  LDL.LU R18, [R1+0x4d8] ;  /* 0x0004d80001127983 */ /* 0x000f240000300800 */
[----:B------:R-:W4:Y:S01]  /*69e50*/  LDL.LU R19, [R1+0x4dc] ;  /* 0x0004dc0001137983 */ /* 0x000f220000300800 */
[----:B--2---:R-:W-:Y:S01]  /*69e60*/  STL.64 [R1+0x3ea0], R10 ;  /* 0x003ea00a01007387 */ /* 0x004fe20000100a00 */
[----:B---3--:R0:W-:Y:S03]  /*69e70*/  STL.64 [R1+0x3e98], R8 ;  /* 0x003e980801007387 */ /* 0x0081e60000100a00 */
[----:B0-----:R-:W2:Y:S01]  /*69e80*/  LDL.LU R8, [R1+0x4b0] ;  /* 0x0004b00001087983 */ /* 0x001ea20000300800 */
[----:B------:R-:W2:Y:S02]  /*69e90*/  LDL.LU R9, [R1+0x4b4] ;  /* 0x0004b40001097983 */ /* 0x000ea40000300800 */
[----:B------:R-:W3:Y:S02]  /*69ea0*/  LDL.LU R10, [R1+0x4b8] ;  /* 0x0004b800010a7983 */ /* 0x000ee40000300800 */
[----:B------:R-:W3:Y:S01]  /*69eb0*/  LDL.LU R11, [R1+0x4bc] ;  /* 0x0004bc00010b7983 */ /* 0x000ee20000300800 */
[----:B------:R-:W-:Y:S01]  /*69ec0*/  HMMA.16816.F32.BF16 R4, R12, R20, R4 ;  /* 0x000000140c04723c */ /* 0x000fe20000041804 */
[----:B---3--:R-:W-:Y:S01]  /*69ed0*/  STL.64 [R1+0x3eb8], R10 ;  /* 0x003eb80a01007387 */ /* 0x008fe20000100a00 */
[----:B--2---:R0:W-:Y:S03]  /*69ee0*/  STL.64 [R1+0x3eb0], R8 ;  /* 0x003eb00801007387 */ /* 0x0041e60000100a00 */
[----:B0-----:R-:W2:Y:S01]  /*69ef0*/  LDL.LU R8, [R1+0x4c0] ;  /* 0x0004c00001087983 */ /* 0x001ea20000300800 */
[----:B------:R-:W2:Y:S02]  /*69f00*/  LDL.LU R9, [R1+0x4c4] ;  /* 0x0004c40001097983 */ /* 0x000ea40000300800 */
[----:B------:R-:W3:Y:S02]  /*69f10*/  LDL.LU R10, [R1+0x4c8] ;  /* 0x0004c800010a7983 */ /* 0x000ee40000300800 */
[----:B------:R-:W3:Y:S01]  /*69f20*/  LDL.LU R11, [R1+0x4cc] ;  /* 0x0004cc00010b7983 */ /* 0x000ee20000300800 */
[----:B------:R-:W-:-:S02]  /*69f30*/  MOV R26, R2 ;  /* 0x00000002001a7202 */ /* 0x000fc40000000f00 */
[----:B----4-:R-:W-:Y:S02]  /*69f40*/  MOV R27, R0 ;  /* 0x00000000001b7202 */ /* 0x010fe40000000f00 */
[----:B------:R-:W-:Y:S01]  /*69f50*/  MOV R24, R29 ;  /* 0x0000001d00187202 */ /* 0x000fe20000000f00 */
[----:B------:R-:W-:-:S08]  /*69f60*/  IMAD.MOV.U32 R25, RZ, RZ, R3 ;  /* 0x000000ffff197224 */ /* 0x000fd000078e0003 */
[----:B------:R-:W-:Y:S02]  /*69f70*/  MOV R2, R6 ;  /* 0x0000000600027202 */ /* 0x000fe40000000f00 */
[----:B------:R-:W-:Y:S02]  /*69f80*/  MOV R0, R7 ;  /* 0x0000000700007202 */ /* 0x000fe40000000f00 */
        /* <DEDUP_REMOVED lines=8> */
[----:B------:R-:W3:Y:S01]  /*6a010*/  LDL.LU.64 R6, [R1+0x3ef0] ;  /* 0x003ef00001067983 */ /* 0x000ee20000300a00 */
[----:B------:R-:W4:Y:S02]  /*6a020*/  LDL.LU.64 R4, [R1+0x3ee8] ;  /* 0x003ee80001047983 */ /* 0x000f240000300a00 */
[----:B------:R-:W-:Y:S02]  /*6a030*/  STL [R1+0x3ce0], R0 ;  /* 0x003ce00001007387 */ /* 0x000fe40000100800 */
[----:B------:R-:W-:Y:S01]  /*6a040*/  STL [R1+0x3aec], R3 ;  /* 0x003aec0301007387 */ /* 0x000fe20000100800 */
[----:B------:R-:W-:Y:S01]  /*6a050*/  STL [R1+0x3ae8], R29 ;  /* 0x003ae81d01007387 */ /* 0x000fe20000100800 */
[----:B------:R-:W-:Y:S01]  /*6a060*/  STL [R1+0x3a38], R2 ;  /* 0x003a380201007387 */ /* 0x000fe20000100800 */
[C---:B----4-:R-:W-:Y:S11]  /*6a070*/  HMMA.16816.F32.BF16 R16, R12.reuse, R4, R16 ;  /* 0x000000040c10723c */ /* 0x050ff60000041810 */
[----:B------:R-:W-:Y:S11]  /*6a080*/  @!UPT UIADD3 URZ, URZ, URZ, URZ ;  /* 0x0000003f3f3ff290 */ /* 0x000ff6000fffe03f */
[----:B------:R-:W-:Y:S01]  /*6a090*/  @!UPT UIADD3 URZ, URZ, URZ, URZ ;  /* 0x0000003f3f3ff290 */ /* 0x000fe2000fffe03f */
[----:B------:R0:W-:Y:S01]  /*6a0a0*/  STL.64 [R1+0x40], R16 ;  /* 0x0000401001007387 */ /* 0x0001e20000100a00 */
[----:B------:R2:W-:Y:S03]  /*6a0b0*/  STL.64 [R1+0x48], R18 ;  /* 0x0000481201007387 */ /* 0x0005e60000100a00 */
[----:B0-----:R-:W2:Y:S01]  /*6a0c0*/  LDL.LU.64 R16, [R1+0x3ee0] ;  /* 0x003ee00001107983 */ /* 0x001ea20000300a00 */
[----:B---3--:R-:W-:Y:S01]  /*6a0d0*/  STL.64 [R1+0x3e20], R6 ;  /* 0x003e200601007387 */ /* 0x008fe20000100a00 */
[----:B------:R-:W-:Y:S01]  /*6a0e0*/  MOV R4, R22 ;  /* 0x0000001600047202 */ /* 0x000fe20000000f00 */
[----:B------:R-:W-:Y:S01]  /*6a0f0*/  IMAD.MOV.U32 R5, RZ, RZ, R23 ;  /* 0x000000ffff057224 */ /* 0x000fe200078e0017 */
[----:B------:R-:W3:Y:S01]  /*6a100*/  LDL.LU R22, [R1+0x3edc] ;  /* 0x003edc0001167983 */ /* 0x000ee20000300800 */
[----:B------:R-:W3:Y:S01]  /*6a110*/  LDL.LU R23, [R1+0x3ed8] ;  /* 0x003ed80001177983 */ /* 0x000ee20000300800 */
[C---:B--2---:R-:W-:Y:S02]  /*6a120*/  HMMA.16816.F32.BF16 R16, R12.reuse, R16, R8 ;  /* 0x000000100c10723c */ /* 0x044fe40000041808 */
[----:B------:R-:W2:Y:S01]  /*6a130*/  LDL.LU.64 R10, [R1+0x3ed0] ;  /* 0x003ed000010a7983 */ /* 0x000ea20000300a00 */
[----:B------:R-:W2:Y:S11]  /*6a140*/  LDL.LU.64 R8, [R1+0x3ec8] ;  /* 0x003ec80001087983 */ /* 0x000eb60000300a00 */
[----:B------:R-:W-:Y:S09]  /*6a150*/  @!UPT UIADD3 URZ, URZ, URZ, URZ ;  /* 0x0000003f3f3ff290 */ /* 0x000ff2000fffe03f */
[----:B------:R0:W-:Y:S01]  /*6a160*/  STL [R1+0x4a4], R17 ;  /* 0x0004a41101007387 */ /* 0x0001e20000100800 */
[----:B------:R2:W-:Y:S01]  /*6a170*/  STL.64 [R1+0x4a8], R18 ;  /* 0x0004a81201007387 */ /* 0x0005e20000100a00 */
[----:B------:R-:W-:Y:S02]  /*6a180*/  MOV R2, R16 ;  /* 0x0000001000027202 */ /* 0x000fe40000000f00 */
[----:B0-----:R-:W2:Y:S03]  /*6a190*/  LDL.LU.64 R16, [R1+0x3ec0] ;  /* 0x003ec00001107983 */ /* 0x001ea60000300a00 */
[----:B------:R-:W-:Y:S01]  /*6a1a0*/  STL [R1+0x3ce4], R2 ;  /* 0x003ce40201007387 */ /* 0x000fe20000100800 */
[----:B--2---:R-:W-:Y:S01]  /*6a1b0*/  HMMA.16816.F32.BF16 R16, R12, R16, R8 ;  /* 0x000000100c10723c */ /* 0x004fe20000041808 */
[----:B------:R-:W2:Y:S01]  /*6a1c0*/  LDL.LU.64 R10, [R1+0x3eb8] ;  /* 0x003eb800010a7983 */ /* 0x000ea20000300a00 */
[----:B------:R-:W2:Y:S11]  /*6a1d0*/  LDL.LU.64 R8, [R1+0x3eb0] ;  /* 0x003eb00001087983 */ /* 0x000eb60000300a00 */
[----:B------:R-:W-:Y:S10]  /*6a1e0*/  @!UPT UIADD3 URZ, URZ, URZ, URZ ;  /* 0x0000003f3f3ff290 */ /* 0x000ff4000fffe03f */
[----:B------:R0:W-:Y:S04]  /*6a1f0*/  STL.64 [R1+0x5e0], R16 ;  /* 0x0005e01001007387 */ /* 0x0001e80000100a00 */
[----:B0-----:R-:W2:Y:S01]  /*6a200*/  LDL.LU.64 R16, [R1+0x3ea8] ;  /* 0x003ea80001107983 */ /* 0x001ea20000300a00 */
[----:B------:R-:W-:Y:S02]  /*6a210*/  MOV R21, R18 ;  /* 0x0000001200157202 */ /* 0x000fe40000000f00 */
[----:B------:R-:W-:-:S05]  /*6a220*/  MOV R20, R19 ;  /* 0x0000001300147202 */ /* 0x000fca0000000f00 */
[----:B------:R-:W-:Y:S01]  /*6a230*/  STL [R1+0x39ec], R20 ;  /* 0x0039ec1401007387 */ /* 0x000fe20000100800 */
[----:B------:R-:W-:Y:S01]  /*6a240*/  STL [R1+0x39e8], R21 ;  /* 0x0039e81501007387 */ /* 0x000fe20000100800 */
        /* <DEDUP_REMOVED lines=9> */
[----:B------:R-:W-:Y:S11]  /*6a2e0*/  @!UPT UIADD3 URZ, URZ, URZ, URZ ;  /* 0x0000003f3f3ff290 */ /* 0x000ff6000fffe03f */
[----:B------:R-:W-:Y:S01]  /*6a2f0*/  IMAD.MOV.U32 R20, RZ, RZ, R18 ;  /* 0x000000ffff147224 */ /* 0x000fe200078e0012 */
[----:B------:R-:W-:Y:S01]  /*6a300*/  MOV R21, R19 ;  /* 0x0000001300157202 */ /* 0x000fe20000000f00 */
[----:B------:R0:W-:Y:S01]  /*6a310*/  STL.64 [R1+0x5c0], R16 ;  /* 0x0005c01001007387 */ /* 0x0001e20000100a00 */
[----:B------:R-:W4:Y:S03]  /*6a320*/  LDL.LU.64 R18, [R1+0x3e80] ;  /* 0x003e800001127983 */ /* 0x000f260000300a00 */
[----:B0-----:R-:W4:Y:S01]  /*6a330*/  LDL.LU.64 R16, [R1+0x3e78] ;  /* 0x003e780001107983 */ /* 0x001f220000300a00 */
[----:B------:R0:W-:Y:S02]  /*6a340*/  STL [R1+0x39f8], R20 ;  /* 0x0039f81401007387 */ /* 0x0001e40000100800 */
[----:B------:R1:W-:Y:S02]  /*6a350*/  STL [R1+0x39f4], R21 ;  /* 0x0039f41501007387 */ /* 0x0003e40000100800 */
[----:B---3--:R3:W-:Y:S01]  /*6a360*/  STL.64 [R1+0x3db8], R22 ;  /* 0x003db81601007387 */ /* 0x0087e20000100a00 */
[----:B0-----:R-:W4:Y:S01]  /*6a370*/  LDL.LU R20, [R1+0x450] ;  /* 0x0004500001147983 */ /* 0x001f220000300800 */
[----:B-1----:R-:W4:Y:S03]  /*6a380*/  LDL.LU R21, [R1+0x454] ;  /* 0x0004540001157983 */ /* 0x002f260000300800 */
[----:B---3--:R-:W3:Y:S01]  /*6a390*/  LDL.LU R22, [R1+0x458] ;  /* 0x0004580001167983 */ /* 0x008ee20000300800 */
[----:B------:R-:W3:Y:S01]  /*6a3a0*/  LDL.LU R23, [R1+0x45c] ;  /* 0x00045c0001177983 */ /* 0x000ee20000300800 */
[C---:B--2---:R-:W-:Y:S02]  /*6a3b0*/  HMMA.16816.F32.BF16 R8, R12.reuse, R8, R24 ;  /* 0x000000080c08723c */ /* 0x044fe40000041818 */
[----:B------:R-:W4:Y:S11]  /*6a3c0*/  LDL.LU.64 R24, [R1+0x3e70] ;  /* 0x003e700001187983 */ /* 0x000f360000300a00 */
[----:B------:R-:W-:Y:S10]  /*6a3d0*/  @!UPT UIADD3 URZ, URZ, URZ, URZ ;  /* 0x0000003f3f3ff290 */ /* 0x000ff4000fffe03f */
[----:B------:R-:W-:Y:S01]  /*6a3e0*/  STL.64 [R1+0x5b0], R8 ;  /* 0x0005b00801007387 */ /* 0x000fe20000100a00 */
[----:B------:R0:W-:Y:S03]  /*6a3f0*/  STL.64 [R1+0x5b8], R10 ;  /* 0x0005b80a01007387 */ /* 0x0001e60000100a00 */
[----:B0-----:R-:W2:Y:S01]  /*6a400*/  LDL.LU.64 R10, [R1+0x3e68] ;  /* 0x003e6800010a7983 */ /* 0x001ea20000300a00 */
[----:B------:R-:W2:Y:S01]  /*6a410*/  LDL.LU.64 R8, [R1+0x3e60] ;  /* 0x003e600001087983 */ /* 0x000ea20000300a00 */
[C---:B----4-:R-:W-:Y:S02]  /*6a420*/  HMMA.16816.F32.BF16 R24, R12.reuse, R24, R16 ;  /* 0x000000180c18723c */ /* 0x050fe40000041810 */
[----:B------:R-:W2:Y:S11]  /*6a430*/  LDL.LU.64 R16, [R1+0x3e58] ;  /* 0x003e580001107983 */ /* 0x000eb60000300a00 */
[----:B------:R-:W-:Y:S10]  /*6a440*/  @!UPT UIADD3 URZ, URZ, URZ, URZ ;  /* 0x0000003f3f3ff290 */ /* 0x000ff4000fffe03f */
[----:B------:R-:W-:Y:S01]  /*6a450*/  STL.64 [R1+0x5a0], R24 ;  /* 0x0005a01801007387 */ /* 0x000fe20000100a00 */
[----:B------:R0:W-:Y:S03]  /*6a460*/  STL.64 [R1+0x5a8], R26 ;  /* 0x0005a81a01007387 */ /* 0x0001e60000100a00 */
[----:B0-----:R-:W4:Y:S01]  /*6a470*/  LDL.LU.64 R26, [R1+0x3e50] ;  /* 0x003e5000011a7983 */ /* 0x001f220000300a00 */
[----:B------:R-:W4:Y:S01]  /*6a480*/  LDL.LU.64 R24, [R1+0x3e48] ;  /* 0x003e480001187983 */ /* 0x000f220000300a00 */
[C---:B--2---:R-:W-:Y:S02]  /*6a490*/  HMMA.16816.F32.BF16 R16, R12.reuse, R16, R8 ;  /* 0x000000100c10723c */ /* 0x044fe40000041808 */
[----:B------:R-:W4:Y:S06]  /*6a4a0*/  LDL.LU.64 R8, [R1+0x3e40] ;  /* 0x003e400001087983 */ /* 0x000f2c0000300a00 */
[C---:B---3--:R-:W-:Y:S11]  /*6a4b0*/  HMMA.16816.F32.BF16 R20, R12.reuse, R4, R20 ;  /* 0x000000040c14723c */ /* 0x048ff60000041814 */
[----:B------:R-:W-:Y:S04]  /*6a4c0*/  @!UPT UIADD3 URZ, URZ, URZ, URZ ;  /* 0x0000003f3f3ff290 */ /* 0x000fe8000fffe03f */
[----:B------:R0:W-:Y:S01]  /*6a4d0*/  STL.64 [R1+0x590], R16 ;  /* 0x0005901001007387 */ /* 0x0001e20000100a00 */
[----:B------:R-:W-:Y:S03]  /*6a4e0*/  STL.64 [R1+0x598], R18 ;  /* 0x0005981201007387 */ /* 0x000fe60000100a00 */
[----:B0-----:R-:W2:Y:S04]  /*6a4f0*/  LDL.LU.64 R16, [R1+0x3e38] ;  /* 0x003e380001107983 */ /* 0x001ea80000300a00 */
[----:B------:R-:W-:Y:S02]  /*6a500*/  STL.64 [R1+0x580], R20 ;  /* 0x0005801401007387 */ /* 0x000fe40000100a00 */
[----:B------:R-:W-:Y:S01]  /*6a510*/  STL.64 [R1+0x588], R22 ;  /* 0x0005881601007387 */ /* 0x000fe20000100a00 */
[----:B----4-:R-:W-:Y:S01]  /*6a520*/  HMMA.16816.F32.BF16 R4, R12, R8, R24 ;  /* 0x000000080c04723c */ /* 0x010fe20000041818 */
[----:B------:R0:W1:Y:S04]  /*6a530*/  LDSM.16.M88.4 R8, [R28+0x31080] ;  /* 0x031080001c08783b */ /* 0x0000680000000200 */
[----:B0-----:R-:W3:Y:S11]  /*6a540*/  LDL.LU R28, [R1+0x3e34] ;  /* 0x003e3400011c7983 */ /* 0x001ef60000300800 */
[----:B------:R-:W-:Y:S07]  /*6a550*/  @!UPT UIADD3 URZ, URZ, URZ, URZ ;  /* 0x0000003f3f3ff290 */ /* 0x000fee000fffe03f */
[----:B------:R-:W-:Y:S01]  /*6a560*/  STL.64 [R1+0x570], R4 ;  /* 0x0005700401007387 */ /* 0x000fe20000100a00 */
[----:B------:R-:W-:Y:S02]  /*6a570*/  STL.64 [R1+0x578], R6 ;  /* 0x0005780601007387 */ /* 0x000fe40000100a00 */
[----:B------:R-:W4:Y:S02]  /*6a580*/  LDL.LU R20, [R1+0x280] ;  /* 0x0002800001147983 */ /* 0x000f240000300800 */
[----:B------:R-:W4:Y:S01]  /*6a590*/  LDL.LU R21, [R1+0x284] ;  /* 0x0002840001157983 */ /* 0x000f220000300800 */
[----:B------:R-:W2:Y:S01]  /*6a5a0*/  LDL.LU R22, [R1+0x288] ;  /* 0x0002880001167983 */ /* 0x000ea20000300800 */
[----:B------:R-:W2:Y:S02]  /*6a5b0*/  LDL.LU R23, [R1+0x28c] ;  /* 0x00028c0001177983 */ /* 0x000ea40000300800 */
[----:B------:R-:W2:Y:S02]  /*6a5c0*/  LDL.LU R24, [R1+0x2a0] ;  /* 0x0002a00001187983 */ /* 0x000ea40000300800 */
[----:B------:R-:W2:Y:S01]  /*6a5d0*/  LDL.LU R25, [R1+0x2a4] ;  /* 0x0002a40001197983 */ /* 0x000ea20000300800 */
[----:B------:R-:W2:Y:S01]  /*6a5e0*/  LDL.LU R26, [R1+0x2a8] ;  /* 0x0002a800011a7983 */ /* 0x000ea20000300800 */
[----:B------:R-:W2:Y:S03]  /*6a5f0*/  LDL.LU R27, [R1+0x2ac] ;  /* 0x0002ac00011b7983 */ /* 0x000ea60000300800 */
        /* <DEDUP_REMOVED lines=10> */
[----:B------:R0:W-:Y:S01]  /*6a6a0*/  STL.64 [R1+0x3dc8], R22 ;  /* 0x003dc81601007387 */ /* 0x0001e20000100a00 */
[----:B----4-:R-:W-:Y:S03]  /*6a6b0*/  STL.64 [R1+0x3dc0], R20 ;  /* 0x003dc01401007387 */ /* 0x010fe60000100a00 */
[----:B0-----:R-:W4:Y:S04]  /*6a6c0*/  LDL.64 R22, [R1+0x8] ;  /* 0x0000080001167983 */ /* 0x001f280000100a00 */
[----:B----4-:R0:W-:Y:S04]  /*6a6d0*/  STL.64 [R1+0x3de0], R22 ;  /* 0x003de01601007387 */ /* 0x0101e80000100a00 */
[----:B0-----:R-:W4:Y:S04]  /*6a6e0*/  LDL.64 R22, [R1+0x18] ;  /* 0x0000180001167983 */ /* 0x001f280000100a00 */
[----:B----4-:R0:W-:Y:S04]  /*6a6f0*/  STL.64 [R1+0x3e00], R22 ;  /* 0x003e001601007387 */ /* 0x0101e80000100a00 */
[----:B0-----:R-:W4:Y:S01]  /*6a700*/  LDL.64 R22, [R1+0x28] ;  /* 0x0000280001167983 */ /* 0x001f220000100a00 */
[----:B-1----:R0:W-:Y:S03]  /*6a710*/  STL [R1+0x3cf4], R8 ;  /* 0x003cf40801007387 */ /* 0x0021e60000100800 */
[----:B0-----:R-:W2:Y:S01]  /*6a720*/  LDL R8, [R1+0x1f14] ;  /* 0x001f140001087983 */ /* 0x001ea20000100800 */
[----:B------:R-:W-:Y:S02]  /*6a730*/  STL [R1+0x3cf0], R9 ;  /* 0x003cf00901007387 */ /* 0x000fe40000100800 */
[----:B------:R-:W-:Y:S02]  /*6a740*/  STL [R1+0x3cec], R10 ;  /* 0x003cec0a01007387 */ /* 0x000fe40000100800 */
[----:B------:R-:W-:Y:S01]  /*6a750*/  STL [R1+0x3ce8], R11 ;  /* 0x003ce80b01007387 */ /* 0x000fe20000100800 */
[----:B--2---:R0:W-:Y:S04]  /*6a760*/  STL [R1+0x3d90], R8 ;  /* 0x003d900801007387 */ /* 0x0041e80000100800 */
[----:B0-----:R-:W2:Y:S01]  /*6a770*/  LDL.LU R8, [R1+0x250] ;  /* 0x0002500001087983 */ /* 0x001ea20000300800 */
[----:B------:R-:W2:Y:S02]  /*6a780*/  LDL.LU R9, [R1+0x254] ;  /* 0x0002540001097983 */ /* 0x000ea40000300800 */
[----:B------:R-:W2:Y:S01]  /*6a790*/  LDL.LU R10, [R1+0x258] ;  /* 0x00025800010a7983 */ /* 0x000ea20000300800 */
[----:B---3--:R-:W-:-:S02]  /*6a7a0*/  MOV R11, R28 ;  /* 0x0000001c000b7202 */ /* 0x008fc40000000f00 */
[----:B------:R-:W3:Y:S04]  /*6a7b0*/  LDL.LU R28, [R1+0x3e30] ;  /* 0x003e3000011c7983 */ /* 0x000ee80000300800 */
        /* <DEDUP_REMOVED lines=9> */
[----:B---3--:R-:W-:-:S02]  /*6a850*/  MOV R9, R28 ;  /* 0x0000001c00097202 */ /* 0x008fc40000000f00 */
[----:B------:R-:W3:Y:S02]  /*6a860*/  LDL.LU R28, [R1+0x3e2c] ;  /* 0x003e2c00011c7983 */ /* 0x000ee40000300800 */
[----:B------:R-:W2:Y:S01]  /*6a870*/  LDL.LU R10, [R1+0x278] ;  /* 0x00027800010a7983 */ /* 0x000ea20000300800 */
[----:B------:R-:W2:Y:S01]  /*6a880*/  LDL.LU R11, [R1+0x27c] ;  /* 0x00027c00010b7983 */ /* 0x000ea20000300800 */
[----:B------:R-:W-:Y:S03]  /*6a890*/  HMMA.16816.F32.BF16 R12, R12, R16, R4 ;  /* 0x000000100c0c723c */ /* 0x000fe60000041804 */
[----:B--2---:R3:W-:Y:S01]  /*6a8a0*/  STL.64 [R1+0x3dd8], R10 ;  /* 0x003dd80a01007387 */ /* 0x0047e20000100a00 */
[----:B------:R0:W-:Y:S02]  /*6a8b0*/  STL.64 [R1+0x3dd0], R8 ;  /* 0x003dd00801007387 */ /* 0x0001e40000100a00 */
[----:B---3--:R-:W-:Y:S01]  /*6a8c0*/  IMAD.MOV.U32 R10, RZ, RZ, R28 ;  /* 0x000000ffff0a7224 */ /* 0x008fe200078e001c */
[----:B0-----:R-:W2:Y:S01]  /*6a8d0*/  LDL.LU R8, [R1+0x290] ;  /* 0x0002900001087983 */ /* 0x001ea20000300800 */
[----:B------:R-:W2:Y:S02]  /*6a8e0*/  LDL.LU R9, [R1+0x294] ;  /* 0x0002940001097983 */ /* 0x000ea40000300800 */
[----:B------:R-:W3:Y:S02]  /*6a8f0*/  LDL.LU R28, [R1+0x3e28] ;  /* 0x003e2800011c7983 */ /* 0x000ee40000300800 */
[----:B------:R-:W2:Y:S01]  /*6a900*/  LDL.LU R11, [R1+0x29c] ;  /* 0x00029c00010b7983 */ /* 0x000ea20000300800 */
[----:B------:R-:W2:Y:S01]  /*6a910*/  LDL.LU.64 R6, [R1+0x3e20] ;  /* 0x003e200001067983 */ /* 0x000ea20000300a00 */
[----:B------:R-:W2:Y:S02]  /*6a920*/  LDL.LU.64 R18, [R1+0x3e18] ;  /* 0x003e180001127983 */ /* 0x000ea40000300a00 */
[----:B------:R-:W2:Y:S07]  /*6a930*/  LDL.LU.64 R16, [R1+0x3e10] ;  /* 0x003e100001107983 */ /* 0x000eae0000300a00 */
[----:B------:R-:W-:Y:S01]  /*6a940*/  STL.64 [R1+0x4b0], R12 ;  /* 0x0004b00c01007387 */ /* 0x000fe20000100a00 */
[----:B------:R0:W-:Y:S01]  /*6a950*/  STL.64 [R1+0x4b8], R14 ;  /* 0x0004b80e01007387 */ /* 0x0001e20000100a00 */
[----:B----4-:R-:W-:Y:S01]  /*6a960*/  MOV R4, R22 ;  /* 0x0000001600047202 */ /* 0x010fe20000000f00 */
[----:B------:R-:W-:Y:S01]  /*6a970*/  IMAD.MOV.U32 R3, RZ, RZ, R23 ;  /* 0x000000ffff037224 */ /* 0x000fe200078e0017 */
[----:B--2---:R-:W-:Y:S01]  /*6a980*/  HMMA.16816.F32.BF16 R24, R16, R22, R24 ;  /* 0x000000161018723c */ /* 0x004fe20000041818 */
[----:B0-----:R-:W-:-:S02]  /*6a990*/  MOV R14, R7 ;  /* 0x00000007000e7202 */ /* 0x001fc40000000f00 */
[----:B------:R-:W2:Y:S01]  /*6a9a0*/  LDL.LU R7, [R1+0x3e08] ;  /* 0x003e080001077983 */ /* 0x000ea20000300800 */
[----:B------:R-:W4:Y:S01]  /*6a9b0*/  LDL.LU.64 R22, [R1+0x3e00] ;  /* 0x003e000001167983 */ /* 0x000f220000300a00 */
[----:B---3--:R-:W-:Y:S11]  /*6a9c0*/  MOV R15, R28 ;  /* 0x0000001c000f7202 */ /* 0x008ff60000000f00 */
[----:B------:R-:W-:Y:S07]  /*6a9d0*/  @!UPT UIADD3 URZ, URZ, URZ, URZ ;  /* 0x0000003f3f3ff290 */ /* 0x000fee000fffe03f */
[----:B------:R-:W-:Y:S01]  /*6a9e0*/  STL.64 [R1+0x490], R24 ;  /* 0x0004901801007387 */ /* 0x000fe20000100a00 */
[----:B------:R0:W-:Y:S01]  /*6a9f0*/  STL [R1+0x498], R26 ;  /* 0x0004981a01007387 */ /* 0x0001e20000100800 */
[----:B------:R-:W-:Y:S02]  /*6aa00*/  MOV R28, R27 ;  /* 0x0000001b001c7202 */ /* 0x000fe40000000f00 */
[----:B0-----:R-:W3:Y:S01]  /*6aa10*/  LDL.LU.64 R26, [R1+0x3df8] ;  /* 0x003df800011a7983 */ /* 0x001ee20000300a00 */
[----:B------:R-:W3:Y:S02]  /*6aa20*/  LDL.LU.64 R24, [R1+0x3df0] ;  /* 0x003df00001187983 */ /* 0x000ee40000300a00 */
[----:B------:R-:W-:Y:S02]  /*6aa30*/  STL [R1+0x3d08], R3 ;  /* 0x003d080301007387 */ /* 0x000fe40000100800 */
[----:B------:R-:W-:Y:S01]  /*6aa40*/  STL [R1+0x39f0], R28 ;  /* 0x0039f01c01007387 */ /* 0x000fe20000100800 */
[----:B----4-:R-:W-:Y:S01]  /*6aa50*/  MOV R5, R23 ;  /* 0x0000001700057202 */ /* 0x010fe20000000f00 */
[C---:B---3--:R-:W-:Y:S11]  /*6aa60*/  HMMA.16816.F32.BF16 R24, R16.reuse, R22, R24 ;  /* 0x000000161018723c */ /* 0x048ff60000041818 */
[----:B------:R-:W-:Y:S11]  /*6aa70*/  @!UPT UIADD3 URZ, URZ, URZ, URZ ;  /* 0x0000003f3f3ff290 */ /* 0x000ff6000fffe03f */
[----:B------:R-:W-:Y:S01]  /*6aa80*/  @!UPT UIADD3 URZ, URZ, URZ, URZ ;  /* 0x0000003f3f3ff290 */ /* 0x000fe2000fffe03f */
[----:B------:R0:W-:Y:S01]  /*6aa90*/  STL.64 [R1+0x480], R24 ;  /* 0x0004801801007387 */ /* 0x0001e20000100a00 */
[----:B------:R1:W-:Y:S01]  /*6aaa0*/  STL.64 [R1+0x488], R26 ;  /* 0x0004881a01007387 */ /* 0x0003e20000100a00 */
[----:B0-----:R-:W-:Y:S02]  /*6aab0*/  MOV R24, R22 ;  /* 0x0000001600187202 */ /* 0x001fe40000000f00 */
[----:B-1----:R-:W3:Y:S01]  /*6aac0*/  LDL.LU.64 R26, [R1+0x3de8] ;  /* 0x003de800011a7983 */ /* 0x002ee20000300a00 */
[----:B------:R-:W4:Y:S03]  /*6aad0*/  LDL.LU.64 R22, [R1+0x3de0] ;  /* 0x003de00001167983 */ /* 0x000f260000300a00 */
[----:B------:R-:W-:Y:S01]  /*6aae0*/  STL [R1+0x3d0c], R24 ;  /* 0x003d0c1801007387 */ /* 0x000fe20000100800 */
[C---:B----4-:R-:W-:Y:S01]  /*6aaf0*/  HMMA.16816.F32.BF16 R8, R16.reuse, R22, R8 ;  /* 0x000000161008723c */ /* 0x050fe20000041808 */
[----:B------:R-:W-:Y:S01]  /*6ab00*/  IMAD.MOV.U32 R28, RZ, RZ, R22 ;  /* 0x000000ffff1c7224 */ /* 0x000fe200078e0016 */
[----:B------:R-:W-:Y:S11]  /*6ab10*/  MOV R25, R23 ;  /* 0x0000001700197202 */ /* 0x000ff60000000f00 */
[----:B------:R-:W-:Y:S10]  /*6ab20*/  @!UPT UIADD3 URZ, URZ, URZ, URZ ;  /* 0x0000003f3f3ff290 */ /* 0x000ff4000fffe03f */
[----:B------:R-:W-:Y:S01]  /*6ab30*/  STL.64 [R1+0x470], R8 ;  /* 0x0004700801007387 */ /* 0x000fe20000100a00 */
[----:B------:R0:W-:Y:S03]  /*6ab40*/  STL.64 [R1+0x478], R10 ;  /* 0x0004780a01007387 */ /* 0x0001e60000100a00 */
[----:B0-----:R-:W4:Y:S01]  /*6ab50*/  LDL.LU.64 R10, [R1+0x3dd8] ;  /* 0x003dd800010a7983 */ /* 0x001f220000300a00 */
[----:B------:R-:W4:Y:S02]  /*6ab60*/  LDL.LU.64 R8, [R1+0x3dd0] ;  /* 0x003dd00001087983 */ /* 0x000f240000300a00 */
[----:B------:R-:W3:Y:S02]  /*6ab70*/  LDL.LU.64 R22, [R1+0x3dc8] ;  /* 0x003dc80001167983 */ /* 0x000ee40000300a00 */
[----:B------:R-:W3:Y:S02]  /*6ab80*/  LDL.LU.64 R20, [R1+0x3dc0] ;  /* 0x003dc00001147983 */ /* 0x000ee40000300a00 */
[C---:B---3--:R-:W-:Y:S11]  /*6ab90*/  HMMA.16816.F32.BF16 R20, R16.reuse, R26, R20 ;  /* 0x0000001a1014723c */ /* 0x048ff60000041814 */
[----:B------:R-:W-:Y:S11]  /*6aba0*/  @!UPT UIADD3 URZ, URZ, URZ, URZ ;  /* 0x0000003f3f3ff290 */ /* 0x000ff6000fffe03f */
[----:B------:R-:W-:Y:S01]  /*6abb0*/  @!UPT UIADD3 URZ, URZ, URZ, URZ ;  /* 0x0000003f3f3ff290 */ /* 0x000fe2000fffe03f */
[----:B------:R-:W-:Y:S01]  /*6abc0*/  STL.64 [R1+0x460], R20 ;  /* 0x0004601401007387 */ /* 0x000fe20000100a00 */
[----:B------:R0:W-:Y:S03]  /*6abd0*/  STL.64 [R1+0x468], R22 ;  /* 0x0004681601007387 */ /* 0x0001e60000100a00 */
[----:B0-----:R-:W4:Y:S01]  /*6abe0*/  LDL.LU.64 R22, [R1+0x3db8] ;  /* 0x003db80001167983 */ /* 0x001f220000300a00 */
[----:B------:R0:W-:Y:S02]  /*6abf0*/  STL.64 [R1+0x3c98], R26 ;  /* 0x003c981a01007387 */ /* 0x0001e40000100a00 */
[----:B------:R-:W-:Y:S01]  /*6ac00*/  STL [R1+0x3d68], R25 ;  /* 0x003d681901007387 */ /* 0x000fe20000100800 */
[----:B0-----:R-:W3:Y:S01]  /*6ac10*/  LDL.64 R26, [R1+0x158] ;  /* 0x00015800011a7983 */ /* 0x001ee20000100a00 */
        /* <DEDUP_REMOVED lines=8> */
[----:B------:R-:W3:Y:S01]  /*6aca0*/  LDL.LU R20, [R1+0x430] ;  /* 0x0004300001147983 */ /* 0x000ee20000300800 */
[----:B------:R-:W3:Y:S04]  /*6acb0*/  LDL.LU R21, [R1+0x434] ;  /* 0x0004340001157983 */ /* 0x000ee80000300800 */
[----:B0-----:R-:W3:Y:S01]  /*6acc0*/  LDL.LU R22, [R1+0x438] ;  /* 0x0004380001167983 */ /* 0x001ee20000300800 */
[----:B------:R-:W3:Y:S01]  /*6acd0*/  LDL.LU R23, [R1+0x43c] ;  /* 0x00043c0001177983 */ /* 0x000ee20000300800 */
[C---:B--2---:R-:W-:Y:S11]  /*6ace0*/  HMMA.16816.F32.BF16 R8, R16.reuse, R6, R8 ;  /* 0x000000061008723c */ /* 0x044ff60000041808 */
[----:B------:R-:W-:Y:S11]  /*6acf0*/  @!UPT UIADD3 URZ, URZ, URZ, URZ ;  /* 0x0000003f3f3ff290 */ /* 0x000ff6000fffe03f */
[----:B------:R-:W-:Y:S01]  /*6ad00*/  @!UPT UIADD3 URZ, URZ, URZ, URZ ;  /* 0x0000003f3f3ff290 */ /* 0x000fe2000fffe03f */
[----:B------:R-:W-:Y:S01]  /*6ad10*/  STL.64 [R1+0x440], R8 ;  /* 0x0004400801007387 */ /* 0x000fe20000100a00 */
[----:B------:R0:W-:Y:S03]  /*6ad20*/  STL.64 [R1+0x448], R10 ;  /* 0x0004480a01007387 */ /* 0x0001e60000100a00 */
[----:B0-----:R-:W2:Y:S01]  /*6ad30*/  LDL.LU.64 R10, [R1+0x3da0] ;  /* 0x003da000010a7983 */ /* 0x001ea20000300a00 */
[----:B------:R-:W2:Y:S02]  /*6ad40*/  LDL.LU.64 R8, [R1+0x3d98] ;  /* 0x003d980001087983 */ /* 0x000ea40000300a00 */
[----:B------:R-:W-:Y:S01]  /*6ad50*/  STL.64 [R1+0x3c88], R6 ;  /* 0x003c880601007387 */ /* 0x000fe20000100a00 */
[C---:B--2---:R-:W-:Y:S01]  /*6ad60*/  HMMA.16816.F32.BF16 R12, R16.reuse, R14, R8 ;  /* 0x0000000e100c723c */ /* 0x044fe20000041808 */
[----:B------:R-:W2:Y:S11]  /*6ad70*/  LDL.LU R8, [R1+0x3d90] ;  /* 0x003d900001087983 */ /* 0x000eb60000300800 */
[----:B------:R-:W-:Y:S11]  /*6ad80*/  @!UPT UIADD3 URZ, URZ, URZ, URZ ;  /* 0x0000003f3f3ff290 */ /* 0x000ff6000fffe03f */
[----:B------:R-:W-:Y:S01]  /*6ad90*/  STL.64 [R1+0x560], R12 ;  /* 0x0005600c01007387 */ /* 0x000fe20000100a00 */
[----:B------:R-:W-:Y:S03]  /*6ada0*/  STL.64 [R1+0x568], R14 ;  /* 0x0005680e01007387 */ /* 0x000fe60000100a00 */
[----:B--2---:R-:W0:Y:S04]  /*6adb0*/  LDSM.16.M88.4 R12, [R8+0x32080] ;  /* 0x03208000080c783b */ /* 0x004e280000000200 */
[----:B------:R-:W-:Y:S04]  /*6adc0*/  STL [R1+0x3d40], R8 ;  /* 0x003d400801007387 */ /* 0x000fe80000100800 */
[----:B0-----:R0:W-:Y:S01]  /*6add0*/  STL.64 [R1+0x3bb0], R14 ;  /* 0x003bb00e01007387 */ /* 0x0011e20000100a00 */
[----:B------:R-:W-:Y:S03]  /*6ade0*/  STL.64 [R1+0x3ba8], R12 ;  /* 0x003ba80c01007387 */ /* 0x000fe60000100a00 */
[----:B0-----:R-:W2:Y:S01]  /*6adf0*/  LDL.64 R14, [R1+0xe8] ;  /* 0x0000e800010e7983 */ /* 0x001ea20000100a00 */
[----:B---3--:R-:W-:Y:S03]  /*6ae00*/  HMMA.16816.F32.BF16 R8, R16, R26, R20 ;  /* 0x0000001a1008723c */ /* 0x008fe60000041814 */
[----:B--2---:R0:W-:Y:S04]  /*6ae10*/  STL.64 [R1+0x3d20], R14 ;  /* 0x003d200e01007387 */ /* 0x0041e80000100a00 */
[----:B0-----:R-:W2:Y:S01]  /*6ae20*/  LDL.64 R14, [R1+0xf8] ;  /* 0x0000f800010e7983 */ /* 0x001ea20000100a00 */
[----:B------:R-:W-:-:S02]  /*6ae30*/  MOV R7, R26 ;  /* 0x0000001a00077202 */ /* 0x000fc40000000f00 */
[----:B------:R-:W-:Y:S01]  /*6ae40*/  MOV R6, R27 ;  /* 0x0000001b00067202 */ /* 0x000fe20000000f00 */
[----:B--2---:R-:W-:Y:S11]  /*6ae50*/  STL.64 [R1+0x3d38], R14 ;  /* 0x003d380e01007387 */ /* 0x004ff60000100a00 */
[----:B------:R-:W-:Y:S01]  /*6ae60*/  @!UPT UIADD3 URZ, URZ, URZ, URZ ;  /* 0x0000003f3f3ff290 */ /* 0x000fe2000fffe03f */
[----:B------:R0:W-:Y:S02]  /*6ae70*/  STL.64 [R1+0x4c0], R8 ;  /* 0x0004c00801007387 */ /* 0x0001e40000100a00 */
[----:B------:R1:W-:Y:S01]  /*6ae80*/  STL.64 [R1+0x4c8], R10 ;  /* 0x0004c80a01007387 */ /* 0x0003e20000100a00 */
[----:B0-----:R-:W2:Y:S01]  /*6ae90*/  LDL.LU R8, [R1+0x3e0] ;  /* 0x0003e00001087983 */ /* 0x001ea20000300800 */
[----:B------:R-:W2:Y:S02]  /*6aea0*/  LDL.LU R9, [R1+0x3e4] ;  /* 0x0003e40001097983 */ /* 0x000ea40000300800 */
[----:B-1----:R-:W3:Y:S02]  /*6aeb0*/  LDL.LU R10, [R1+0x3e8] ;  /* 0x0003e800010a7983 */ /* 0x002ee40000300800 */
[----:B------:R-:W3:Y:S01]  /*6aec0*/  LDL.LU R11, [R1+0x3ec] ;  /* 0x0003ec00010b7983 */ /* 0x000ee20000300800 */
[----:B------:R-:W4:Y:S01]  /*6aed0*/  LDL.LU R24, [R1+0x400] ;  /* 0x0004000001187983 */ /* 0x000f220000300800 */
[----:B------:R-:W4:Y:S02]  /*6aee0*/  LDL.LU R25, [R1+0x404] ;  /* 0x0004040001197983 */ /* 0x000f240000300800 */
[----:B------:R-:W2:Y:S02]  /*6aef0*/  LDL.LU R26, [R1+0x408] ;  /* 0x00040800011a7983 */ /* 0x000ea40000300800 */
[----:B------:R-:W2:Y:S01]  /*6af00*/  LDL.LU R27, [R1+0x40c] ;  /* 0x00040c00011b7983 */ /* 0x000ea20000300800 */
[----:B------:R-:W3:Y:S01]  /*6af10*/  LDL.LU R20, [R1+0x420] ;  /* 0x0004200001147983 */ /* 0x000ee20000300800 */
[----:B------:R-:W3:Y:S02]  /*6af20*/  LDL.LU R21, [R1+0x424] ;  /* 0x0004240001157983 */ /* 0x000ee40000300800 */
[----:B------:R-:W3:Y:S02]  /*6af30*/  LDL.LU R22, [R1+0x428] ;  /* 0x0004280001167983 */ /* 0x000ee40000300800 */
[----:B------:R-:W3:Y:S01]  /*6af40*/  LDL.LU R23, [R1+0x42c] ;  /* 0x00042c0001177983 */ /* 0x000ee20000300800 */
[----:B--2---:R0:W-:Y:S01]  /*6af50*/  STL.64 [R1+0x3d78], R26 ;  /* 0x003d781a01007387 */ /* 0x0041e20000100a00 */
[----:B----4-:R-:W-:Y:S03]  /*6af60*/  STL.64 [R1+0x3d70], R24 ;  /* 0x003d701801007387 */ /* 0x010fe60000100a00 */
[----:B0-----:R-:W2:Y:S04]  /*6af70*/  LDL.64 R26, [R1+0x138] ;  /* 0x00013800011a7983 */ /* 0x001ea80000100a00 */
[----:B--2---:R0:W-:Y:S04]  /*6af80*/  STL.64 [R1+0x3d88], R26 ;  /* 0x003d881a01007387 */ /* 0x0041e80000100a00 */
[----:B0-----:R-:W2:Y:S01]  /*6af90*/  LDL.64 R26, [R1+0x148] ;  /* 0x00014800011a7983 */ /* 0x001ea20000100a00 */
[----:B---3--:R0:W-:Y:S02]  /*6afa0*/  STL.64 [R1+0x3d50], R10 ;  /* 0x003d500a01007387 */ /* 0x0081e40000100a00 */
[----:B------:R-:W-:Y:S01]  /*6afb0*/  STL.64 [R1+0x3d48], R8 ;  /* 0x003d480801007387 */ /* 0x000fe20000100a00 */
[----:B0-----:R-:W3:Y:S04]  /*6afc0*/  LDL.64 R10, [R1+0x118] ;  /* 0x00011800010a7983 */ /* 0x001ee80000100a00 */
[----:B---3--:R0:W-:Y:S04]  /*6afd0*/  STL.64 [R1+0x3d60], R10 ;  /* 0x003d600a01007387 */ /* 0x0081e80000100a00 */
[----:B0-----:R-:W3:Y:S04]  /*6afe0*/  LDL.64 R10, [R1+0x128] ;  /* 0x00012800010a7983 */ /* 0x001ee80000100a00 */
[----:B---3--:R0:W-:Y:S01]  /*6aff0*/  STL.64 [R1+0x3d80], R10 ;  /* 0x003d800a01007387 */ /* 0x0081e20000100a00 */
[----:B------:R-:W3:Y:S02]  /*6b000*/  LDL.LU R8, [R1+0x410] ;  /* 0x0004100001087983 */ /* 0x000ee40000300800 */
[----:B------:R-:W3:Y:S01]  /*6b010*/  LDL.LU R9, [R1+0x414] ;  /* 0x0004140001097983 */ /* 0x000ee20000300800 */
[----:B0-----:R-:W3:Y:S01]  /*6b020*/  LDL.LU R10, [R1+0x418] ;  /* 0x00041800010a7983 */ /* 0x001ee20000300800 */
[----:B------:R-:W3:Y:S02]  /*6b030*/  LDL.LU R11, [R1+0x41c] ;  /* 0x00041c00010b7983 */ /* 0x000ee40000300800 */
[----:B------:R-:W4:Y:S02]  /*6b040*/  LDL.64 R14, [R1+0x108] ;  /* 0x00010800010e7983 */ /* 0x000f240000100a00 */
[----:B----4-:R0:W-:Y:S01]  /*6b050*/  STL.64 [R1+0x3d58], R14 ;  /* 0x003d580e01007387 */ /* 0x0101e20000100a00 */
[----:B------:R-:W4:Y:S02]  /*6b060*/  LDL.LU R12, [R1+0x3f0] ;  /* 0x0003f000010c7983 */ /* 0x000f240000300800 */
[----:B------:R-:W4:Y:S01]  /*6b070*/  LDL.LU R13, [R1+0x3f4] ;  /* 0x0003f400010d7983 */ /* 0x000f220000300800 */
[----:B0-----:R-:W4:Y:S01]  /*6b080*/  LDL.LU R14, [R1+0x3f8] ;  /* 0x0003f800010e7983 */ /* 0x001f220000300800 */
[----:B------:R-:W4:Y:S02]  /*6b090*/  LDL.LU R15, [R1+0x3fc] ;  /* 0x0003fc00010f7983 */ /* 0x000f240000300800 */
[----:B------:R-:W-:Y:S02]  /*6b0a0*/  STL.64 [R1+0x3d00], R6 ;  /* 0x003d000601007387 */ /* 0x000fe40000100a00 */
[----:B------:R0:W-:Y:S02]  /*6b0b0*/  STL.64 [R1+0x3cf8], R4 ;  /* 0x003cf80401007387 */ /* 0x0001e40000100a00 */
        /* <DEDUP_REMOVED lines=17> */
[----:B------:R0:W-:Y:S01]  /*6b1d0*/  STL.64 [R1+0x550], R20 ;  /* 0x0005501401007387 */ /* 0x0001e20000100a00 */
[----:B------:R1:W-:Y:S02]  /*6b1e0*/  STL.64 [R1+0x558], R22 ;  /* 0x0005581601007387 */ /* 0x0003e40000100a00 */
[----:B0-----:R-:W-:Y:S01]  /*6b1f0*/  IMAD.MOV.U32 R21, RZ, RZ, R26 ;  /* 0x000000ffff157224 */ /* 0x001fe200078e001a */
[----:B------:R-:W-:-:S02]  /*6b200*/  MOV R20, R27 ;  /* 0x0000001b00147202 */ /* 0x000fc40000000f00 */
[----:B------:R-:W3:Y:S02]  /*6b210*/  LDL.LU.64 R26, [R1+0x3d88] ;  /* 0x003d8800011a7983 */ /* 0x000ee40000300a00 */
[C---:B---3--:R-:W-:Y:S01]  /*6b220*/  HMMA.16816.F32.BF16 R8, R16.reuse, R26, R8 ;  /* 0x0000001a1008723c */ /* 0x048fe20000041808 */
[----:B-1----:R-:W-:Y:S02]  /*6b230*/  MOV R23, R26 ;  /* 0x0000001a00177202 */ /* 0x002fe40000000f00 */
        /* <DEDUP_REMOVED lines=11> */
[----:B------:R1:W-:Y:S03]  /*6b2f0*/  STL.64 [R1+0x428], R26 ;  /* 0x0004281a01007387 */ /* 0x0003e60000100a00 */
[----:B0-----:R-:W3:Y:S01]  /*6b300*/  LDL.LU R25, [R1+0x3d68] ;  /* 0x003d680001197983 */ /* 0x001ee20000300800 */
[----:B-1----:R-:W-:Y:S01]  /*6b310*/  IMAD.MOV.U32 R27, RZ, RZ, R10 ;  /* 0x000000ffff1b7224 */ /* 0x002fe200078e000a */
[----:B------:R-:W-:Y:S02]  /*6b320*/  MOV R26, R11 ;  /* 0x0000000b001a7202 */ /* 0x000fe40000000f00 */
        /* <DEDUP_REMOVED lines=11> */
[----:B------:R-:W-:Y:S11]  /*6b3e0*/  MOV R2, R15 ;  /* 0x0000000f00027202 */ /* 0x000ff60000000f00 */
[----:B------:R-:W-:Y:S11]  /*6b3f0*/  @!UPT UIADD3 URZ, URZ, URZ, URZ ;  /* 0x0000003f3f3ff290 */ /* 0x000ff6000fffe03f */
[----:B------:R0:W-:Y:S01]  /*6b400*/  STL.64 [R1+0x400], R8 ;  /* 0x0004000801007387 */ /* 0x0001e20000100a00 */
[----:B------:R1:W-:Y:S03]  /*6b410*/  STL.64 [R1+0x408], R10 ;  /* 0x0004080a01007387 */ /* 0x0003e60000100a00 */
[----:B0-----:R-:W4:Y:S01]  /*6b420*/  LDL.LU R8, [R1+0x3d40] ;  /* 0x003d400001087983 */ /* 0x001f220000300800 */
[----:B-1----:R-:W-:Y:S02]  /*6b430*/  IMAD.MOV.U32 R11, RZ, RZ, R14 ;  /* 0x000000ffff0b7224 */ /* 0x002fe400078e000e */
[----:B------:R-:W2:Y:S02]  /*6b440*/  LDL.LU.64 R14, [R1+0x3d38] ;  /* 0x003d3800010e7983 */ /* 0x000ea40000300a00 */
[----:B--2---:R-:W-:Y:S01]  /*6b450*/  HMMA.16816.F32.BF16 R4, R16, R14, R4 ;  /* 0x0000000e1004723c */ /* 0x004fe20000041804 */
[----:B------:R-:W-:-:S02]  /*6b460*/  MOV R9, R14 ;  /* 0x0000000e00097202 */ /* 0x000fc40000000f00 */
[----:B------:R-:W-:Y:S11]  /*6b470*/  MOV R10, R15 ;  /* 0x0000000f000a7202 */ /* 0x000ff60000000f00 */
[----:B------:R-:W-:Y:S09]  /*6b480*/  @!UPT UIADD3 URZ, URZ, URZ, URZ ;  /* 0x0000003f3f3ff290 */ /* 0x000ff2000fffe03f */
[----:B------:R-:W-:Y:S01]  /*6b490*/  STL.64 [R1+0x3f0], R4 ;  /* 0x0003f00401007387 */ /* 0x000fe20000100a00 */
[----:B------:R0:W-:Y:S03]  /*6b4a0*/  STL.64 [R1+0x3f8], R6 ;  /* 0x0003f80601007387 */ /* 0x0001e60000100a00 */
[----:B0-----:R-:W2:Y:S01]  /*6b4b0*/  LDL.LU.64 R6, [R1+0x3d30] ;  /* 0x003d300001067983 */ /* 0x001ea20000300a00 */
[----:B------:R-:W2:Y:S02]  /*6b4c0*/  LDL.LU.64 R4, [R1+0x3d28] ;  /* 0x003d280001047983 */ /* 0x000ea40000300a00 */
[----:B------:R-:W2:Y:S02]  /*6b4d0*/  LDL.LU.64 R14, [R1+0x3d20] ;  /* 0x003d2000010e7983 */ /* 0x000ea40000300a00 */
[----:B--2---:R-:W-:Y:S01]  /*6b4e0*/  HMMA.16816.F32.BF16 R4, R16, R14, R4 ;  /* 0x0000000e1004723c */ /* 0x004fe20000041804 */
[----:B------:R-:W-:Y:S01]  /*6b4f0*/  IMAD.MOV.U32 R24, RZ, RZ, R14 ;  /* 0x000000ffff187224 */ /* 0x000fe200078e000e */
[----:B------:R-:W-:Y:S11]  /*6b500*/  MOV R3, R15 ;  /* 0x0000000f00037202 */ /* 0x000ff60000000f00 */
[----:B------:R-:W-:Y:S10]  /*6b510*/  @!UPT UIADD3 URZ, URZ, URZ, URZ ;  /* 0x0000003f3f3ff290 */ /* 0x000ff4000fffe03f */
[----:B------:R-:W-:Y:S01]  /*6b520*/  STL.64 [R1+0x3e0], R4 ;  /* 0x0003e00401007387 */ /* 0x000fe20000100a00 */
[----:B------:R0:W-:Y:S03]  /*6b530*/  STL.64 [R1+0x3e8], R6 ;  /* 0x0003e80601007387 */ /* 0x0001e60000100a00 */
[----:B0-----:R-:W2:Y:S01]  /*6b540*/  LDL.LU.64 R6, [R1+0x3d18] ;  /* 0x003d180001067983 */ /* 0x001ea20000300a00 */
[----:B------:R-:W2:Y:S02]  /*6b550*/  LDL.LU.64 R4, [R1+0x3d10] ;  /* 0x003d100001047983 */ /* 0x000ea40000300a00 */
[----:B------:R-:W2:Y:S02]  /*6b560*/  LDL.LU R12, [R1+0x230] ;  /* 0x00023000010c7983 */ /* 0x000ea40000300800 */
[----:B------:R-:W2:Y:S01]  /*6b570*/  LDL.LU R13, [R1+0x234] ;  /* 0x00023400010d7983 */ /* 0x000ea20000300800 */
[----:B------:R-:W2:Y:S01]  /*6b580*/  LDL.LU R14, [R1+0x238] ;  /* 0x00023800010e7983 */ /* 0x000ea20000300800 */
[----:B------:R-:W2:Y:S03]  /*6b590*/  LDL.LU R15, [R1+0x23c] ;  /* 0x00023c00010f7983 */ /* 0x000ea60000300800 */
[----:B--2---:R0:W-:Y:S01]  /*6b5a0*/  STL.64 [R1+0x3bc0], R14 ;  /* 0x003bc00e01007387 */ /* 0x0041e20000100a00 */
[----:B------:R-:W-:Y:S01]  /*6b5b0*/  STL.64 [R1+0x3bb8], R12 ;  /* 0x003bb80c01007387 */ /* 0x000fe20000100a00 */
[----:B0-----:R-:W-:-:S02]  /*6b5c0*/  MOV R14, R24 ;  /* 0x00000018000e7202 */ /* 0x001fc40000000f00 */
[----:B------:R-:W-:Y:S01]  /*6b5d0*/  MOV R15, R3 ;  /* 0x00000003000f7202 */ /* 0x000fe20000000f00 */
[----:B------:R-:W2:Y:S01]  /*6b5e0*/  LDL.LU R24, [R1+0x3d0c] ;  /* 0x003d0c0001187983 */ /* 0x000ea20000300800 */
[----:B------:R-:W2:Y:S03]  /*6b5f0*/  LDL.LU R3, [R1+0x3d08] ;  /* 0x003d080001037983 */ /* 0x000ea60000300800 */
[----:B------:R0:W-:Y:S04]  /*6b600*/  STL.64 [R1+0x3bd0], R14 ;  /* 0x003bd00e01007387 */ /* 0x0001e80000100a00 */
[----:B0-----:R-:W2:Y:S04]  /*6b610*/  LDL R14, [R1+0xd8] ;  /* 0x0000d800010e7983 */ /* 0x001ea80000100800 */
[----:B------:R-:W2:Y:S02]  /*6b620*/  LDL R15, [R1+0xdc] ;  /* 0x0000dc00010f7983 */ /* 0x000ea40000100800 */
[----:B--2---:R-:W-:Y:S02]  /*6b630*/  HMMA.16816.F32.BF16 R12, R16, R14, R4 ;  /* 0x0000000e100c723c */ /* 0x004fe40000041804 */
[----:B----4-:R0:W1:Y:S04]  /*6b640*/  LDSM.16.M88.4 R16, [R8+0x33080] ;  /* 0x033080000810783b */ /* 0x0100680000000200 */
[----:B------:R-:W2:Y:S01]  /*6b650*/  LDL.LU.64 R6, [R1+0x3d00] ;  /* 0x003d000001067983 */ /* 0x000ea20000300a00 */
[----:B------:R-:W4:Y:S03]  /*6b660*/  LDL.LU.64 R4, [R1+0x3cf8] ;  /* 0x003cf80001047983 */ /* 0x000f260000300a00 */
[----:B0-----:R-:W2:Y:S11]  /*6b670*/  LDL.LU R8, [R1+0x3cf4] ;  /* 0x003cf40001087983 */ /* 0x001eb60000300800 */
[----:B------:R-:W-:Y:S02]  /*6b680*/  @!UPT UIADD3 URZ, URZ, URZ, URZ ;  /* 0x0000003f3f3ff290 */ /* 0x000fe4000fffe03f */
[----:B------:R-:W-:Y:S01]  /*6b690*/  STL.64 [R1+0x2c0], R12 ;  /* 0x0002c00c01007387 */ /* 0x000fe20000100a00 */
[----:B------:R0:W-:Y:S02]  /*6b6a0*/  STL.64 [R1+0x2c8], R14 ;  /* 0x0002c80e01007387 */ /* 0x0001e40000100a00 */
[----:B0-----:R-:W-:Y:S01]  /*6b6b0*/  IMAD.MOV.U32 R14, RZ, RZ, R9 ;  /* 0x000000ffff0e7224 */ /* 0x001fe200078e0009 */
[----:B------:R-:W-:Y:S01]  /*6b6c0*/  MOV R15, R10 ;  /* 0x0000000a000f7202 */ /* 0x000fe20000000f00 */
[----:B------:R-:W2:Y:S01]  /*6b6d0*/  LDL.LU R9, [R1+0x3cf0] ;  /* 0x003cf00001097983 */ /* 0x000ea20000300800 */
[----:B------:R-:W2:Y:S03]  /*6b6e0*/  LDL.LU R10, [R1+0x3cec] ;  /* 0x003cec00010a7983 */ /* 0x000ea60000300800 */
[----:B------:R0:W-:Y:S02]  /*6b6f0*/  STL.64 [R1+0x3be8], R14 ;  /* 0x003be80e01007387 */ /* 0x0001e40000100a00 */
[----:B0-----:R-:W-:-:S02]  /*6b700*/  MOV R14, R11 ;  /* 0x0000000b000e7202 */ /* 0x001fc40000000f00 */
[----:B------:R-:W-:Y:S01]  /*6b710*/  MOV R15, R2 ;  /* 0x00000002000f7202 */ /* 0x000fe20000000f00 */
[----:B------:R-:W2:Y:S01]  /*6b720*/  LDL.LU R11, [R1+0x3ce8] ;  /* 0x003ce800010b7983 */ /* 0x000ea20000300800 */
[----:B------:R-:W2:Y:S03]  /*6b730*/  LDL.LU R2, [R1+0x3ce4] ;  /* 0x003ce40001027983 */ /* 0x000ea60000300800 */
[----:B------:R-:W-:Y:S01]  /*6b740*/  STL.64 [R1+0x3c00], R14 ;  /* 0x003c000e01007387 */ /* 0x000fe20000100a00 */
[----:B-1----:R0:W-:Y:S02]  /*6b750*/  STL.64 [R1+0x3aa8], R18 ;  /* 0x003aa81201007387 */ /* 0x0021e40000100a00 */
[----:B------:R1:W-:Y:S01]  /*6b760*/  STL.64 [R1+0x3aa0], R16 ;  /* 0x003aa01001007387 */ /* 0x0003e20000100a00 */
[----:B0-----:R-:W2:Y:S01]  /*6b770*/  LDL.LU.64 R18, [R1+0xd8] ;  /* 0x0000d80001127983 */ /* 0x001ea20000300a00 */
[----:B------:R-:W-:Y:S01]  /*6b780*/  IMAD.MOV.U32 R14, RZ, RZ, R0 ;  /* 0x000000ffff0e7224 */ /* 0x000fe200078e0000 */
[----:B------:R-:W-:-:S02]  /*6b790*/  MOV R15, R29 ;  /* 0x0000001d000f7202 */ /* 0x000fc40000000f00 */
[----:B--2---:R0:W-:Y:S01]  /*6b7a0*/  STL.64 [R1+0x3bc8], R18 ;  /* 0x003bc81201007387 */ /* 0x0041e20000100a00 */
[----:B-1----:R-:W2:Y:S02]  /*6b7b0*/  LDL.LU R16, [R1+0x2d0] ;  /* 0x0002d00001107983 */ /* 0x002ea40000300800 */
[----:B------:R-:W2:Y:S01]  /*6b7c0*/  LDL.LU R17, [R1+0x2d4] ;  /* 0x0002d40001117983 */ /* 0x000ea20000300800 */
[----:B0-----:R-:W2:Y:S01]  /*6b7d0*/  LDL.LU R18, [R1+0x2d8] ;  /* 0x0002d80001127983 */ /* 0x001ea20000300800 */
[----:B------:R-:W2:Y:S02]  /*6b7e0*/  LDL.LU R19, [R1+0x2dc] ;  /* 0x0002dc0001137983 */ /* 0x000ea40000300800 */
[----:B------:R-:W3:Y:S02]  /*6b7f0*/  LDL.LU R0, [R1+0x3ce0] ;  /* 0x003ce00001007983 */ /* 0x000ee40000300800 */
[----:B------:R-:W-:Y:S01]  /*6b800*/  STL.64 [R1+0x3c18], R14 ;  /* 0x003c180e01007387 */ /* 0x000fe20000100a00 */
[----:B--2---:R-:W-:Y:S01]  /*6b810*/  STL.64 [R1+0x3be0], R18 ;  /* 0x003be01201007387 */ /* 0x004fe20000100a00 */
[----:B------:R0:W-:Y:S03]  /*6b820*/  STL.64 [R1+0x3bd8], R16 ;  /* 0x003bd81001007387 */ /* 0x0001e60000100a00 */
[----:B0-----:R-:W2:Y:S01]  /*6b830*/  LDL.LU R16, [R1+0x2e0] ;  /* 0x0002e00001107983 */ /* 0x001ea20000300800 */
[----:B------:R-:W2:Y:S02]  /*6b840*/  LDL.LU R17, [R1+0x2e4] ;  /* 0x0002e40001117983 */ /* 0x000ea40000300800 */
[----:B------:R-:W2:Y:S02]  /*6b850*/  LDL.LU R18, [R1+0x2e8] ;  /* 0x0002e80001127983 */ /* 0x000ea40000300800 */
[----:B------:R-:W2:Y:S01]  /*6b860*/  LDL.LU R19, [R1+0x2ec] ;  /* 0x0002ec0001137983 */ /* 0x000ea20000300800 */
[----:B------:R-:W-:-:S02]  /*6b870*/  MOV R14, R27 ;  /* 0x0000001b000e7202 */ /* 0x000fc40000000f00 */
[----:B------:R-:W-:-:S05]  /*6b880*/  MOV R15, R26 ;  /* 0x0000001a000f7202 */ /* 0x000fca0000000f00 */
[----:B------:R-:W-:Y:S04]  /*6b890*/  STL.64 [R1+0x3c30], R14 ;  /* 0x003c300e01007387 */ /* 0x000fe80000100a00 */
[----:B--2---:R-:W-:Y:S01]  /*6b8a0*/  STL.64 [R1+0x3bf8], R18 ;  /* 0x003bf81201007387 */ /* 0x004fe20000100a00 */
[----:B------:R0:W-:Y:S03]  /*6b8b0*/  STL.64 [R1+0x3bf0], R16 ;  /* 0x003bf01001007387 */ /* 0x0001e60000100a00 */
[----:B0-----:R-:W2:Y:S01]  /*6b8c0*/  LDL.LU R16, [R1+0x2f0] ;  /* 0x0002f00001107983 */ /* 0x001ea20000300800 */
[----:B------:R-:W2:Y:S02]  /*6b8d0*/  LDL.LU R17, [R1+0x2f4] ;  /* 0x0002f40001117983 */ /* 0x000ea40000300800 */
[----:B------:R-:W2:Y:S02]  /*6b8e0*/  LDL.LU R18, [R1+0x2f8] ;  /* 0x0002f80001127983 */ /* 0x000ea40000300800 */
[----:B------:R-:W2:Y:S02]  /*6b8f0*/  LDL.LU R19, [R1+0x2fc] ;  /* 0x0002fc0001137983 */ /* 0x000ea40000300800 */
[----:B------:R-:W-:Y:S01]  /*6b900*/  IMAD.MOV.U32 R14, RZ, RZ, R23 ;  /* 0x000000ffff0e7224 */ /* 0x000fe200078e0017 */
[----:B------:R-:W-:-:S05]  /*6b910*/  MOV R15, R22 ;  /* 0x00000016000f7202 */ /* 0x000fca0000000f00 */
[----:B------:R-:W-:Y:S04]  /*6b920*/  STL.64 [R1+0x3c48], R14 ;  /* 0x003c480e01007387 */ /* 0x000fe80000100a00 */
        /* <DEDUP_REMOVED lines=8> */
[----:B------:R0:W-:Y:S02]  /*6b9b0*/  STL.64 [R1+0x3c60], R14 ;  /* 0x003c600e01007387 */ /* 0x0001e40000100a00 */
[----:B0-----:R-:W-:Y:S01]  /*6b9c0*/  IMAD.MOV.U32 R14, RZ, RZ, R7 ;  /* 0x000000ffff0e7224 */ /* 0x001fe200078e0007 */
        /* <DEDUP_REMOVED lines=12> */
[----:B------:R-:W-:-:S02]  /*6ba90*/  MOV R26, R28 ;  /* 0x0000001c001a7202 */ /* 0x000fc40000000f00 */
[----:B---3--:R-:W-:Y:S01]  /*6baa0*/  MOV R27, R25 ;  /* 0x00000019001b7202 */ /* 0x008fe20000000f00 */
[----:B--2---:R-:W-:Y:S01]  /*6bab0*/  STL.64 [R1+0x3ca8], R22 ;  /* 0x003ca81601007387 */ /* 0x004fe20000100a00 */
[----:B------:R-:W-:Y:S03]  /*6bac0*/  STL.64 [R1+0x3ca0], R20 ;  /* 0x003ca01401007387 */ /* 0x000fe60000100a00 */
[----:B------:R0:W-:Y:S02]  /*6bad0*/  STL.64 [R1+0x3cb0], R26 ;  /* 0x003cb01a01007387 */ /* 0x0001e40000100a00 */
[----:B0-----:R-:W-:Y:S01]  /*6bae0*/  IMAD.MOV.U32 R26, RZ, RZ, R24 ;  /* 0x000000ffff1a7224 */ /* 0x001fe200078e0018 */
[----:B----4-:R-:W-:-:S05]  /*6baf0*/  MOV R27, R5 ;  /* 0x00000005001b7202 */ /* 0x010fca0000000f00 */
[----:B------:R-:W-:Y:S01]  /*6bb00*/  STL.64 [R1+0x3cc8], R26 ;  /* 0x003cc81a01007387 */ /* 0x000fe20000100a00 */
        /* <DEDUP_REMOVED lines=9> */
[----:B------:R-:W3:Y:S01]  /*6bba0*/  LDL.LU R23, [R1+0x3ac] ;  /* 0x0003ac0001177983 */ /* 0x000ee20000300800 */
[----:B------:R-:W-:Y:S01]  /*6bbb0*/  MOV R26, R4 ;  /* 0x00000004001a7202 */ /* 0x000fe20000000f00 */
        /* <DEDUP_REMOVED lines=10> */
[----:B------:R-:W4:Y:S04]  /*6bc60*/  LDL.64 R14, [R1+0x38] ;  /* 0x00003800010e7983 */ /* 0x000f280000100a00 */
        /* <DEDUP_REMOVED lines=11> */
[----:B------:R-:W-:-:S07]  /*6bd20*/  MOV R27, R3 ;  /* 0x00000003001b7202 */ /* 0x000fce0000000f00 */
[C---:B--2---:R-:W-:Y:S01]  /*6bd30*/  HMMA.16816.F32.BF16 R24, R8.reuse, R26, R20 ;  /* 0x0000001a0818723c */ /* 0x044fe20000041814 */
        /* <DEDUP_REMOVED lines=12> */
[----:B------:R-:W3:Y:S01]  /*6be00*/  LDL.LU.64 R22, [R1+0x3cd8] ;  /* 0x003cd80001167983 */ /* 0x000ee20000300a00 */
[----:B------:R-:W3:Y:S02]  /*6be10*/  LDL.LU.64 R20, [R1+0x3cd0] ;  /* 0x003cd00001147983 */ /* 0x000ee40000300a00 */
[----:B------:R-:W-:Y:S02]  /*6be20*/  STL.64 [R1+0x2b0], R24 ;  /* 0x0002b01801007387 */ /* 0x000fe40000100a00 */
[----:B------:R0:W-:Y:S02]  /*6be30*/  STL.64 [R1+0x2b8], R26 ;  /* 0x0002b81a01007387 */ /* 0x0001e40000100a00 */
        /* <DEDUP_REMOVED lines=15> */
[C---:B---3--:R-:W-:Y:S11]  /*6bf30*/  HMMA.16816.F32.BF16 R20, R8.reuse, R26, R20 ;  /* 0x0000001a0814723c */ /* 0x048ff60000041814 */
[----:B------:R-:W-:Y:S11]  /*6bf40*/  @!UPT UIADD3 URZ, URZ, URZ, URZ ;  /* 0x0000003f3f3ff290 */ /* 0x000ff6000fffe03f */
[----:B------:R-:W-:Y:S01]  /*6bf50*/  @!UPT UIADD3 URZ, URZ, URZ, URZ ;  /* 0x0000003f3f3ff290 */ /* 0x000fe2000fffe03f */
[----:B------:R-:W-:Y:S01]  /*6bf60*/  STL.64 [R1+0x280], R20 ;  /* 0x0002801401007387 */ /* 0x000fe20000100a00 */
[----:B------:R0:W-:Y:S03]  /*6bf70*/  STL.64 [R1+0x288], R22 ;  /* 0x0002881601007387 */ /* 0x0001e60000100a00 */
[----:B0-----:R-:W3:Y:S01]  /*6bf80*/  LDL.LU.64 R22, [R1+0x3c90] ;  /* 0x003c900001167983 */ /* 0x001ee20000300a00 */
[----:B------:R0:W-:Y:S03]  /*6bf90*/  STL.64 [R1+0x3b98], R26 ;  /* 0x003b981a01007387 */ /* 0x0001e60000100a00 */
[----:B0-----:R-:W2:Y:S01]  /*6bfa0*/  LDL.LU.64 R26, [R1+0x18] ;  /* 0x00001800011a7983 */ /* 0x001ea20000300a00 */
[C---:B---3--:R-:W-:Y:S11]  /*6bfb0*/  HMMA.16816.F32.BF16 R4, R8.reuse, R22, R4 ;  /* 0x000000160804723c */ /* 0x048ff60000041804 */
[----:B------:R-:W-:Y:S11]  /*6bfc0*/  @!UPT UIADD3 URZ, URZ, URZ, URZ ;  /* 0x0000003f3f3ff290 */ /* 0x000ff6000fffe03f */
[----:B------:R-:W-:Y:S01]  /*6bfd0*/  @!UPT UIADD3 URZ, URZ, URZ, URZ ;  /* 0x0000003f3f3ff290 */ /* 0x000fe2000fffe03f */
[----:B------:R-:W-:Y:S01]  /*6bfe0*/  STL.64 [R1+0x270], R4 ;  /* 0x0002700401007387 */ /* 0x000fe20000100a00 */
[----:B------:R0:W-:Y:S03]  /*6bff0*/  STL.64 [R1+0x278], R6 ;  /* 0x0002780601007387 */ /* 0x0001e60000100a00 */
[----:B0-----:R-:W4:Y:S01]  /*6c000*/  LDL.LU.64 R6, [R1+0x3c88] ;  /* 0x003c880001067983 */ /* 0x001f220000300a00 */
[----:B------:R0:W-:Y:S02]  /*6c010*/  STL.64 [R1+0x3b90], R22 ;  /* 0x003b901601007387 */ /* 0x0001e40000100a00 */
[----:B------:R-:W3:Y:S02]  /*6c020*/  LDL.LU R20, [R1+0x210] ;  /* 0x0002100001147983 */ /* 0x000ee40000300800 */
[----:B------:R-:W3:Y:S01]  /*6c030*/  LDL.LU R21, [R1+0x214] ;  /* 0x0002140001157983 */ /* 0x000ee20000300800 */
[----:B0-----:R-:W3:Y:S01]  /*6c040*/  LDL.LU R22, [R1+0x218] ;  /* 0x0002180001167983 */ /* 0x001ee20000300800 */
[----:B------:R-:W3:Y:S01]  /*6c050*/  LDL.LU R23, [R1+0x21c] ;  /* 0x00021c0001177983 */ /* 0x000ee20000300800 */
[C---:B----4-:R-:W-:Y:S11]  /*6c060*/  HMMA.16816.F32.BF16 R12, R8.reuse, R6, R12 ;  /* 0x00000006080c723c */ /* 0x050ff6000004180c */
[----:B------:R-:W-:Y:S11]  /*6c070*/  @!UPT UIADD3 URZ, URZ, URZ, URZ ;  /* 0x0000003f3f3ff290 */ /* 0x000ff6000fffe03f */
[----:B------:R-:W-:Y:S01]  /*6c080*/  @!UPT UIADD3 URZ, URZ, URZ, URZ ;  /* 0x0000003f3f3ff290 */ /* 0x000fe2000fffe03f */
[----:B------:R-:W-:Y:S01]  /*6c090*/  STL.64 [R1+0x260], R12 ;  /* 0x0002600c01007387 */ /* 0x000fe20000100a00 */
[----:B------:R0:W-:Y:S03]  /*6c0a0*/  STL.64 [R1+0x268], R14 ;  /* 0x0002680e01007387 */ /* 0x0001e60000100a00 */
[----:B0-----:R-:W4:Y:S01]  /*6c0b0*/  LDL.LU.64 R14, [R1+0x3c80] ;  /* 0x003c8000010e7983 */ /* 0x001f220000300a00 */
[----:B------:R0:W-:Y:S02]  /*6c0c0*/  STL.64 [R1+0x3ba0], R6 ;  /* 0x003ba00601007387 */ /* 0x0001e40000100a00 */
[----:B------:R-:W4:Y:S02]  /*6c0d0*/  LDL.LU R4, [R1+0x350] ;  /* 0x0003500001047983 */ /* 0x000f240000300800 */
[----:B------:R-:W4:Y:S01]  /*6c0e0*/  LDL.LU R5, [R1+0x354] ;  /* 0x0003540001057983 */ /* 0x000f220000300800 */
[----:B0-----:R-:W4:Y:S01]  /*6c0f0*/  LDL.LU R6, [R1+0x358] ;  /* 0x0003580001067983 */ /* 0x001f220000300800 */
[----:B------:R-:W4:Y:S02]  /*6c100*/  LDL.LU R7, [R1+0x35c] ;  /* 0x00035c0001077983 */ /* 0x000f240000300800 */
[C---:B----4-:R-:W-:Y:S11]  /*6c110*/  HMMA.16816.F32.BF16 R4, R8.reuse, R14, R4 ;  /* 0x0000000e0804723c */ /* 0x050ff60000041804 */
[----:B------:R-:W-:Y:S11]  /*6c120*/  @!UPT UIADD3 URZ, URZ, URZ, URZ ;  /* 0x0000003f3f3ff290 */ /* 0x000ff6000fffe03f */
[----:B------:R-:W-:Y:S01]  /*6c130*/  @!UPT UIADD3 URZ, URZ, URZ, URZ ;  /* 0x0000003f3f3ff290 */ /* 0x000fe2000fffe03f */
[----:B------:R0:W-:Y:S01]  /*6c140*/  STL.64 [R1+0x3d0], R4 ;  /* 0x0003d00401007387 */ /* 0x0001e20000100a00 */
[----:B------:R-:W-:Y:S02]  /*6c150*/  STL.64 [R1+0x3d8], R6 ;  /* 0x0003d80601007387 */ /* 0x000fe40000100a00 */
[----:B0-----:R-:W-:Y:S01]  /*6c160*/  IMAD.MOV.U32 R5, RZ, RZ, R14 ;  /* 0x000000ffff057224 */ /* 0x001fe200078e000e */
[----:B------:R-:W-:Y:S02]  /*6c170*/  MOV R4, R15 ;  /* 0x0000000f00047202 */ /* 0x000fe40000000f00 */
[----:B------:R-:W2:Y:S02]  /*6c180*/  LDL.LU.64 R14, [R1+0x3c78] ;  /* 0x003c7800010e7983 */ /* 0x000ea40000300a00 */
        /* <DEDUP_REMOVED lines=62> */
[----:B0-----:R-:W2:Y:S01]  /*6c570*/  LDL.LU.64 R10, [R1+0x28] ;  /* 0x00002800010a7983 */ /* 0x001ea20000300a00 */
[----:B------:R0:W-:Y:S02]  /*6c580*/  STL.64 [R1+0x3ac0], R18 ;  /* 0x003ac01201007387 */ /* 0x0001e40000100a00 */
[----:B------:R-:W2:Y:S02]  /*6c590*/  LDL.LU R16, [R1+0x220] ;  /* 0x0002200001107983 */ /* 0x000ea40000300800 */
[----:B------:R-:W2:Y:S01]  /*6c5a0*/  LDL.LU R17, [R1+0x224] ;  /* 0x0002240001117983 */ /* 0x000ea20000300800 */
[----:B0-----:R-:W2:Y:S01]  /*6c5b0*/  LDL.LU R18, [R1+0x228] ;  /* 0x0002280001127983 */ /* 0x001ea20000300800 */
[----:B------:R-:W2:Y:S02]  /*6c5c0*/  LDL.LU R19, [R1+0x22c] ;  /* 0x00022c0001137983 */ /* 0x000ea40000300800 */
[C---:B--2---:R-:W-:Y:S11]  /*6c5d0*/  HMMA.16816.F32.BF16 R16, R12.reuse, R10, R16 ;  /* 0x0000000a0c10723c */ /* 0x044ff60000041810 */
[----:B------:R-:W-:Y:S11]  /*6c5e0*/  @!UPT UIADD3 URZ, URZ, URZ, URZ ;  /* 0x0000003f3f3ff290 */ /* 0x000ff6000fffe03f */
[----:B------:R-:W-:Y:S01]  /*6c5f0*/  @!UPT UIADD3 URZ, URZ, URZ, URZ ;  /* 0x0000003f3f3ff290 */ /* 0x000fe2000fffe03f */
[----:B------:R0:W-:Y:S02]  /*6c600*/  STL.64 [R1+0x240], R16 ;  /* 0x0002401001007387 */ /* 0x0001e40000100a00 */
[----:B0-----:R-:W-:Y:S02]  /*6c610*/  MOV R17, R10 ;  /* 0x0000000a00117202 */ /* 0x001fe40000000f00 */
[----:B------:R-:W-:Y:S02]  /*6c620*/  MOV R16, R11 ;  /* 0x0000000b00107202 */ /* 0x000fe40000000f00 */
[----:B---3--:R-:W-:Y:S01]  /*6c630*/  HMMA.16816.F32.BF16 R8, R12, R26, R20 ;  /* 0x0000001a0c08723c */ /* 0x008fe20000041814 */
[----:B------:R0:W-:Y:S02]  /*6c640*/  STL.64 [R1+0x248], R18 ;  /* 0x0002481201007387 */ /* 0x0001e40000100a00 */
[----:B------:R-:W-:Y:S11]  /*6c650*/  STL.64 [R1+0x3af0], R16 ;  /* 0x003af01001007387 */ /* 0x000ff60000100a00 */
[----:B------:R-:W-:Y:S09]  /*6c660*/  @!UPT UIADD3 URZ, URZ, URZ, URZ ;  /* 0x0000003f3f3ff290 */ /* 0x000ff2000fffe03f */
[----:B------:R-:W-:Y:S01]  /*6c670*/  STL.64 [R1+0x230], R8 ;  /* 0x0002300801007387 */ /* 0x000fe20000100a00 */
[----:B------:R-:W-:Y:S02]  /*6c680*/  STL.64 [R1+0x238], R10 ;  /* 0x0002380a01007387 */ /* 0x000fe40000100a00 */
[----:B0-----:R-:W2:Y:S02]  /*6c690*/  LDL.LU.64 R18, [R1+0x118] ;  /* 0x0001180001127983 */ /* 0x001ea40000300a00 */
[----:B--2---:R0:W-:Y:S04]  /*6c6a0*/  STL.64 [R1+0x3b00], R18 ;  /* 0x003b001201007387 */ /* 0x0041e80000100a00 */
[----:B0-----:R-:W2:Y:S04]  /*6c6b0*/  LDL.64 R18, [R1+0x128] ;  /* 0x0001280001127983 */ /* 0x001ea80000100a00 */
[----:B--2---:R0:W-:Y:S04]  /*6c6c0*/  STL.64 [R1+0x3b18], R18 ;  /* 0x003b181201007387 */ /* 0x0041e80000100a00 */
[----:B0-----:R-:W2:Y:S04]  /*6c6d0*/  LDL.LU.64 R18, [R1+0x138] ;  /* 0x0001380001127983 */ /* 0x001ea80000300a00 */
[----:B--2---:R-:W-:Y:S01]  /*6c6e0*/  STL.64 [R1+0x3b30], R18 ;  /* 0x003b301201007387 */ /* 0x004fe20000100a00 */
[----:B------:R-:W2:Y:S03]  /*6c6f0*/  LDL.64 R10, [R1+0x108] ;  /* 0x00010800010a7983 */ /* 0x000ea60000100a00 */
[----:B--2---:R0:W-:Y:S01]  /*6c700*/  STL.64 [R1+0x3af8], R10 ;  /* 0x003af80a01007387 */ /* 0x0041e20000100a00 */
[----:B------:R-:W2:Y:S02]  /*6c710*/  LDL.LU R8, [R1+0x170] ;  /* 0x0001700001087983 */ /* 0x000ea40000300800 */
[----:B------:R-:W2:Y:S01]  /*6c720*/  LDL.LU R9, [R1+0x174] ;  /* 0x0001740001097983 */ /* 0x000ea20000300800 */
[----:B0-----:R-:W3:Y:S01]  /*6c730*/  LDL.LU R10, [R1+0x178] ;  /* 0x00017800010a7983 */ /* 0x001ee20000300800 */
[----:B------:R-:W3:Y:S02]  /*6c740*/  LDL.LU R11, [R1+0x17c] ;  /* 0x00017c00010b7983 */ /* 0x000ee40000300800 */
[----:B------:R-:W4:Y:S02]  /*6c750*/  LDL.64 R18, [R1+0x148] ;  /* 0x0001480001127983 */ /* 0x000f240000100a00 */
[----:B----4-:R0:W-:Y:S04]  /*6c760*/  STL.64 [R1+0x3b48], R18 ;  /* 0x003b481201007387 */ /* 0x0101e80000100a00 */
[----:B0-----:R-:W4:Y:S04]  /*6c770*/  LDL.LU.64 R18, [R1+0x158] ;  /* 0x0001580001127983 */ /* 0x001f280000300a00 */
[----:B----4-:R0:W-:Y:S01]  /*6c780*/  STL.64 [R1+0x3b60], R18 ;  /* 0x003b601201007387 */ /* 0x0101e20000100a00 */
[----:B---3--:R-:W-:Y:S02]  /*6c790*/  STL.64 [R1+0x3b10], R10 ;  /* 0x003b100a01007387 */ /* 0x008fe40000100a00 */
[----:B--2---:R1:W-:Y:S01]  /*6c7a0*/  STL.64 [R1+0x3b08], R8 ;  /* 0x003b080801007387 */ /* 0x0043e20000100a00 */
[----:B0-----:R-:W-:-:S02]  /*6c7b0*/  MOV R18, R5 ;  /* 0x0000000500127202 */ /* 0x001fc40000000f00 */
[----:B------:R-:W-:Y:S01]  /*6c7c0*/  MOV R19, R4 ;  /* 0x0000000400137202 */ /* 0x000fe20000000f00 */
[----:B-1----:R-:W2:Y:S01]  /*6c7d0*/  LDL.LU R8, [R1+0x180] ;  /* 0x0001800001087983 */ /* 0x002ea20000300800 */
[----:B------:R-:W2:Y:S02]  /*6c7e0*/  LDL.LU R9, [R1+0x184] ;  /* 0x0001840001097983 */ /* 0x000ea40000300800 */
[----:B------:R-:W3:Y:S02]  /*6c7f0*/  LDL.LU R10, [R1+0x188] ;  /* 0x00018800010a7983 */ /* 0x000ee40000300800 */
[----:B------:R-:W3:Y:S01]  /*6c800*/  LDL.LU R11, [R1+0x18c] ;  /* 0x00018c00010b7983 */ /* 0x000ee20000300800 */
[----:B------:R0:W-:Y:S01]  /*6c810*/  STL.64 [R1+0x3b78], R18 ;  /* 0x003b781201007387 */ /* 0x0001e20000100a00 */
[----:B------:R-:W4:Y:S02]  /*6c820*/  LDL.LU R16, [R1+0x1d0] ;  /* 0x0001d00001107983 */ /* 0x000f240000300800 */
[----:B------:R-:W4:Y:S01]  /*6c830*/  LDL.LU R17, [R1+0x1d4] ;  /* 0x0001d40001117983 */ /* 0x000f220000300800 */
[----:B0-----:R-:W2:Y:S01]  /*6c840*/  LDL.LU R18, [R1+0x1d8] ;  /* 0x0001d80001127983 */ /* 0x001ea20000300800 */
[----:B------:R-:W2:Y:S02]  /*6c850*/  LDL.LU R19, [R1+0x1dc] ;  /* 0x0001dc0001137983 */ /* 0x000ea40000300800 */
[----:B------:R-:W3:Y:S02]  /*6c860*/  LDL.LU R20, [R1+0x1f0] ;  /* 0x0001f00001147983 */ /* 0x000ee40000300800 */
[----:B------:R-:W3:Y:S01]  /*6c870*/  LDL.LU R21, [R1+0x1f4] ;  /* 0x0001f40001157983 */ /* 0x000ee20000300800 */
[----:B------:R-:W3:Y:S01]  /*6c880*/  LDL.LU R22, [R1+0x1f8] ;  /* 0x0001f80001167983 */ /* 0x000ee20000300800 */
[----:B------:R-:W3:Y:S02]  /*6c890*/  LDL.LU R23, [R1+0x1fc] ;  /* 0x0001fc0001177983 */ /* 0x000ee40000300800 */
[----:B------:R-:W3:Y:S02]  /*6c8a0*/  LDL.LU R4, [R1+0x200] ;  /* 0x0002000001047983 */ /* 0x000ee40000300800 */
[----:B------:R-:W3:Y:S01]  /*6c8b0*/  LDL.LU R5, [R1+0x204] ;  /* 0x0002040001057983 */ /* 0x000ee20000300800 */
[----:B------:R-:W3:Y:S01]  /*6c8c0*/  LDL.LU R6, [R1+0x208] ;  /* 0x0002080001067983 */ /* 0x000ee20000300800 */
[----:B------:R-:W-:Y:S01]  /*6c8d0*/  IMAD.MOV.U32 R3, RZ, RZ, R26 ;  /* 0x000000ffff037224 */ /* 0x000fe200078e001a */
[----:B------:R-:W-:Y:S01]  /*6c8e0*/  MOV R29, R27 ;  /* 0x0000001b001d7202 */ /* 0x000fe20000000f00 */
[----:B------:R-:W3:Y:S01]  /*6c8f0*/  LDL.LU R7, [R1+0x20c] ;  /* 0x00020c0001077983 */ /* 0x000ee20000300800 */
[----:B------:R-:W3:Y:S04]  /*6c900*/  LDL.LU.64 R26, [R1+0x8] ;  /* 0x00000800011a7983 */ /* 0x000ee80000300a00 */
[----:B--2---:R-:W-:Y:S01]  /*6c910*/  STL.64 [R1+0x3b88], R18 ;  /* 0x003b881201007387 */ /* 0x004fe20000100a00 */
[----:B----4-:R0:W-:Y:S03]  /*6c920*/  STL.64 [R1+0x3b80], R16 ;  /* 0x003b801001007387 */ /* 0x0101e60000100a00 */
[----:B0-----:R-:W2:Y:S01]  /*6c930*/  LDL.LU R16, [R1+0x1e0] ;  /* 0x0001e00001107983 */ /* 0x001ea20000300800 */
[----:B------:R-:W2:Y:S02]  /*6c940*/  LDL.LU R17, [R1+0x1e4] ;  /* 0x0001e40001117983 */ /* 0x000ea40000300800 */
[----:B------:R-:W2:Y:S02]  /*6c950*/  LDL.LU R18, [R1+0x1e8] ;  /* 0x0001e80001127983 */ /* 0x000ea40000300800 */
[----:B------:R-:W2:Y:S01]  /*6c960*/  LDL.LU R19, [R1+0x1ec] ;  /* 0x0001ec0001137983 */ /* 0x000ea20000300800 */
[----:B---3--:R-:W-:Y:S01]  /*6c970*/  STL.64 [R1+0x3b28], R10 ;  /* 0x003b280a01007387 */ /* 0x008fe20000100a00 */
[----:B------:R0:W-:Y:S03]  /*6c980*/  STL.64 [R1+0x3b20], R8 ;  /* 0x003b200801007387 */ /* 0x0001e60000100a00 */
        /* <DEDUP_REMOVED lines=9> */
[----:B------:R-:W4:Y:S01]  /*6ca20*/  LDL.LU R11, [R1+0x1ac] ;  /* 0x0001ac00010b7983 */ /* 0x000f220000300800 */
[----:B------:R-:W-:Y:S01]  /*6ca30*/  HMMA.16816.F32.BF16 R4, R12, R26, R4 ;  /* 0x0000001a0c04723c */ /* 0x000fe20000041804 */
[----:B----4-:R-:W-:Y:S01]  /*6ca40*/  STL.64 [R1+0x3b58], R10 ;  /* 0x003b580a01007387 */ /* 0x010fe20000100a00 */
[----:B---3--:R0:W-:Y:S03]  /*6ca50*/  STL.64 [R1+0x3b50], R8 ;  /* 0x003b500801007387 */ /* 0x0081e60000100a00 */
        /* <DEDUP_REMOVED lines=9> */
[----:B------:R-:W3:Y:S02]  /*6caf0*/  LDL.LU R11, [R1+0x1cc] ;  /* 0x0001cc00010b7983 */ /* 0x000ee40000300800 */
[----:B------:R0:W-:Y:S01]  /*6cb00*/  STL.64 [R1+0x220], R4 ;  /* 0x0002200401007387 */ /* 0x0001e20000100a00 */
[----:B------:R1:W-:Y:S02]  /*6cb10*/  STL.64 [R1+0x228], R6 ;  /* 0x0002280601007387 */ /* 0x0003e40000100a00 */
[----:B0-----:R-:W-:Y:S01]  /*6cb20*/  IMAD.MOV.U32 R5, RZ, RZ, R26 ;  /* 0x000000ffff057224 */ /* 0x001fe200078e001a */
[----:B-1----:R-:W4:Y:S01]  /*6cb30*/  LDL.LU.64 R6, [R1+0x3ba0] ;  /* 0x003ba00001067983 */ /* 0x002f220000300a00 */
[----:B------:R-:W-:-:S02]  /*6cb40*/  MOV R4, R27 ;  /* 0x0000001b00047202 */ /* 0x000fc40000000f00 */
[----:B------:R-:W2:Y:S02]  /*6cb50*/  LDL.LU.64 R26, [R1+0x3b98] ;  /* 0x003b9800011a7983 */ /* 0x000ea40000300a00 */
        /* <DEDUP_REMOVED lines=23> */
[----:B0-----:R-:W3:Y:S01]  /*6ccd0*/  LDL.LU.64 R18, [R1+0x3b78] ;  /* 0x003b780001127983 */ /* 0x001ee20000300a00 */
[----:B------:R-:W-:Y:S01]  /*6cce0*/  STL.64 [R1+0x3ac8], R6 ;  /* 0x003ac80601007387 */ /* 0x000fe20000100a00 */
[C---:B---3--:R-:W-:Y:S02]  /*6ccf0*/  HMMA.16816.F32.BF16 R16, R12.reuse, R18, R8 ;  /* 0x000000120c10723c */ /* 0x048fe40000041808 */
[----:B------:R-:W2:Y:S01]  /*6cd00*/  LDL.LU.64 R10, [R1+0x3b70] ;  /* 0x003b7000010a7983 */ /* 0x000ea20000300a00 */
[----:B------:R-:W2:Y:S11]  /*6cd10*/  LDL.LU.64 R8, [R1+0x3b68] ;  /* 0x003b680001087983 */ /* 0x000eb60000300a00 */
[----:B------:R-:W-:Y:S09]  /*6cd20*/  @!UPT UIADD3 URZ, URZ, URZ, URZ ;  /* 0x0000003f3f3ff290 */ /* 0x000ff2000fffe03f */
[----:B------:R-:W-:Y:S01]  /*6cd30*/  STL.64 [R1+0x1e0], R16 ;  /* 0x0001e01001007387 */ /* 0x000fe20000100a00 */
[----:B------:R0:W-:Y:S03]  /*6cd40*/  STL.64 [R1+0x1e8], R18 ;  /* 0x0001e81201007387 */ /* 0x0001e60000100a00 */
[----:B0-----:R-:W2:Y:S02]  /*6cd50*/  LDL.LU.64 R18, [R1+0x3b60] ;  /* 0x003b600001127983 */ /* 0x001ea40000300a00 */
        /* <DEDUP_REMOVED lines=9> */
[----:B------:R-:W-:Y:S01]  /*6cdf0*/  STL [R1+0x3a00], R28 ;  /* 0x003a001c01007387 */ /* 0x000fe20000100800 */
[----:B------:R-:W-:Y:S01]  /*6ce00*/  STL [R1+0x39fc], R21 ;  /* 0x0039fc1501007387 */ /* 0x000fe20000100800 */
[C---:B--2---:R-:W-:Y:S01]  /*6ce10*/  HMMA.16816.F32.BF16 R8, R12.reuse, R18, R8 ;  /* 0x000000120c08723c */ /* 0x044fe20000041808 */
[----:B------:R-:W-:Y:S11]  /*6ce20*/  IMAD.MOV.U32 R20, RZ, RZ, R19 ;  /* 0x000000ffff147224 */ /* 0x000ff600078e0013 */
[----:B------:R-:W-:Y:S11]  /*6ce30*/  @!UPT UIADD3 URZ, URZ, URZ, URZ ;  /* 0x0000003f3f3ff290 */ /* 0x000ff6000fffe03f */
[----:B------:R-:W-:Y:S01]  /*6ce40*/  STL.64 [R1+0x530], R8 ;  /* 0x0005300801007387 */ /* 0x000fe20000100a00 */
[----:B------:R0:W-:Y:S03]  /*6ce50*/  STL.64 [R1+0x538], R10 ;  /* 0x0005380a01007387 */ /* 0x0001e60000100a00 */
[----:B0-----:R-:W2:Y:S01]  /*6ce60*/  LDL.LU.64 R10, [R1+0x3b40] ;  /* 0x003b4000010a7983 */ /* 0x001ea20000300a00 */
[----:B------:R-:W2:Y:S02]  /*6ce70*/  LDL.LU.64 R8, [R1+0x3b38] ;  /* 0x003b380001087983 */ /* 0x000ea40000300a00 */
[----:B------:R-:W2:Y:S02]  /*6ce80*/  LDL.LU.64 R18, [R1+0x3b30] ;  /* 0x003b300001127983 */ /* 0x000ea40000300a00 */
[----:B------:R-:W-:Y:S01]  /*6ce90*/  STL [R1+0x3a04], R20 ;  /* 0x003a041401007387 */ /* 0x000fe20000100800 */
        /* <DEDUP_REMOVED lines=19> */
[----:B------:R-:W-:Y:S01]  /*6cfd0*/  STL [R1+0x3a10], R20 ;  /* 0x003a101401007387 */ /* 0x000fe20000100800 */
[C---:B--2---:R-:W-:Y:S11]  /*6cfe0*/  HMMA.16816.F32.BF16 R8, R12.reuse, R18, R8 ;  /* 0x000000120c08723c */ /* 0x044ff60000041808 */
[----:B------:R-:W-:Y:S11]  /*6cff0*/  @!UPT UIADD3 URZ, URZ, URZ, URZ ;  /* 0x0000003f3f3ff290 */ /* 0x000ff6000fffe03f */
[----:B------:R-:W-:Y:S01]  /*6d000*/  @!UPT UIADD3 URZ, URZ, URZ, URZ ;  /* 0x0000003f3f3ff290 */ /* 0x000fe2000fffe03f */
[----:B------:R-:W-:Y:S01]  /*6d010*/  STL.64 [R1+0x500], R8 ;  /* 0x0005000801007387 */ /* 0x000fe20000100a00 */
[----:B------:R0:W-:Y:S03]  /*6d020*/  STL.64 [R1+0x508], R10 ;  /* 0x0005080a01007387 */ /* 0x0001e60000100a00 */
[----:B0-----:R-:W2:Y:S01]  /*6d030*/  LDL.LU.64 R10, [R1+0x3af8] ;  /* 0x003af800010a7983 */ /* 0x001ea20000300a00 */
[----:B------:R-:W-:Y:S01]  /*6d040*/  MOV R28, R19 ;  /* 0x00000013001c7202 */ /* 0x000fe20000000f00 */
[----:B------:R-:W-:Y:S02]  /*6d050*/  IMAD.MOV.U32 R21, RZ, RZ, R18 ;  /* 0x000000ffff157224 */ /* 0x000fe400078e0012 */
[----:B------:R-:W3:Y:S02]  /*6d060*/  LDL.LU.64 R16, [R1+0x3af0] ;  /* 0x003af00001107983 */ /* 0x000ee40000300a00 */
[----:B------:R-:W-:Y:S01]  /*6d070*/  STL [R1+0x3a18], R28 ;  /* 0x003a181c01007387 */ /* 0x000fe20000100800 */
[----:B------:R-:W-:Y:S01]  /*6d080*/  STL [R1+0x3a14], R21 ;  /* 0x003a141501007387 */ /* 0x000fe20000100800 */
[----:B--2---:R-:W-:Y:S01]  /*6d090*/  HMMA.16816.F32.BF16 R24, R12, R10, R24 ;  /* 0x0000000a0c18723c */ /* 0x004fe20000041818 */
[----:B------:R-:W-:Y:S11]  /*6d0a0*/  MOV R20, R11 ;  /* 0x0000000b00147202 */ /* 0x000ff60000000f00 */
[----:B------:R-:W-:Y:S11]  /*6d0b0*/  @!UPT UIADD3 URZ, URZ, URZ, URZ ;  /* 0x0000003f3f3ff290 */ /* 0x000ff6000fffe03f */
[----:B------:R0:W-:Y:S01]  /*6d0c0*/  STL.64 [R1+0x4f0], R24 ;  /* 0x0004f01801007387 */ /* 0x0001e20000100a00 */
[----:B------:R1:W-:Y:S03]  /*6d0d0*/  STL.64 [R1+0x4f8], R26 ;  /* 0x0004f81a01007387 */ /* 0x0003e60000100a00 */
[----:B0-----:R-:W2:Y:S01]  /*6d0e0*/  LDL.LU R24, [R1+0xc0] ;  /* 0x0000c00001187983 */ /* 0x001ea20000300800 */
[----:B------:R-:W2:Y:S02]  /*6d0f0*/  LDL.LU R25, [R1+0xc4] ;  /* 0x0000c40001197983 */ /* 0x000ea40000300800 */
[----:B-1----:R-:W2:Y:S02]  /*6d100*/  LDL.LU R26, [R1+0xc8] ;  /* 0x0000c800011a7983 */ /* 0x002ea40000300800 */
[----:B------:R-:W2:Y:S01]  /*6d110*/  LDL.LU R27, [R1+0xcc] ;  /* 0x0000cc00011b7983 */ /* 0x000ea20000300800 */
[----:B------:R-:W-:Y:S01]  /*6d120*/  STL.64 [R1+0x3ab8], R22 ;  /* 0x003ab81601007387 */ /* 0x000fe20000100a00 */
[----:B------:R-:W-:Y:S02]  /*6d130*/  STL [R1+0x3ab0], R20 ;  /* 0x003ab01401007387 */ /* 0x000fe40000100800 */
[----:B------:R-:W4:Y:S02]  /*6d140*/  LDL.LU R8, [R1+0x40] ;  /* 0x0000400001087983 */ /* 0x000f240000300800 */
[----:B------:R-:W4:Y:S01]  /*6d150*/  LDL.LU R9, [R1+0x44] ;  /* 0x0000440001097983 */ /* 0x000f220000300800 */
[----:B------:R-:W2:Y:S01]  /*6d160*/  LDL.LU R10, [R1+0x48] ;  /* 0x00004800010a7983 */ /* 0x000ea20000300800 */
[----:B------:R-:W2:Y:S03]  /*6d170*/  LDL.LU R11, [R1+0x4c] ;  /* 0x00004c00010b7983 */ /* 0x000ea60000300800 */
[----:B--2---:R-:W-:Y:S01]  /*6d180*/  STL.64 [R1+0x3a48], R10 ;  /* 0x003a480a01007387 */ /* 0x004fe20000100a00 */
[----:B----4-:R0:W-:Y:S03]  /*6d190*/  STL.64 [R1+0x3a40], R8 ;  /* 0x003a400801007387 */ /* 0x0101e60000100a00 */
[----:B0-----:R-:W2:Y:S01]  /*6d1a0*/  LDL.LU R8, [R1+0x60] ;  /* 0x0000600001087983 */ /* 0x001ea20000300800 */
[----:B------:R-:W2:Y:S02]  /*6d1b0*/  LDL.LU R9, [R1+0x64] ;  /* 0x0000640001097983 */ /* 0x000ea40000300800 */
[----:B------:R-:W4:Y:S02]  /*6d1c0*/  LDL.LU R10, [R1+0x68] ;  /* 0x00006800010a7983 */ /* 0x000f240000300800 */
[----:B------:R-:W4:Y:S02]  /*6d1d0*/  LDL.LU R11, [R1+0x6c] ;  /* 0x00006c00010b7983 */ /* 0x000f240000300800 */
[----:B----4-:R0:W-:Y:S01]  /*6d1e0*/  STL.64 [R1+0x3a58], R10 ;  /* 0x003a580a01007387 */ /* 0x0101e20000100a00 */
[----:B--2---:R-:W-:Y:S02]  /*6d1f0*/  STL.64 [R1+0x3a50], R8 ;  /* 0x003a500801007387 */ /* 0x004fe40000100a00 */
[----:B0-----:R-:W-:Y:S01]  /*6d200*/  IMAD.MOV.U32 R11, RZ, RZ, R4 ;  /* 0x000000ffff0b7224 */ /* 0x001fe200078e0004 */
[----:B------:R-:W-:Y:S01]  /*6d210*/  MOV R10, R5 ;  /* 0x00000005000a7202 */ /* 0x000fe20000000f00 */
[----:B------:R-:W2:Y:S01]  /*6d220*/  LDL.LU R4, [R1+0xb0] ;  /* 0x0000b00001047983 */ /* 0x000ea20000300800 */
[----:B------:R-:W2:Y:S02]  /*6d230*/  LDL.LU R5, [R1+0xb4] ;  /* 0x0000b40001057983 */ /* 0x000ea40000300800 */
[----:B------:R-:W4:Y:S02]  /*6d240*/  LDL.LU R6, [R1+0xb8] ;  /* 0x0000b80001067983 */ /* 0x000f240000300800 */
[----:B------:R-:W4:Y:S02]  /*6d250*/  LDL.LU R7, [R1+0xbc] ;  /* 0x0000bc0001077983 */ /* 0x000f240000300800 */
[----:B----4-:R0:W-:Y:S01]  /*6d260*/  STL.64 [R1+0x3ad8], R6 ;  /* 0x003ad80601007387 */ /* 0x0101e20000100a00 */
[----:B--2---:R-:W-:Y:S03]  /*6d270*/  STL.64 [R1+0x3ad0], R4 ;  /* 0x003ad00401007387 */ /* 0x004fe60000100a00 */
[----:B0-----:R-:W2:Y:S01]  /*6d280*/  LDL.LU.64 R6, [R1+0xf8] ;  /* 0x0000f80001067983 */ /* 0x001ea20000300a00 */
[----:B------:R-:W4:Y:S02]  /*6d290*/  LDL.LU.64 R18, [R1+0xe8] ;  /* 0x0000e80001127983 */ /* 0x000f240000300a00 */
[----:B------:R-:W3:Y:S02]  /*6d2a0*/  LDL.LU R20, [R1+0xa0] ;  /* 0x0000a00001147983 */ /* 0x000ee40000300800 */
[----:B------:R-:W3:Y:S01]  /*6d2b0*/  LDL.LU R21, [R1+0xa4] ;  /* 0x0000a40001157983 */ /* 0x000ee20000300800 */
[----:B------:R-:W3:Y:S01]  /*6d2c0*/  LDL.LU R22, [R1+0xa8] ;  /* 0x0000a80001167983 */ /* 0x000ee20000300800 */
[----:B------:R-:W3:Y:S02]  /*6d2d0*/  LDL.LU R23, [R1+0xac] ;  /* 0x0000ac0001177983 */ /* 0x000ee40000300800 */
[----:B------:R0:W-:Y:S02]  /*6d2e0*/  STL.64 [R1+0x3a70], R10 ;  /* 0x003a700a01007387 */ /* 0x0001e40000100a00 */
[----:B0-----:R-:W-:-:S02]  /*6d2f0*/  MOV R10, R3 ;  /* 0x00000003000a7202 */ /* 0x001fc40000000f00 */
[----:B------:R-:W-:Y:S01]  /*6d300*/  MOV R11, R29 ;  /* 0x0000001d000b7202 */ /* 0x000fe20000000f00 */
[----:B------:R-:W3:Y:S01]  /*6d310*/  LDL.LU R3, [R1+0x3aec] ;  /* 0x003aec0001037983 */ /* 0x000ee20000300800 */
[----:B------:R-:W3:Y:S03]  /*6d320*/  LDL.LU R29, [R1+0x3ae8] ;  /* 0x003ae800011d7983 */ /* 0x000ee60000300800 */
[----:B------:R-:W-:Y:S01]  /*6d330*/  STL.64 [R1+0x3a88], R10 ;  /* 0x003a880a01007387 */ /* 0x000fe20000100a00 */
[C---:B--2---:R-:W-:Y:S11]  /*6d340*/  HMMA.16816.F32.BF16 R24, R12.reuse, R6, R24 ;  /* 0x000000060c18723c */ /* 0x044ff60000041818 */
[----:B------:R-:W-:Y:S11]  /*6d350*/  @!UPT UIADD3 URZ, URZ, URZ, URZ ;  /* 0x0000003f3f3ff290 */ /* 0x000ff6000fffe03f */
[----:B------:R-:W-:Y:S01]  /*6d360*/  @!UPT UIADD3 URZ, URZ, URZ, URZ ;  /* 0x0000003f3f3ff290 */ /* 0x000fe2000fffe03f */
[----:B------:R-:W-:Y:S01]  /*6d370*/  STL.64 [R1+0x4e0], R24 ;  /* 0x0004e01801007387 */ /* 0x000fe20000100a00 */
[----:B------:R0:W-:Y:S03]  /*6d380*/  STL.64 [R1+0x4e8], R26 ;  /* 0x0004e81a01007387 */ /* 0x0001e60000100a00 */
[----:B0-----:R-:W2:Y:S01]  /*6d390*/  LDL.LU.64 R26, [R1+0x3ae0] ;  /* 0x003ae000011a7983 */ /* 0x001ea20000300a00 */
[----:B------:R-:W-:Y:S02]  /*6d3a0*/  MOV R25, R6 ;  /* 0x0000000600197202 */ /* 0x000fe40000000f00 */
[----:B------:R-:W-:Y:S02]  /*6d3b0*/  MOV R24, R7 ;  /* 0x0000000700187202 */ /* 0x000fe40000000f00 */
[----:B------:R-:W4:Y:S01]  /*6d3c0*/  LDL.LU.64 R6, [R1+0x3ad8] ;  /* 0x003ad80001067983 */ /* 0x000f220000300a00 */
[----:B------:R-:W4:Y:S03]  /*6d3d0*/  LDL.LU.64 R4, [R1+0x3ad0] ;  /* 0x003ad00001047983 */ /* 0x000f260000300a00 */
        /* <DEDUP_REMOVED lines=18> */
[----:B------:R-:W2:Y:S02]  /*6d500*/  LDL.LU R27, [R1+0x9c] ;  /* 0x00009c00011b7983 */ /* 0x000ea40000300800 */
[----:B------:R0:W-:Y:S01]  /*6d510*/  STL.64 [R1+0x4d0], R4 ;  /* 0x0004d00401007387 */ /* 0x0001e20000100a00 */
[----:B------:R1:W-:Y:S01]  /*6d520*/  STL.64 [R1+0x4d8], R6 ;  /* 0x0004d80601007387 */ /* 0x0003e20000100a00 */
[----:B0-----:R-:W-:-:S02]  /*6d530*/  MOV R5, R18 ;  /* 0x0000001200057202 */ /* 0x001fc40000000f00 */
[----:B-1----:R-:W4:Y:S01]  /*6d540*/  LDL.LU.64 R6, [R1+0x3ac8] ;  /* 0x003ac80001067983 */ /* 0x002f220000300a00 */
[----:B------:R-:W-:Y:S02]  /*6d550*/  IMAD.MOV.U32 R4, RZ, RZ, R19 ;  /* 0x000000ffff047224 */ /* 0x000fe400078e0013 */
[----:B------:R-:W2:Y:S01]  /*6d560*/  LDL.LU.64 R18, [R1+0x3ac0] ;  /* 0x003ac00001127983 */ /* 0x000ea20000300a00 */
[----:B---3--:R-:W-:Y:S01]  /*6d570*/  MOV R10, R17 ;  /* 0x00000011000a7202 */ /* 0x008fe20000000f00 */
[----:B------:R-:W-:Y:S01]  /*6d580*/  IMAD.MOV.U32 R11, RZ, RZ, R16 ;  /* 0x000000ffff0b7224 */ /* 0x000fe200078e0010 */
[----:B--2---:R-:W-:Y:S01]  /*6d590*/  HMMA.16816.F32.BF16 R12, R12, R18, R20 ;  /* 0x000000120c0c723c */ /* 0x004fe20000041814 */
[----:B------:R-:W2:Y:S01]  /*6d5a0*/  LDL.LU.64 R22, [R1+0x3ab8] ;  /* 0x003ab80001167983 */ /* 0x000ea20000300a00 */
[----:B------:R-:W3:Y:S01]  /*6d5b0*/  LDL.LU R20, [R1+0x3ab0] ;  /* 0x003ab00001147983 */ /* 0x000ee20000300800 */
[----:B------:R-:W-:-:S04]  /*6d5c0*/  MOV R28, R18 ;  /* 0x00000012001c7202 */ /* 0x000fc80000000f00 */
[----:B------:R-:W-:Y:S11]  /*6d5d0*/  MOV R21, R19 ;  /* 0x0000001300157202 */ /* 0x000ff60000000f00 */
[----:B------:R-:W-:Y:S05]  /*6d5e0*/  @!UPT UIADD3 URZ, URZ, URZ, URZ ;  /* 0x0000003f3f3ff290 */ /* 0x000fea000fffe03f */
[----:B------:R-:W-:Y:S01]  /*6d5f0*/  STL.64 [R1+0x1d0], R12 ;  /* 0x0001d00c01007387 */ /* 0x000fe20000100a00 */
[----:B------:R0:W-:Y:S02]  /*6d600*/  STL.64 [R1+0x1d8], R14 ;  /* 0x0001d80e01007387 */ /* 0x0001e40000100a00 */
[----:B------:R-:W2:Y:S02]  /*6d610*/  LDL.LU.64 R18, [R1+0x3aa8] ;  /* 0x003aa80001127983 */ /* 0x000ea40000300a00 */
[----:B------:R-:W2:Y:S01]  /*6d620*/  LDL.LU.64 R16, [R1+0x3aa0] ;  /* 0x003aa00001107983 */ /* 0x000ea20000300a00 */
[----:B0-----:R-:W3:Y:S01]  /*6d630*/  LDL R15, [R1+0xef4] ;  /* 0x000ef400010f7983 */ /* 0x001ee20000100800 */
        /* <DEDUP_REMOVED lines=21> */
[----:B------:R-:W2:Y:S02]  /*6d790*/  LDL.LU.64 R8, [R1+0x3a50] ;  /* 0x003a500001087983 */ /* 0x000ea40000300a00 */
[----:B--2---:R-:W-:Y:S11]  /*6d7a0*/  HMMA.16816.F32.BF16 R8, R16, R26, R8 ;  /* 0x0000001a1008723c */ /* 0x004ff60000041808 */
[----:B------:R-:W-:Y:S11]  /*6d7b0*/  @!UPT UIADD3 URZ, URZ, URZ, URZ ;  /* 0x0000003f3f3ff290 */ /* 0x000ff6000fffe03f */
[----:B------:R-:W-:Y:S01]  /*6d7c0*/  @!UPT UIADD3 URZ, URZ, URZ, URZ ;  /* 0x0000003f3f3ff290 */ /* 0x000fe2000fffe03f */
[----:B------:R-:W-:Y:S01]  /*6d7d0*/  STL.64 [R1+0x190], R8 ;  /* 0x0001900801007387 */ /* 0x000fe20000100a00 */
[----:B------:R0:W-:Y:S03]  /*6d7e0*/  STL.64 [R1+0x198], R10 ;  /* 0x0001980a01007387 */ /* 0x0001e60000100a00 */
[----:B0-----:R-:W4:Y:S01]  /*6d7f0*/  LDL.LU.64 R10, [R1+0x3a48] ;  /* 0x003a4800010a7983 */ /* 0x001f220000300a00 */
[----:B------:R-:W4:Y:S02]  /*6d800*/  LDL.LU.64 R8, [R1+0x3a40] ;  /* 0x003a400001087983 */ /* 0x000f240000300a00 */
[----:B------:R0:W-:Y:S02]  /*6d810*/  STL.64 [R1+0x3a20], R24 ;  /* 0x003a201801007387 */ /* 0x0001e40000100a00 */
[----:B0-----:R-:W-:Y:S02]  /*6d820*/  MOV R24, R2 ;  /* 0x0000000200187202 */ /* 0x001fe40000000f00 */
[----:B------:R-:W2:Y:S01]  /*6d830*/  LDL.LU R2, [R1+0x3a38] ;  /* 0x003a380001027983 */ /* 0x000ea20000300800 */
[----:B------:R-:W2:Y:S02]  /*6d840*/  LDL.LU R25, [R1+0x4a4] ;  /* 0x0004a40001197983 */ /* 0x000ea40000300800 */
[----:B------:R-:W2:Y:S02]  /*6d850*/  LDL.LU R26, [R1+0x4a8] ;  /* 0x0004a800011a7983 */ /* 0x000ea40000300800 */
[----:B------:R-:W2:Y:S02]  /*6d860*/  LDL.LU R27, [R1+0x4ac] ;  /* 0x0004ac00011b7983 */ /* 0x000ea40000300800 */
[----:B--2---:R0:W-:Y:S01]  /*6d870*/  STL.64 [R1+0x3a30], R26 ;  /* 0x003a301a01007387 */ /* 0x0041e20000100a00 */
[----:B------:R1:W-:Y:S01]  /*6d880*/  STL.64 [R1+0x3a28], R24 ;  /* 0x003a281801007387 */ /* 0x0003e20000100a00 */
[----:B0-----:R-:W-:Y:S01]  /*6d890*/  MOV R26, R2 ;  /* 0x00000002001a7202 */ /* 0x001fe20000000f00 */
[----:B-1----:R-:W-:Y:S01]  /*6d8a0*/  IMAD.MOV.U32 R24, RZ, RZ, R29 ;  /* 0x000000ffff187224 */ /* 0x002fe200078e001d */
[----:B------:R-:W-:-:S02]  /*6d8b0*/  MOV R25, R3 ;  /* 0x0000000300197202 */ /* 0x000fc40000000f00 */
[----:B------:R-:W-:-:S07]  /*6d8c0*/  MOV R27, R0 ;  /* 0x00000000001b7202 */ /* 0x000fce0000000f00 */
[----:B------:R-:W-:Y:S11]  /*6d8d0*/  HMMA.16816.F32.BF16 R24, R16, R22, R24 ;  /* 0x000000161018723c */ /* 0x000ff60000041818 */
[----:B------:R-:W-:Y:S11]  /*6d8e0*/  @!UPT UIADD3 URZ, URZ, URZ, URZ ;  /* 0x0000003f3f3ff290 */ /* 0x000ff6000fffe03f */
[----:B------:R-:W-:Y:S02]  /*6d8f0*/  @!UPT UIADD3 URZ, URZ, URZ, URZ ;  /* 0x0000003f3f3ff290 */ /* 0x000fe4000fffe03f */
[----:B------:R-:W-:Y:S02]  /*6d900*/  MOV R0, R27 ;  /* 0x0000001b00007202 */ /* 0x000fe40000000f00 */
[----:B------:R-:W-:Y:S02]  /*6d910*/  MOV R2, R26 ;  /* 0x0000001a00027202 */ /* 0x000fe40000000f00 */
[----:B------:R-:W-:Y:S01]  /*6d920*/  MOV R3, R25 ;  /* 0x0000001900037202 */ /* 0x000fe20000000f00 */
[----:B------:R-:W-:Y:S02]  /*6d930*/  STL [R1+0x35ac], R0 ;  /* 0x0035ac0001007387 */ /* 0x000fe40000100800 */
[----:B------:R-:W-:Y:S02]  /*6d940*/  STL [R1+0x35a8], R2 ;  /* 0x0035a80201007387 */ /* 0x000fe40000100800 */
[----:B------:R0:W-:Y:S02]  /*6d950*/  STL [R1+0x35a4], R3 ;  /* 0x0035a40301007387 */ /* 0x0001e40000100800 */
[----:B0-----:R-:W2:Y:S01]  /*6d960*/  LDL R3, [R1+0x1f10] ;  /* 0x001f100001037983 */ /* 0x001ea20000100800 */
[----:B------:R-:W-:-:S02]  /*6d970*/  IMAD.MOV.U32 R29, RZ, RZ, R24 ;  /* 0x000000ffff1d7224 */ /* 0x000fc400078e0018 */
[----:B----4-:R-:W-:Y:S03]  /*6d980*/  HMMA.16816.F32.BF16 R24, R16, R6, R8 ;  /* 0x000000061018723c */ /* 0x010fe60000041808 */
[----:B------:R-:W-:Y:S04]  /*6d990*/  STL [R1+0x35a0], R29 ;  /* 0x0035a01d01007387 */ /* 0x000fe80000100800 */
[----:B--2---:R-:W0:Y:S04]  /*6d9a0*/  LDSM.16.M88.4 R8, [R3+0x30080] ;  /* 0x030080000308783b */ /* 0x004e280000000200 */
[----:B0-----:R-:W-:Y:S11]  /*6d9b0*/  STL [R1+0x3938], R11 ;  /* 0x0039380b01007387 */ /* 0x001ff60000100800 */
[----:B------:R-:W-:Y:S01]  /*6d9c0*/  @!UPT UIADD3 URZ, URZ, URZ, URZ ;  /* 0x0000003f3f3ff290 */ /* 0x000fe2000fffe03f */
[----:B------:R-:W-:Y:S02]  /*6d9d0*/  STL.64 [R1+0x170], R24 ;  /* 0x0001701801007387 */ /* 0x000fe40000100a00 */
[----:B------:R-:W-:Y:S02]  /*6d9e0*/  STL.64 [R1+0x178], R26 ;  /* 0x0001781a01007387 */ /* 0x000fe40000100a00 */
[----:B---3--:R-:W0:Y:S04]  /*6d9f0*/  LDSM.16.M88.4 R24, [R15+0x80] ;  /* 0x000080000f18783b */ /* 0x008e280000000200 */
        /* <DEDUP_REMOVED lines=13> */
[----:B------:R-:W-:-:S02]  /*6dad0*/  IMAD.MOV.U32 R11, RZ, RZ, R24 ;  /* 0x000000ffff0b7224 */ /* 0x000fc400078e0018 */
[----:B------:R-:W-:Y:S01]  /*6dae0*/  STL.64 [R1+0x88], R26 ;  /* 0x0000881a01007387 */ /* 0x000fe20000100a00 */
[----:B------:R-:W-:Y:S02]  /*6daf0*/  MOV R29, R25 ;  /* 0x00000019001d7202 */ /* 0x000fe40000000f00 */
[----:B------:R-:W0:Y:S04]  /*6db00*/  LDSM.16.M88.4 R24, [R15+0xa080] ;  /* 0x00a080000f18783b */ /* 0x000e280000000200 */
[----:B------:R1:W-:Y:S01]  /*6db10*/  STL.64 [R1+0x3948], R10 ;  /* 0x0039480a01007387 */ /* 0x0003e20000100a00 */
[----:B------:R-:W-:Y:S03]  /*6db20*/  STL.64 [R1+0x3940], R8 ;  /* 0x0039400801007387 */ /* 0x000fe60000100a00 */
[----:B-1----:R-:W2:Y:S01]  /*6db30*/  LDL.LU R10, [R1+0x38] ;  /* 0x00003800010a7983 */ /* 0x002ea20000300800 */
[----:B------:R-:W2:Y:S03]  /*6db40*/  LDL.LU R11, [R1+0x3c] ;  /* 0x00003c00010b7983 */ /* 0x000ea60000300800 */
[----:B0-----:R-:W-:Y:S01]  /*6db50*/  STL.64 [R1+0x70], R24 ;  /* 0x0000701801007387 */ /* 0x001fe20000100a00 */
[----:B------:R0:W-:Y:S03]  /*6db60*/  STL.64 [R1+0x78], R26 ;  /* 0x0000781a01007387 */ /* 0x0001e60000100a00 */
[----:B0-----:R-:W2:Y:S01]  /*6db70*/  LDL.LU.64 R26, [R1+0x3a30] ;  /* 0x003a3000011a7983 */ /* 0x001ea20000300a00 */
[----:B------:R-:W2:Y:S02]  /*6db80*/  LDL.LU.64 R24, [R1+0x3a28] ;  /* 0x003a280001187983 */ /* 0x000ea40000300a00 */
[----:B--2---:R-:W-:Y:S01]  /*6db90*/  HMMA.16816.F32.BF16 R8, R16, R10, R24 ;  /* 0x0000000a1008723c */ /* 0x004fe20000041818 */
[----:B------:R-:W2:Y:S11]  /*6dba0*/  LDL.LU.64 R24, [R1+0x3a20] ;  /* 0x003a200001187983 */ /* 0x000eb60000300a00 */
[----:B------:R-:W-:Y:S11]  /*6dbb0*/  @!UPT UIADD3 URZ, URZ, URZ, URZ ;  /* 0x0000003f3f3ff290 */ /* 0x000ff6000fffe03f */
[----:B------:R-:W-:Y:S01]  /*6dbc0*/  STL.64 [R1+0x160], R8 ;  /* 0x0001600801007387 */ /* 0x000fe20000100a00 */
        /* <DEDUP_REMOVED lines=14> */
[----:B0-----:R-:W-:Y:S01]  /*6dcb0*/  STL.64 [R1+0x20], R8 ;  /* 0x0000200801007387 */ /* 0x001fe20000100a00 */
[----:B------:R-:W-:Y:S01]  /*6dcc0*/  MOV R2, R8 ;  /* 0x0000000800027202 */ /* 0x000fe20000000f00 */
[----:B------:R-:W-:Y:S01]  /*6dcd0*/  STL.64 [R1+0x28], R10 ;  /* 0x0000280a01007387 */ /* 0x000fe20000100a00 */
[----:B------:R-:W-:-:S02]  /*6dce0*/  MOV R0, R9 ;  /* 0x0000000900007202 */ /* 0x000fc40000000f00 */
[----:B------:R-:W0:Y:S04]  /*6dcf0*/  LDSM.16.M88.4 R8, [R15+0x16080] ;  /* 0x016080000f08783b */ /* 0x000e280000000200 */
[----:B0-----:R-:W-:Y:S01]  /*6dd00*/  STL.64 [R1+0x10], R8 ;  /* 0x0000100801007387 */ /* 0x001fe20000100a00 */
[----:B------:R-:W-:Y:S02]  /*6dd10*/  STL.64 [R1+0x18], R10 ;  /* 0x0000180a01007387 */ /* 0x000fe40000100a00 */
[----:B------:R-:W0:Y:S02]  /*6dd20*/  LDSM.16.M88.4 R8, [R15+0x18080] ;  /* 0x018080000f08783b */ /* 0x000e240000000200 */
[----:B0-----:R-:W-:Y:S02]  /*6dd30*/  STL.64 [R1], R8 ;  /* 0x0000000801007387 */ /* 0x001fe40000100a00 */
[----:B------:R2:W-:Y:S02]  /*6dd40*/  STL.64 [R1+0x8], R10 ;  /* 0x0000080a01007387 */ /* 0x0005e40000100a00 */
[----:B--2---:R-:W-:Y:S01]  /*6dd50*/  IMAD.MOV.U32 R10, RZ, RZ, R25 ;  /* 0x000000ffff0a7224 */ /* 0x004fe200078e0019 */
[----:B------:R-:W-:-:S02]  /*6dd60*/  MOV R11, R24 ;  /* 0x00000018000b7202 */ /* 0x000fc40000000f00 */
[----:B------:R-:W0:Y:S04]  /*6dd70*/  LDSM.16.M88.4 R24, [R15+0x1a080] ;  /* 0x01a080000f18783b */ /* 0x000e280000000200 */
[----:B------:R-:W-:Y:S04]  /*6dd80*/  STL.64 [R1+0x3958], R10 ;  /* 0x0039580a01007387 */ /* 0x000fe80000100a00 */
[----:B0-----:R0:W-:Y:S01]  /*6dd90*/  STL [R1+0x33a0], R26 ;  /* 0x0033a01a01007387 */ /* 0x0011e20000100800 */
[----:B------:R1:W-:Y:S02]  /*6dda0*/  STL [R1+0x339c], R27 ;  /* 0x00339c1b01007387 */ /* 0x0003e40000100800 */
[----:B------:R2:W-:Y:S01]  /*6ddb0*/  STL.64 [R1+0x38d8], R24 ;  /* 0x0038d81801007387 */ /* 0x0005e20000100a00 */
[----:B0-----:R-:W-:-:S02]  /*6ddc0*/  MOV R26, R28 ;  /* 0x0000001c001a7202 */ /* 0x001fc40000000f00 */
[----:B-1----:R-:W-:Y:S01]  /*6ddd0*/  MOV R27, R21 ;  /* 0x00000015001b7202 */ /* 0x002fe20000000f00 */
[----:B------:R-:W3:Y:S01]  /*6dde0*/  LDL.LU R28, [R1+0x3a18] ;  /* 0x003a1800011c7983 */ /* 0x000ee20000300800 */
[----:B------:R-:W4:Y:S02]  /*6ddf0*/  LDL.LU R21, [R1+0x3a14] ;  /* 0x003a140001157983 */ /* 0x000f240000300800 */
[----:B------:R-:W2:Y:S02]  /*6de00*/  LDL.LU R10, [R1+0x108] ;  /* 0x00010800010a7983 */ /* 0x000ea40000300800 */
[----:B------:R-:W-:Y:S02]  /*6de10*/  IMAD.MOV.U32 R11, RZ, RZ, R20 ;  /* 0x000000ffff0b7224 */ /* 0x000fe400078e0014 */
[----:B------:R-:W3:Y:S04]  /*6de20*/  LDL.LU R20, [R1+0x3a10] ;  /* 0x003a100001147983 */ /* 0x000ee80000300800 */
[----:B--2---:R-:W-:Y:S01]  /*6de30*/  STL.64 [R1+0x3970], R10 ;  /* 0x0039700a01007387 */ /* 0x004fe20000100a00 */
[----:B------:R0:W-:Y:S02]  /*6de40*/  STL.64 [R1+0x3950], R26 ;  /* 0x0039501a01007387 */ /* 0x0001e40000100a00 */
[----:B------:R-:W2:Y:S02]  /*6de50*/  LDL.LU R24, [R1+0x580] ;  /* 0x0005800001187983 */ /* 0x000ea40000300800 */
[----:B------:R-:W2:Y:S01]  /*6de60*/  LDL.LU R25, [R1+0x584] ;  /* 0x0005840001197983 */ /* 0x000ea20000300800 */
[----:B0-----:R-:W2:Y:S01]  /*6de70*/  LDL.LU R26, [R1+0x588] ;  /* 0x00058800011a7983 */ /* 0x001ea20000300800 */
[----:B------:R-:W2:Y:S01]  /*6de80*/  LDL.LU R27, [R1+0x58c] ;  /* 0x00058c00011b7983 */ /* 0x000ea20000300800 */
[----:B----4-:R-:W-:-:S02]  /*6de90*/  MOV R10, R21 ;  /* 0x00000015000a7202 */ /* 0x010fc40000000f00 */
[----:B---3--:R-:W-:Y:S01]  /*6dea0*/  MOV R11, R28 ;  /* 0x0000001c000b7202 */ /* 0x008fe20000000f00 */
[----:B------:R-:W3:Y:S01]  /*6deb0*/  LDL.LU R21, [R1+0x3a0c] ;  /* 0x003a0c0001157983 */ /* 0x000ee20000300800 */
[----:B------:R-:W4:Y:S03]  /*6dec0*/  LDL.LU R28, [R1+0x3a08] ;  /* 0x003a0800011c7983 */ /* 0x000f260000300800 */
        /* <DEDUP_REMOVED lines=8> */
[----:B------:R-:W-:-:S02]  /*6df50*/  MOV R11, R20 ;  /* 0x00000014000b7202 */ /* 0x000fc40000000f00 */
[----:B------:R-:W3:Y:S03]  /*6df60*/  LDL.LU R20, [R1+0x3a04] ;  /* 0x003a040001147983 */ /* 0x000ee60000300800 */
[----:B--2---:R-:W-:Y:S01]  /*6df70*/  STL.64 [R1+0x39a0], R10 ;  /* 0x0039a00a01007387 */ /* 0x004fe20000100a00 */
[----:B------:R-:W-:Y:S02]  /*6df80*/  STL.64 [R1+0x3980], R26 ;  /* 0x0039801a01007387 */ /* 0x000fe40000100a00 */
[----:B------:R0:W-:Y:S02]  /*6df90*/  STL.64 [R1+0x3978], R24 ;  /* 0x0039781801007387 */ /* 0x0001e40000100a00 */
[----:B0-----:R-:W2:Y:S01]  /*6dfa0*/  LDL.LU R24, [R1+0x5a0] ;  /* 0x0005a00001187983 */ /* 0x001ea20000300800 */
[----:B------:R-:W2:Y:S02]  /*6dfb0*/  LDL.LU R25, [R1+0x5a4] ;  /* 0x0005a40001197983 */ /* 0x000ea40000300800 */
[----:B------:R-:W2:Y:S02]  /*6dfc0*/  LDL.LU R26, [R1+0x5a8] ;  /* 0x0005a800011a7983 */ /* 0x000ea40000300800 */
[----:B------:R-:W2:Y:S02]  /*6dfd0*/  LDL.LU R27, [R1+0x5ac] ;  /* 0x0005ac00011b7983 */ /* 0x000ea40000300800 */
[----:B----4-:R-:W-:Y:S01]  /*6dfe0*/  IMAD.MOV.U32 R10, RZ, RZ, R28 ;  /* 0x000000ffff0a7224 */ /* 0x010fe200078e001c */
        /* <DEDUP_REMOVED lines=13> */
[----:B--2---:R4:W-:Y:S02]  /*6e0c0*/  STL.64 [R1+0x39d0], R10 ;  /* 0x0039d00a01007387 */ /* 0x0049e40000100a00 */
[----:B----4-:R-:W-:Y:S01]  /*6e0d0*/  MOV R10, R21 ;  /* 0x00000015000a7202 */ /* 0x010fe20000000f00 */
[----:B---3--:R-:W-:Y:S01]  /*6e0e0*/  IMAD.MOV.U32 R11, RZ, RZ, R28 ;  /* 0x000000ffff0b7224 */ /* 0x008fe200078e001c */
[----:B------:R-:W2:Y:S01]  /*6e0f0*/  LDL.LU R21, [R1+0x39f4] ;  /* 0x0039f40001157983 */ /* 0x000ea20000300800 */
[----:B------:R-:W3:Y:S02]  /*6e100*/  LDL.LU R28, [R1+0x39f0] ;  /* 0x0039f000011c7983 */ /* 0x000ee40000300800 */
[----:B------:R-:W-:Y:S02]  /*6e110*/  STL.64 [R1+0x39b0], R26 ;  /* 0x0039b01a01007387 */ /* 0x000fe40000100a00 */
[----:B------:R0:W-:Y:S02]  /*6e120*/  STL.64 [R1+0x39a8], R24 ;  /* 0x0039a81801007387 */ /* 0x0001e40000100a00 */
[----:B0-----:R-:W4:Y:S01]  /*6e130*/  LDL.LU R24, [R1+0x5c0] ;  /* 0x0005c00001187983 */ /* 0x001f220000300800 */
[----:B------:R-:W4:Y:S01]  /*6e140*/  LDL.LU R25, [R1+0x5c4] ;  /* 0x0005c40001197983 */ /* 0x000f220000300800 */
[----:B------:R-:W-:-:S02]  /*6e150*/  MOV R26, R20 ;  /* 0x00000014001a7202 */ /* 0x000fc40000000f00 */
[----:B------:R-:W3:Y:S01]  /*6e160*/  LDL.LU R20, [R1+0x39ec] ;  /* 0x0039ec0001147983 */ /* 0x000ee20000300800 */
[----:B--2---:R-:W-:-:S03]  /*6e170*/  MOV R27, R21 ;  /* 0x00000015001b7202 */ /* 0x004fc60000000f00 */
[----:B------:R-:W2:Y:S02]  /*6e180*/  LDL.LU R21, [R1+0x39e8] ;  /* 0x0039e80001157983 */ /* 0x000ea40000300800 */
[----:B------:R-:W-:Y:S02]  /*6e190*/  STL.64 [R1+0x39c8], R26 ;  /* 0x0039c81a01007387 */ /* 0x000fe40000100a00 */
[----:B----4-:R0:W-:Y:S04]  /*6e1a0*/  STL.64 [R1+0x39c0], R24 ;  /* 0x0039c01801007387 */ /* 0x0101e80000100a00 */
[----:B0-----:R-:W4:Y:S01]  /*6e1b0*/  LDL.LU R24, [R1+0x5d0] ;  /* 0x0005d00001187983 */ /* 0x001f220000300800 */
[----:B------:R-:W4:Y:S02]  /*6e1c0*/  LDL.LU R25, [R1+0x5d4] ;  /* 0x0005d40001197983 */ /* 0x000f240000300800 */
[----:B------:R-:W2:Y:S02]  /*6e1d0*/  LDL.LU R26, [R1+0x5d8] ;  /* 0x0005d800011a7983 */ /* 0x000ea40000300800 */
[----:B------:R-:W2:Y:S02]  /*6e1e0*/  LDL.LU R27, [R1+0x5dc] ;  /* 0x0005dc00011b7983 */ /* 0x000ea40000300800 */
[----:B--2---:R-:W-:Y:S01]  /*6e1f0*/  STL.64 [R1+0x39e0], R26 ;  /* 0x0039e01a01007387 */ /* 0x004fe20000100a00 */
[----:B----4-:R0:W-:Y:S03]  /*6e200*/  STL.64 [R1+0x39d8], R24 ;  /* 0x0039d81801007387 */ /* 0x0101e60000100a00 */
[----:B0-----:R-:W2:Y:S01]  /*6e210*/  LDL.LU R24, [R1+0x5e0] ;  /* 0x0005e00001187983 */ /* 0x001ea20000300800 */
[----:B------:R-:W2:Y:S01]  /*6e220*/  LDL.LU R25, [R1+0x5e4] ;  /* 0x0005e40001197983 */ /* 0x000ea20000300800 */
[----:B------:R-:W-:Y:S01]  /*6e230*/  MOV R26, R21 ;  /* 0x00000015001a7202 */ /* 0x000fe20000000f00 */
[----:B---3--:R-:W-:-:S02]  /*6e240*/  IMAD.MOV.U32 R27, RZ, RZ, R20 ;  /* 0x000000ffff1b7224 */ /* 0x008fc400078e0014 */
[----:B------:R-:W0:Y:S02]  /*6e250*/  LDSM.16.M88.4 R20, [R15+0x1c080] ;  /* 0x01c080000f14783b */ /* 0x000e240000000200 */
[----:B------:R-:W1:Y:S02]  /*6e260*/  LDSM.16.M88.4 R12, [R15+0x1e080] ;  /* 0x01e080000f0c783b */ /* 0x000e640000000200 */
[----:B0-----:R-:W-:Y:S02]  /*6e270*/  STL [R1+0x3354], R22 ;  /* 0x0033541601007387 */ /* 0x001fe40000100800 */
[----:B------:R-:W-:Y:S02]  /*6e280*/  STL [R1+0x3350], R23 ;  /* 0x0033501701007387 */ /* 0x000fe40000100800 */
[----:B------:R0:W-:Y:S02]  /*6e290*/  STL.64 [R1+0x3918], R20 ;  /* 0x0039181401007387 */ /* 0x0001e40000100a00 */
[----:B0-----:R-:W3:Y:S01]  /*6e2a0*/  LDL.LU R20, [R1+0x4b0] ;  /* 0x0004b00001147983 */ /* 0x001ee20000300800 */
[----:B------:R-:W3:Y:S02]  /*6e2b0*/  LDL.LU R21, [R1+0x4b4] ;  /* 0x0004b40001157983 */ /* 0x000ee40000300800 */
[----:B------:R-:W3:Y:S02]  /*6e2c0*/  LDL.LU R22, [R1+0x4b8] ;  /* 0x0004b80001167983 */ /* 0x000ee40000300800 */
[----:B------:R-:W3:Y:S01]  /*6e2d0*/  LDL.LU R23, [R1+0x4bc] ;  /* 0x0004bc0001177983 */ /* 0x000ee20000300800 */
[----:B-1----:R0:W-:Y:S01]  /*6e2e0*/  STL [R1+0x346c], R14 ;  /* 0x00346c0e01007387 */ /* 0x0021e20000100800 */
[----:B------:R1:W-:Y:S01]  /*6e2f0*/  STL [R1+0x3468], R15 ;  /* 0x0034680f01007387 */ /* 0x0003e20000100800 */
[----:B0-----:R-:W-:-:S02]  /*6e300*/  MOV R14, R5 ;  /* 0x00000005000e7202 */ /* 0x001fc40000000f00 */
[----:B-1----:R-:W-:Y:S02]  /*6e310*/  MOV R15, R4 ;  /* 0x00000004000f7202 */ /* 0x002fe40000000f00 */
[----:B------:R-:W0:Y:S04]  /*6e320*/  LDSM.16.M88.4 R4, [R3+0x31080] ;  /* 0x031080000304783b */ /* 0x000e280000000200 */
[----:B------:R-:W-:Y:S04]  /*6e330*/  STL.64 [R1+0x3930], R12 ;  /* 0x0039300c01007387 */ /* 0x000fe80000100a00 */
[----:B0-----:R0:W-:Y:S01]  /*6e340*/  STL [R1+0x37f4], R4 ;  /* 0x0037f40401007387 */ /* 0x0011e20000100800 */
[----:B------:R1:W-:Y:S02]  /*6e350*/  STL [R1+0x37f0], R5 ;  /* 0x0037f00501007387 */ /* 0x0003e40000100800 */
[----:B------:R4:W-:Y:S02]  /*6e360*/  STL [R1+0x37ec], R6 ;  /* 0x0037ec0601007387 */ /* 0x0009e40000100800 */
[----:B------:R4:W-:Y:S01]  /*6e370*/  STL [R1+0x37e8], R7 ;  /* 0x0037e80701007387 */ /* 0x0009e20000100800 */
[----:B0-----:R-:W3:Y:S01]  /*6e380*/  LDL.LU R4, [R1+0x570] ;  /* 0x0005700001047983 */ /* 0x001ee20000300800 */
[----:B-1----:R-:W3:Y:S02]  /*6e390*/  LDL.LU R5, [R1+0x574] ;  /* 0x0005740001057983 */ /* 0x002ee40000300800 */
[----:B----4-:R-:W3:Y:S02]  /*6e3a0*/  LDL.LU R6, [R1+0x578] ;  /* 0x0005780001067983 */ /* 0x010ee40000300800 */
[----:B------:R-:W3:Y:S01]  /*6e3b0*/  LDL.LU R7, [R1+0x57c] ;  /* 0x00057c0001077983 */ /* 0x000ee20000300800 */
        /* <DEDUP_REMOVED lines=42> */
[C---:B---3--:R-:W-:Y:S08]  /*6e660*/  HMMA.16816.F32.BF16 R12, R16.reuse, R14, R4 ;  /* 0x0000000e100c723c */ /* 0x048ff00000041804 */
[C---:B--2---:R-:W-:Y:S01]  /*6e670*/  HMMA.16816.F32.BF16 R8, R16.reuse, R10, R24 ;  /* 0x0000000a1008723c */ /* 0x044fe20000041818 */
[----:B------:R-:W2:Y:S11]  /*6e680*/  LDL.LU.64 R26, [R1+0x3950] ;  /* 0x00395000011a7983 */ /* 0x000eb60000300a00 */
[----:B------:R-:W-:Y:S11]  /*6e690*/  @!UPT UIADD3 URZ, URZ, URZ, URZ ;  /* 0x0000003f3f3ff290 */ /* 0x000ff6000fffe03f */
[----:B------:R-:W-:Y:S01]  /*6e6a0*/  STL.64 [R1+0xf0], R8 ;  /* 0x0000f00801007387 */ /* 0x000fe20000100a00 */
[----:B------:R0:W-:Y:S03]  /*6e6b0*/  STL.64 [R1+0xf8], R10 ;  /* 0x0000f80a01007387 */ /* 0x0001e60000100a00 */
[----:B0-----:R-:W3:Y:S01]  /*6e6c0*/  LDL.LU.64 R10, [R1+0x3948] ;  /* 0x00394800010a7983 */ /* 0x001ee20000300a00 */
[----:B------:R-:W4:Y:S02]  /*6e6d0*/  LDL.LU.64 R8, [R1+0x3940] ;  /* 0x0039400001087983 */ /* 0x000f240000300a00 */
[----:B------:R-:W4:Y:S02]  /*6e6e0*/  LDL.LU R4, [R1+0x490] ;  /* 0x0004900001047983 */ /* 0x000f240000300800 */
[----:B------:R0:W-:Y:S01]  /*6e6f0*/  STL.64 [R1+0xe0], R12 ;  /* 0x0000e00c01007387 */ /* 0x0001e20000100a00 */
[----:B------:R-:W-:Y:S01]  /*6e700*/  STL.64 [R1+0xe8], R14 ;  /* 0x0000e80e01007387 */ /* 0x000fe20000100a00 */
[----:B------:R-:W4:Y:S02]  /*6e710*/  LDL.LU R5, [R1+0x494] ;  /* 0x0004940001057983 */ /* 0x000f240000300800 */
[----:B------:R-:W4:Y:S01]  /*6e720*/  LDL.LU R6, [R1+0x498] ;  /* 0x0004980001067983 */ /* 0x000f220000300800 */
[----:B0-----:R-:W4:Y:S01]  /*6e730*/  LDL.64 R12, [R1+0xc0] ;  /* 0x0000c000010c7983 */ /* 0x001f220000100a00 */
[----:B--2---:R-:W-:Y:S11]  /*6e740*/  HMMA.16816.F32.BF16 R16, R16, R26, R20 ;  /* 0x0000001a1010723c */ /* 0x004ff60000041814 */
[----:B------:R-:W-:Y:S11]  /*6e750*/  @!UPT UIADD3 URZ, URZ, URZ, URZ ;  /* 0x0000003f3f3ff290 */ /* 0x000ff6000fffe03f */
[----:B------:R-:W-:Y:S01]  /*6e760*/  @!UPT UIADD3 URZ, URZ, URZ, URZ ;  /* 0x0000003f3f3ff290 */ /* 0x000fe2000fffe03f */
[----:B------:R-:W-:Y:S01]  /*6e770*/  STL.64 [R1+0xd0], R16 ;  /* 0x0000d01001007387 */ /* 0x000fe20000100a00 */
[----:B------:R-:W-:Y:S01]  /*6e780*/  STL [R1+0xd8], R18 ;  /* 0x0000d81201007387 */ /* 0x000fe20000100800 */
[----:B---3--:R-:W-:Y:S02]  /*6e790*/  MOV R24, R11 ;  /* 0x0000000b00187202 */ /* 0x008fe40000000f00 */
[----:B------:R-:W4:Y:S01]  /*6e7a0*/  LDL.LU R11, [R1+0x3938] ;  /* 0x00393800010b7983 */ /* 0x000f220000300800 */
[----:B------:R-:W2:Y:S02]  /*6e7b0*/  LDL.LU R20, [R1+0x480] ;  /* 0x0004800001147983 */ /* 0x000ea40000300800 */
[----:B------:R-:W2:Y:S02]  /*6e7c0*/  LDL.LU R21, [R1+0x484] ;  /* 0x0004840001157983 */ /* 0x000ea40000300800 */
[----:B------:R-:W3:Y:S01]  /*6e7d0*/  LDL.LU R22, [R1+0x488] ;  /* 0x0004880001167983 */ /* 0x000ee20000300800 */
[----:B------:R-:W3:Y:S01]  /*6e7e0*/  LDL.LU R23, [R1+0x48c] ;  /* 0x00048c0001177983 */ /* 0x000ee20000300800 */
[----:B------:R-:W-:-:S03]  /*6e7f0*/  MOV R25, R29 ;  /* 0x0000001d00197202 */ /* 0x000fc60000000f00 */
[----:B---3--:R-:W-:Y:S01]  /*6e800*/  STL.64 [R1+0x3928], R22 ;  /* 0x0039281601007387 */ /* 0x008fe20000100a00 */
[----:B--2---:R-:W-:Y:S02]  /*6e810*/  STL.64 [R1+0x3920], R20 ;  /* 0x0039201401007387 */ /* 0x004fe40000100a00 */
[----:B------:R0:W-:Y:S02]  /*6e820*/  STL.64 [R1+0x38e8], R24 ;  /* 0x0038e81801007387 */ /* 0x0001e40000100a00 */
[----:B0-----:R-:W2:Y:S01]  /*6e830*/  LDL.LU R24, [R1+0x460] ;  /* 0x0004600001187983 */ /* 0x001ea20000300800 */
[----:B------:R-:W2:Y:S02]  /*6e840*/  LDL.LU R25, [R1+0x464] ;  /* 0x0004640001197983 */ /* 0x000ea40000300800 */
[----:B------:R-:W3:Y:S02]  /*6e850*/  LDL.LU R26, [R1+0x468] ;  /* 0x00046800011a7983 */ /* 0x000ee40000300800 */
[----:B------:R-:W3:Y:S02]  /*6e860*/  LDL.LU R27, [R1+0x46c] ;  /* 0x00046c00011b7983 */ /* 0x000ee40000300800 */
[----:B---3--:R-:W-:Y:S01]  /*6e870*/  STL.64 [R1+0x3908], R26 ;  /* 0x0039081a01007387 */ /* 0x008fe20000100a00 */
[----:B--2---:R0:W-:Y:S03]  /*6e880*/  STL.64 [R1+0x3900], R24 ;  /* 0x0039001801007387 */ /* 0x0041e60000100a00 */
[----:B0-----:R-:W2:Y:S04]  /*6e890*/  LDL.64 R24, [R1+0xa0] ;  /* 0x0000a00001187983 */ /* 0x001ea80000100a00 */
[----:B--2---:R0:W-:Y:S01]  /*6e8a0*/  STL.64 [R1+0x3910], R24 ;  /* 0x0039101801007387 */ /* 0x0041e20000100a00 */
[----:B------:R-:W2:Y:S01]  /*6e8b0*/  LDL.64 R16, [R1+0x70] ;  /* 0x0000700001107983 */ /* 0x000ea20000100a00 */
[----:B------:R-:W-:Y:S01]  /*6e8c0*/  MOV R7, R28 ;  /* 0x0000001c00077202 */ /* 0x000fe20000000f00 */
[----:B------:R-:W-:Y:S01]  /*6e8d0*/  IMAD.MOV.U32 R28, RZ, RZ, R19 ;  /* 0x000000ffff1c7224 */ /* 0x000fe200078e0013 */
[----:B0-----:R-:W3:Y:S05]  /*6e8e0*/  LDL.64 R24, [R1+0xb0] ;  /* 0x0000b00001187983 */ /* 0x001eea0000100a00 */
[C---:B----4-:R-:W-:Y:S01]  /*6e8f0*/  HMMA.16816.F32.BF16 R20, R8.reuse, R12, R4 ;  /* 0x0000000c0814723c */ /* 0x050fe20000041804 */
[----:B--2---:R0:W-:Y:S04]  /*6e900*/  STL.64 [R1+0x38e0], R16 ;  /* 0x0038e01001007387 */ /* 0x0041e80000100a00 */
[----:B0-----:R-:W2:Y:S01]  /*6e910*/  LDL.LU R16, [R1+0x450] ;  /* 0x0004500001107983 */ /* 0x001ea20000300800 */
[----:B------:R-:W2:Y:S02]  /*6e920*/  LDL.LU R17, [R1+0x454] ;  /* 0x0004540001117983 */ /* 0x000ea40000300800 */
[----:B------:R-:W4:Y:S02]  /*6e930*/  LDL.LU R18, [R1+0x458] ;  /* 0x0004580001127983 */ /* 0x000f240000300800 */
[----:B------:R-:W4:Y:S01]  /*6e940*/  LDL.LU R19, [R1+0x45c] ;  /* 0x00045c0001137983 */ /* 0x000f220000300800 */
[----:B------:R-:W-:Y:S01]  /*6e950*/  MOV R6, R12 ;  /* 0x0000000c00067202 */ /* 0x000fe20000000f00 */
[----:B------:R-:W-:Y:S11]  /*6e960*/  IMAD.MOV.U32 R7, RZ, RZ, R13 ;  /* 0x000000ffff077224 */ /* 0x000ff600078e000d */
[----:B------:R-:W-:Y:S01]  /*6e970*/  @!UPT UIADD3 URZ, URZ, URZ, URZ ;  /* 0x0000003f3f3ff290 */ /* 0x000fe2000fffe03f */
[----:B------:R-:W-:Y:S02]  /*6e980*/  MOV R14, R22 ;  /* 0x00000016000e7202 */ /* 0x000fe40000000f00 */
[----:B------:R-:W-:Y:S01]  /*6e990*/  MOV R15, R23 ;  /* 0x00000017000f7202 */ /* 0x000fe20000000f00 */
[----:B----4-:R-:W-:Y:S01]  /*6e9a0*/  STL.64 [R1+0x38f8], R18 ;  /* 0x0038f81201007387 */ /* 0x010fe20000100a00 */
[----:B--2---:R0:W-:Y:S03]  /*6e9b0*/  STL.64 [R1+0x38f0], R16 ;  /* 0x0038f01001007387 */ /* 0x0041e60000100a00 */
[----:B0-----:R-:W2:Y:S01]  /*6e9c0*/  LDL.64 R16, [R1+0x90] ;  /* 0x0000900001107983 */ /* 0x001ea20000100a00 */
[----:B------:R-:W-:Y:S02]  /*6e9d0*/  STL [R1+0x3520], R28 ;  /* 0x0035201c01007387 */ /* 0x000fe40000100800 */
[----:B------:R-:W4:Y:S02]  /*6e9e0*/  LDL.LU.64 R12, [R1+0x3930] ;  /* 0x00393000010c7983 */ /* 0x000f240000300a00 */
[----:B------:R0:W-:Y:S01]  /*6e9f0*/  STL.64 [R1+0x350], R20 ;  /* 0x0003501401007387 */ /* 0x0001e20000100a00 */
[----:B------:R-:W3:Y:S04]  /*6ea00*/  LDL.LU.64 R22, [R1+0x3928] ;  /* 0x0039280001167983 */ /* 0x000ee80000300a00 */
[----:B0-----:R-:W3:Y:S01]  /*6ea10*/  LDL.LU.64 R20, [R1+0x3920] ;  /* 0x0039200001147983 */ /* 0x001ee20000300a00 */
[----:B------:R-:W-:Y:S02]  /*6ea20*/  STL [R1+0x37fc], R7 ;  /* 0x0037fc0701007387 */ /* 0x000fe40000100800 */
[----:B------:R0:W-:Y:S02]  /*6ea30*/  STL [R1+0x37f8], R6 ;  /* 0x0037f80601007387 */ /* 0x0001e40000100800 */
[----:B------:R-:W2:Y:S01]  /*6ea40*/  LDL.LU R4, [R1+0x470] ;  /* 0x0004700001047983 */ /* 0x000ea20000300800 */
[----:B------:R-:W2:Y:S04]  /*6ea50*/  LDL.LU R5, [R1+0x474] ;  /* 0x0004740001057983 */ /* 0x000ea80000300800 */
[----:B0-----:R-:W2:Y:S01]  /*6ea60*/  LDL.LU R6, [R1+0x478] ;  /* 0x0004780001067983 */ /* 0x001ea20000300800 */
[----:B------:R-:W2:Y:S02]  /*6ea70*/  LDL.LU R7, [R1+0x47c] ;  /* 0x00047c0001077983 */ /* 0x000ea40000300800 */
[----:B------:R-:W-:Y:S02]  /*6ea80*/  STL [R1+0x3474], R14 ;  /* 0x0034740e01007387 */ /* 0x000fe40000100800 */
[----:B------:R-:W-:Y:S01]  /*6ea90*/  STL [R1+0x3470], R15 ;  /* 0x0034700f01007387 */ /* 0x000fe20000100800 */
        /* <DEDUP_REMOVED lines=9> */
[----:B------:R-:W-:Y:S02]  /*6eb30*/  STL [R1+0x3804], R22 ;  /* 0x0038041601007387 */ /* 0x000fe40000100800 */
[----:B------:R-:W-:Y:S01]  /*6eb40*/  STL [R1+0x3800], R23 ;  /* 0x0038001701007387 */ /* 0x000fe20000100800 */
[C---:B--2---:R-:W-:Y:S11]  /*6eb50*/  HMMA.16816.F32.BF16 R4, R8.reuse, R24, R4 ;  /* 0x000000180804723c */ /* 0x044ff60000041804 */
[----:B------:R-:W-:Y:S11]  /*6eb60*/  @!UPT UIADD3 URZ, URZ, URZ, URZ ;  /* 0x0000003f3f3ff290 */ /* 0x000ff6000fffe03f */
[----:B------:R-:W-:Y:S01]  /*6eb70*/  @!UPT UIADD3 URZ, URZ, URZ, URZ ;  /* 0x0000003f3f3ff290 */ /* 0x000fe2000fffe03f */
[----:B------:R0:W-:Y:S01]  /*6eb80*/  STL.64 [R1+0x330], R4 ;  /* 0x0003300401007387 */ /* 0x0001e20000100a00 */
[----:B------:R1:W-:Y:S02]  /*6eb90*/  STL.64 [R1+0x338], R6 ;  /* 0x0003380601007387 */ /* 0x0003e40000100a00 */
[----:B------:R-:W2:Y:S01]  /*6eba0*/  LDL.LU.64 R26, [R1+0x3908] ;  /* 0x00390800011a7983 */ /* 0x000ea20000300a00 */
[----:B0-----:R-:W-:Y:S02]  /*6ebb0*/  MOV R4, R24 ;  /* 0x0000001800047202 */ /* 0x001fe40000000f00 */
[----:B------:R-:W-:Y:S02]  /*6ebc0*/  MOV R5, R25 ;  /* 0x0000001900057202 */ /* 0x000fe40000000f00 */
[----:B------:R-:W2:Y:S01]  /*6ebd0*/  LDL.LU.64 R24, [R1+0x3900] ;  /* 0x0039000001187983 */ /* 0x000ea20000300a00 */
[----:B------:R-:W-:Y:S01]  /*6ebe0*/  STL [R1+0x3808], R4 ;  /* 0x0038080401007387 */ /* 0x000fe20000100800 */
[----:B------:R-:W-:Y:S01]  /*6ebf0*/  MOV R23, R16 ;  /* 0x0000001000177202 */ /* 0x000fe20000000f00 */
[----:B-1----:R-:W-:Y:S01]  /*6ec00*/  IMAD.MOV.U32 R7, RZ, RZ, R17 ;  /* 0x000000ffff077224 */ /* 0x002fe200078e0011 */
[----:B------:R-:W3:Y:S01]  /*6ec10*/  LDL.LU.64 R18, [R1+0x38f8] ;  /* 0x0038f80001127983 */ /* 0x000ee20000300a00 */
[----:B--2---:R-:W-:Y:S03]  /*6ec20*/  HMMA.16816.F32.BF16 R24, R8, R16, R24 ;  /* 0x000000100818723c */ /* 0x004fe60000041818 */
[----:B------:R-:W3:Y:S11]  /*6ec30*/  LDL.LU.64 R16, [R1+0x38f0] ;  /* 0x0038f00001107983 */ /* 0x000ef60000300a00 */
[----:B------:R-:W-:Y:S09]  /*6ec40*/  @!UPT UIADD3 URZ, URZ, URZ, URZ ;  /* 0x0000003f3f3ff290 */ /* 0x000ff2000fffe03f */
[----:B------:R0:W-:Y:S01]  /*6ec50*/  STL [R1+0x320], R24 ;  /* 0x0003201801007387 */ /* 0x0001e20000100800 */
[----:B------:R-:W-:Y:S01]  /*6ec60*/  MOV R14, R25 ;  /* 0x00000019000e7202 */ /* 0x000fe20000000f00 */
[----:B------:R-:W-:Y:S02]  /*6ec70*/  STL [R1+0x32c], R27 ;  /* 0x00032c1b01007387 */ /* 0x000fe40000100800 */
[----:B0-----:R-:W3:Y:S01]  /*6ec80*/  LDL.LU.64 R24, [R1+0x38e8] ;  /* 0x0038e80001187983 */ /* 0x001ee20000300a00 */
[----:B------:R-:W-:-:S05]  /*6ec90*/  MOV R15, R26 ;  /* 0x0000001a000f7202 */ /* 0x000fca0000000f00 */
[----:B------:R-:W-:Y:S01]  /*6eca0*/  STL.64 [R1+0x3818], R14 ;  /* 0x0038180e01007387 */ /* 0x000fe20000100a00 */
[----:B----4-:R0:W-:Y:S03]  /*6ecb0*/  STL.64 [R1+0x3810], R12 ;  /* 0x0038100c01007387 */ /* 0x0101e60000100a00 */
[----:B0-----:R-:W2:Y:S01]  /*6ecc0*/  LDL.LU R12, [R1+0x440] ;  /* 0x00044000010c7983 */ /* 0x001ea20000300800 */
[----:B------:R-:W2:Y:S02]  /*6ecd0*/  LDL.LU R13, [R1+0x444] ;  /* 0x00044400010d7983 */ /* 0x000ea40000300800 */
[----:B------:R-:W2:Y:S02]  /*6ece0*/  LDL.LU R14, [R1+0x448] ;  /* 0x00044800010e7983 */ /* 0x000ea40000300800 */
[----:B------:R-:W2:Y:S01]  /*6ecf0*/  LDL.LU R15, [R1+0x44c] ;  /* 0x00044c00010f7983 */ /* 0x000ea20000300800 */
[C---:B---3--:R-:W-:Y:S01]  /*6ed00*/  HMMA.16816.F32.BF16 R24, R8.reuse, R24, R16 ;  /* 0x000000180818723c */ /* 0x048fe20000041810 */
[----:B------:R-:W2:Y:S11]  /*6ed10*/  LDL.LU.64 R16, [R1+0x38e0] ;  /* 0x0038e00001107983 */ /* 0x000eb60000300a00 */
[----:B------:R-:W-:Y:S11]  /*6ed20*/  @!UPT UIADD3 URZ, URZ, URZ, URZ ;  /* 0x0000003f3f3ff290 */ /* 0x000ff6000fffe03f */
[----:B------:R0:W-:Y:S01]  /*6ed30*/  STL.64 [R1+0x310], R24 ;  /* 0x0003101801007387 */ /* 0x0001e20000100a00 */
[----:B------:R-:W-:Y:S03]  /*6ed40*/  STL [R1+0x318], R26 ;  /* 0x0003181a01007387 */ /* 0x000fe60000100800 */
[----:B0-----:R-:W3:Y:S01]  /*6ed50*/  LDL.LU.64 R24, [R1+0x38d8] ;  /* 0x0038d80001187983 */ /* 0x001ee20000300a00 */
[----:B------:R-:W-:Y:S01]  /*6ed60*/  STL [R1+0x38a8], R27 ;  /* 0x0038a81b01007387 */ /* 0x000fe20000100800 */
[----:B--2---:R-:W-:Y:S01]  /*6ed70*/  HMMA.16816.F32.BF16 R12, R8, R16, R12 ;  /* 0x00000010080c723c */ /* 0x004fe2000004180c */
[----:B------:R-:W-:Y:S01]  /*6ed80*/  MOV R4, R16 ;  /* 0x0000001000047202 */ /* 0x000fe20000000f00 */
[----:B------:R-:W-:Y:S02]  /*6ed90*/  IMAD.MOV.U32 R22, RZ, RZ, R17 ;  /* 0x000000ffff167224 */ /* 0x000fe400078e0011 */
[----:B------:R-:W0:Y:S04]  /*6eda0*/  LDSM.16.M88.4 R16, [R3+0x32080] ;  /* 0x032080000310783b */ /* 0x000e280000000200 */
[----:B---3--:R-:W-:Y:S11]  /*6edb0*/  STL.64 [R1+0x38a0], R24 ;  /* 0x0038a01801007387 */ /* 0x008ff60000100a00 */
[----:B------:R-:W-:Y:S04]  /*6edc0*/  @!UPT UIADD3 URZ, URZ, URZ, URZ ;  /* 0x0000003f3f3ff290 */ /* 0x000fe8000fffe03f */
[----:B------:R-:W-:Y:S02]  /*6edd0*/  STL.64 [R1+0x300], R12 ;  /* 0x0003000c01007387 */ /* 0x000fe40000100a00 */
[----:B------:R-:W-:Y:S02]  /*6ede0*/  STL.64 [R1+0x308], R14 ;  /* 0x0003080e01007387 */ /* 0x000fe40000100a00 */
[----:B------:R-:W-:Y:S01]  /*6edf0*/  STL [R1+0x38d0], R7 ;  /* 0x0038d00701007387 */ /* 0x000fe20000100800 */
[----:B------:R-:W-:Y:S01]  /*6ee00*/  STL.64 [R1+0x38c8], R4 ;  /* 0x0038c80401007387 */ /* 0x000fe20000100a00 */
[----:B------:R-:W-:Y:S02]  /*6ee10*/  STL.64 [R1+0x3828], R22 ;  /* 0x0038281601007387 */ /* 0x000fe40000100a00 */
[----:B------:R1:W-:Y:S02]  /*6ee20*/  STL.64 [R1+0x3820], R20 ;  /* 0x0038201401007387 */ /* 0x0003e40000100a00 */
[----:B-1----:R-:W2:Y:S01]  /*6ee30*/  LDL.LU R20, [R1+0x3f0] ;  /* 0x0003f00001147983 */ /* 0x002ea20000300800 */
[----:B------:R-:W2:Y:S02]  /*6ee40*/  LDL.LU R21, [R1+0x3f4] ;  /* 0x0003f40001157983 */ /* 0x000ea40000300800 */
[----:B------:R-:W3:Y:S02]  /*6ee50*/  LDL.LU R22, [R1+0x3f8] ;  /* 0x0003f80001167983 */ /* 0x000ee40000300800 */
[----:B------:R-:W3:Y:S02]  /*6ee60*/  LDL.LU R23, [R1+0x3fc] ;  /* 0x0003fc0001177983 */ /* 0x000ee40000300800 */
[----:B---3--:R-:W-:Y:S01]  /*6ee70*/  STL.64 [R1+0x3838], R22 ;  /* 0x0038381601007387 */ /* 0x008fe20000100a00 */
[----:B--2---:R1:W-:Y:S03]  /*6ee80*/  STL.64 [R1+0x3830], R20 ;  /* 0x0038301401007387 */ /* 0x0043e60000100a00 */
[----:B-1----:R-:W2:Y:S04]  /*6ee90*/  LDL.64 R20, [R1] ;  /* 0x0000000001147983 */ /* 0x002ea80000100a00 */
[----:B--2---:R1:W-:Y:S04]  /*6eea0*/  STL.64 [R1+0x3850], R20 ;  /* 0x0038501401007387 */ /* 0x0043e80000100a00 */
[----:B-1----:R-:W2:Y:S04]  /*6eeb0*/  LDL.64 R20, [R1+0x10] ;  /* 0x0000100001147983 */ /* 0x002ea80000100a00 */
[----:B--2---:R1:W-:Y:S02]  /*6eec0*/  STL.64 [R1+0x3868], R20 ;  /* 0x0038681401007387 */ /* 0x0043e40000100a00 */
[----:B-1----:R-:W-:-:S02]  /*6eed0*/  MOV R20, R2 ;  /* 0x0000000200147202 */ /* 0x002fc40000000f00 */
[----:B------:R-:W-:-:S05]  /*6eee0*/  MOV R21, R0 ;  /* 0x0000000000157202 */ /* 0x000fca0000000f00 */
[----:B------:R1:W-:Y:S01]  /*6eef0*/  STL.64 [R1+0x3880], R20 ;  /* 0x0038801401007387 */ /* 0x0003e20000100a00 */
[----:B------:R-:W2:Y:S02]  /*6ef00*/  LDL.LU R12, [R1+0x3e0] ;  /* 0x0003e000010c7983 */ /* 0x000ea40000300800 */
[----:B------:R-:W2:Y:S02]  /*6ef10*/  LDL.LU R13, [R1+0x3e4] ;  /* 0x0003e400010d7983 */ /* 0x000ea40000300800 */
[----:B------:R-:W3:Y:S01]  /*6ef20*/  LDL.LU R14, [R1+0x3e8] ;  /* 0x0003e800010e7983 */ /* 0x000ee20000300800 */
[----:B------:R-:W3:Y:S01]  /*6ef30*/  LDL.LU R15, [R1+0x3ec] ;  /* 0x0003ec00010f7983 */ /* 0x000ee20000300800 */
[----:B------:R-:W4:Y:S02]  /*6ef40*/  LDL.LU R24, [R1+0x550] ;  /* 0x0005500001187983 */ /* 0x000f240000300800 */
[----:B------:R-:W4:Y:S02]  /*6ef50*/  LDL.LU R25, [R1+0x554] ;  /* 0x0005540001197983 */ /* 0x000f240000300800 */
[----:B------:R-:W2:Y:S01]  /*6ef60*/  LDL.LU R26, [R1+0x558] ;  /* 0x00055800011a7983 */ /* 0x000ea20000300800 */
[----:B------:R-:W2:Y:S01]  /*6ef70*/  LDL.LU R27, [R1+0x55c] ;  /* 0x00055c00011b7983 */ /* 0x000ea20000300800 */
[----:B------:R-:W3:Y:S02]  /*6ef80*/  LDL.LU R4, [R1+0x560] ;  /* 0x0005600001047983 */ /* 0x000ee40000300800 */
[----:B------:R-:W3:Y:S02]  /*6ef90*/  LDL.LU R5, [R1+0x564] ;  /* 0x0005640001057983 */ /* 0x000ee40000300800 */
[----:B------:R-:W3:Y:S01]  /*6efa0*/  LDL.LU R6, [R1+0x568] ;  /* 0x0005680001067983 */ /* 0x000ee20000300800 */
[----:B------:R-:W3:Y:S04]  /*6efb0*/  LDL.LU R7, [R1+0x56c] ;  /* 0x00056c0001077983 */ /* 0x000ee80000300800 */
[----:B--2---:R-:W-:Y:S01]  /*6efc0*/  STL.64 [R1+0x38b8], R26 ;  /* 0x0038b81a01007387 */ /* 0x004fe20000100a00 */
[----:B----4-:R2:W-:Y:S02]  /*6efd0*/  STL.64 [R1+0x38b0], R24 ;  /* 0x0038b01801007387 */ /* 0x0105e40000100a00 */
[----:B-1----:R-:W4:Y:S01]  /*6efe0*/  LDL.64 R20, [R1+0x30] ;  /* 0x0000300001147983 */ /* 0x002f220000100a00 */
[----:B--2---:R-:W2:Y:S04]  /*6eff0*/  LDL.64 R24, [R1+0x50] ;  /* 0x0000500001187983 */ /* 0x004ea80000100a00 */
[----:B----4-:R1:W-:Y:S04]  /*6f000*/  STL.64 [R1+0x3898], R20 ;  /* 0x0038981401007387 */ /* 0x0103e80000100a00 */
[----:B-1----:R-:W4:Y:S04]  /*6f010*/  LDL.64 R20, [R1+0x40] ;  /* 0x0000400001147983 */ /* 0x002f280000100a00 */
[----:B----4-:R1:W-:Y:S04]  /*6f020*/  STL.64 [R1+0x38c0], R20 ;  /* 0x0038c01401007387 */ /* 0x0103e80000100a00 */
[----:B-1----:R-:W2:Y:S01]  /*6f030*/  LDL.LU R20, [R1+0x4c0] ;  /* 0x0004c00001147983 */ /* 0x002ea20000300800 */
[----:B------:R-:W2:Y:S02]  /*6f040*/  LDL.LU R21, [R1+0x4c4] ;  /* 0x0004c40001157983 */ /* 0x000ea40000300800 */
[----:B------:R-:W2:Y:S02]  /*6f050*/  LDL.LU R22, [R1+0x4c8] ;  /* 0x0004c80001167983 */ /* 0x000ea40000300800 */
[----:B------:R-:W2:Y:S01]  /*6f060*/  LDL.LU R23, [R1+0x4cc] ;  /* 0x0004cc0001177983 */ /* 0x000ea20000300800 */
[----:B---3--:R-:W-:Y:S01]  /*6f070*/  STL.64 [R1+0x3848], R14 ;  /* 0x0038480e01007387 */ /* 0x008fe20000100a00 */
[----:B------:R1:W-:Y:S03]  /*6f080*/  STL.64 [R1+0x3840], R12 ;  /* 0x0038400c01007387 */ /* 0x0003e60000100a00 */
[----:B-1----:R-:W3:Y:S01]  /*6f090*/  LDL.LU R12, [R1+0x400] ;  /* 0x00040000010c7983 */ /* 0x002ee20000300800 */
[----:B------:R-:W3:Y:S02]  /*6f0a0*/  LDL.LU R13, [R1+0x404] ;  /* 0x00040400010d7983 */ /* 0x000ee40000300800 */
[----:B------:R-:W4:Y:S02]  /*6f0b0*/  LDL.LU R14, [R1+0x408] ;  /* 0x00040800010e7983 */ /* 0x000f240000300800 */
[----:B------:R-:W4:Y:S02]  /*6f0c0*/  LDL.LU R15, [R1+0x40c] ;  /* 0x00040c00010f7983 */ /* 0x000f240000300800 */
[----:B----4-:R-:W-:Y:S01]  /*6f0d0*/  STL.64 [R1+0x3860], R14 ;  /* 0x0038600e01007387 */ /* 0x010fe20000100a00 */
[----:B---3--:R1:W-:Y:S03]  /*6f0e0*/  STL.64 [R1+0x3858], R12 ;  /* 0x0038580c01007387 */ /* 0x0083e60000100a00 */
        /* <DEDUP_REMOVED lines=14> */
[----:B------:R-:W3:Y:S02]  /*6f1d0*/  LDL.LU R14, [R1+0x438] ;  /* 0x00043800010e7983 */ /* 0x000ee40000300800 */
[----:B------:R-:W3:Y:S01]  /*6f1e0*/  LDL.LU R15, [R1+0x43c] ;  /* 0x00043c00010f7983 */ /* 0x000ee20000300800 */
[----:B0-----:R-:W-:Y:S01]  /*6f1f0*/  STL.64 [R1+0x36a8], R18 ;  /* 0x0036a81201007387 */ /* 0x001fe20000100a00 */
[----:B------:R0:W-:Y:S03]  /*6f200*/  STL.64 [R1+0x36a0], R16 ;  /* 0x0036a01001007387 */ /* 0x0001e60000100a00 */
[----:B0-----:R-:W4:Y:S01]  /*6f210*/  LDL.64 R16, [R1+0x60] ;  /* 0x0000600001107983 */ /* 0x001f220000100a00 */
[----:B--2---:R-:W-:Y:S01]  /*6f220*/  HMMA.16816.F32.BF16 R20, R8, R24, R20 ;  /* 0x000000180814723c */ /* 0x004fe20000041814 */
[----:B------:R-:W-:-:S02]  /*6f230*/  MOV R2, R24 ;  /* 0x0000001800027202 */ /* 0x000fc40000000f00 */
[----:B------:R-:W-:-:S05]  /*6f240*/  MOV R0, R25 ;  /* 0x0000001900007202 */ /* 0x000fca0000000f00 */
[C---:B----4-:R-:W-:Y:S11]  /*6f250*/  HMMA.16816.F32.BF16 R4, R8.reuse, R16, R4 ;  /* 0x000000100804723c */ /* 0x050ff60000041804 */
[----:B------:R-:W-:Y:S11]  /*6f260*/  @!UPT UIADD3 URZ, URZ, URZ, URZ ;  /* 0x0000003f3f3ff290 */ /* 0x000ff6000fffe03f */
[----:B------:R-:W-:Y:S01]  /*6f270*/  @!UPT UIADD3 URZ, URZ, URZ, URZ ;  /* 0x0000003f3f3ff290 */ /* 0x000fe2000fffe03f */
[----:B------:R-:W-:Y:S01]  /*6f280*/  STL.64 [R1+0x2f0], R4 ;  /* 0x0002f00401007387 */ /* 0x000fe20000100a00 */
[----:B------:R0:W-:Y:S03]  /*6f290*/  STL.64 [R1+0x2f8], R6 ;  /* 0x0002f80601007387 */ /* 0x0001e60000100a00 */
[----:B0-----:R-:W2:Y:S01]  /*6f2a0*/  LDL.LU R7, [R1+0x38d0] ;  /* 0x0038d00001077983 */ /* 0x001ea20000300800 */
[----:B------:R-:W4:Y:S02]  /*6f2b0*/  LDL.LU.64 R4, [R1+0x38c8] ;  /* 0x0038c80001047983 */ /* 0x000f240000300a00 */
[----:B------:R0:W-:Y:S02]  /*6f2c0*/  STL.64 [R1+0x4c0], R20 ;  /* 0x0004c01401007387 */ /* 0x0001e40000100a00 */
[----:B------:R-:W-:Y:S01]  /*6f2d0*/  STL.64 [R1+0x4c8], R22 ;  /* 0x0004c81601007387 */ /* 0x000fe20000100a00 */
[----:B0-----:R-:W2:Y:S01]  /*6f2e0*/  LDL.LU.64 R20, [R1+0x38c0] ;  /* 0x0038c00001147983 */ /* 0x001ea20000300a00 */
[----:B------:R-:W2:Y:S02]  /*6f2f0*/  LDL.LU.64 R26, [R1+0x38b8] ;  /* 0x0038b800011a7983 */ /* 0x000ea40000300a00 */
[----:B------:R-:W2:Y:S02]  /*6f300*/  LDL.LU.64 R24, [R1+0x38b0] ;  /* 0x0038b00001187983 */ /* 0x000ea40000300a00 */
[C---:B--2---:R-:W-:Y:S01]  /*6f310*/  HMMA.16816.F32.BF16 R24, R8.reuse, R20, R24 ;  /* 0x000000140818723c */ /* 0x044fe20000041818 */
[----:B------:R-:W-:Y:S11]  /*6f320*/  IMAD.MOV.U32 R3, RZ, RZ, R21 ;  /* 0x000000ffff037224 */ /* 0x000ff600078e0015 */
[----:B------:R-:W-:Y:S11]  /*6f330*/  @!UPT UIADD3 URZ, URZ, URZ, URZ ;  /* 0x0000003f3f3ff290 */ /* 0x000ff6000fffe03f */
[----:B------:R-:W-:Y:S01]  /*6f340*/  STL.64 [R1+0x4b0], R24 ;  /* 0x0004b01801007387 */ /* 0x000fe20000100a00 */
[----:B------:R0:W-:Y:S03]  /*6f350*/  STL.64 [R1+0x4b8], R26 ;  /* 0x0004b81a01007387 */ /* 0x0001e60000100a00 */
[----:B0-----:R-:W2:Y:S01]  /*6f360*/  LDL.LU R27, [R1+0x38a8] ;  /* 0x0038a800011b7983 */ /* 0x001ea20000300800 */
[----:B------:R-:W2:Y:S01]  /*6f370*/  LDL.LU.64 R24, [R1+0x38a0] ;  /* 0x0038a00001187983 */ /* 0x000ea20000300a00 */
[----:B------:R-:W-:Y:S02]  /*6f380*/  MOV R26, R20 ;  /* 0x00000014001a7202 */ /* 0x000fe40000000f00 */
[----:B------:R-:W3:Y:S01]  /*6f390*/  LDL.LU.64 R20, [R1+0x3898] ;  /* 0x0038980001147983 */ /* 0x000ee20000300a00 */
[----:B------:R-:W-:Y:S02]  /*6f3a0*/  STL [R1+0x3754], R3 ;  /* 0x0037540301007387 */ /* 0x000fe40000100800 */
[----:B------:R-:W-:Y:S01]  /*6f3b0*/  STL [R1+0x3750], R26 ;  /* 0x0037501a01007387 */ /* 0x000fe20000100800 */
        /* <DEDUP_REMOVED lines=13> */
[----:B------:R0:W-:Y:S01]  /*6f490*/  STL.64 [R1+0x490], R20 ;  /* 0x0004901401007387 */ /* 0x0001e20000100a00 */
[----:B------:R-:W-:Y:S03]  /*6f4a0*/  STL.64 [R1+0x498], R22 ;  /* 0x0004981601007387 */ /* 0x000fe60000100a00 */
[----:B0-----:R-:W3:Y:S02]  /*6f4b0*/  LDL.LU.64 R20, [R1+0x3868] ;  /* 0x0038680001147983 */ /* 0x001ee40000300a00 */
[C---:B---3--:R-:W-:Y:S01]  /*6f4c0*/  HMMA.16816.F32.BF16 R12, R8.reuse, R20, R12 ;  /* 0x00000014080c723c */ /* 0x048fe2000004180c */
[----:B------:R-:W-:Y:S01]  /*6f4d0*/  MOV R3, R20 ;  /* 0x0000001400037202 */ /* 0x000fe20000000f00 */
[----:B------:R-:W-:Y:S11]  /*6f4e0*/  IMAD.MOV.U32 R26, RZ, RZ, R21 ;  /* 0x000000ffff1a7224 */ /* 0x000ff600078e0015 */
[----:B------:R-:W-:Y:S10]  /*6f4f0*/  @!UPT UIADD3 URZ, URZ, URZ, URZ ;  /* 0x0000003f3f3ff290 */ /* 0x000ff4000fffe03f */
[----:B------:R-:W-:Y:S01]  /*6f500*/  STL.64 [R1+0x480], R12 ;  /* 0x0004800c01007387 */ /* 0x000fe20000100a00 */
[----:B------:R0:W-:Y:S03]  /*6f510*/  STL.64 [R1+0x488], R14 ;  /* 0x0004880e01007387 */ /* 0x0001e60000100a00 */
[----:B0-----:R-:W3:Y:S01]  /*6f520*/  LDL.LU.64 R14, [R1+0x3860] ;  /* 0x00386000010e7983 */ /* 0x001ee20000300a00 */
[----:B------:R-:W3:Y:S02]  /*6f530*/  LDL.LU.64 R12, [R1+0x3858] ;  /* 0x00385800010c7983 */ /* 0x000ee40000300a00 */
[----:B------:R-:W3:Y:S01]  /*6f540*/  LDL.LU.64 R20, [R1+0x3850] ;  /* 0x0038500001147983 */ /* 0x000ee20000300a00 */
[----:B------:R-:W-:Y:S01]  /*6f550*/  MOV R6, R16 ;  /* 0x0000001000067202 */ /* 0x000fe20000000f00 */
[----:B------:R-:W-:Y:S01]  /*6f560*/  IMAD.MOV.U32 R18, RZ, RZ, R17 ;  /* 0x000000ffff127224 */ /* 0x000fe200078e0011 */
        /* <DEDUP_REMOVED lines=8> */
[----:B------:R-:W2:Y:S02]  /*6f5f0*/  LDL.LU.64 R22, [R1+0x3838] ;  /* 0x0038380001167983 */ /* 0x000ea40000300a00 */
[----:B------:R-:W2:Y:S01]  /*6f600*/  LDL.LU.64 R20, [R1+0x3830] ;  /* 0x0038300001147983 */ /* 0x000ea20000300a00 */
[----:B------:R-:W-:Y:S01]  /*6f610*/  STL.64 [R1+0x3758], R16 ;  /* 0x0037581001007387 */ /* 0x000fe20000100a00 */
[C---:B--2---:R-:W-:Y:S11]  /*6f620*/  HMMA.16816.F32.BF16 R20, R8.reuse, R24, R20 ;  /* 0x000000180814723c */ /* 0x044ff60000041814 */
[----:B------:R-:W-:Y:S11]  /*6f630*/  @!UPT UIADD3 URZ, URZ, URZ, URZ ;  /* 0x0000003f3f3ff290 */ /* 0x000ff6000fffe03f */
[----:B------:R-:W-:Y:S01]  /*6f640*/  @!UPT UIADD3 URZ, URZ, URZ, URZ ;  /* 0x0000003f3f3ff290 */ /* 0x000fe2000fffe03f */
[----:B------:R-:W-:Y:S01]  /*6f650*/  STL.64 [R1+0x460], R20 ;  /* 0x0004601401007387 */ /* 0x000fe20000100a00 */
[----:B------:R0:W-:Y:S03]  /*6f660*/  STL.64 [R1+0x468], R22 ;  /* 0x0004681601007387 */ /* 0x0001e60000100a00 */
[----:B0-----:R-:W2:Y:S01]  /*6f670*/  LDL.LU.64 R22, [R1+0x3828] ;  /* 0x0038280001167983 */ /* 0x001ea20000300a00 */
[----:B------:R-:W3:Y:S02]  /*6f680*/  LDL.LU.64 R20, [R1+0x3820] ;  /* 0x0038200001147983 */ /* 0x000ee40000300a00 */
[----:B------:R-:W-:Y:S02]  /*6f690*/  STL [R1+0x36d8], R27 ;  /* 0x0036d81b01007387 */ /* 0x000fe40000100800 */
[----:B------:R0:W-:Y:S01]  /*6f6a0*/  STL.64 [R1+0x36d0], R24 ;  /* 0x0036d01801007387 */ /* 0x0001e20000100a00 */
[----:B------:R1:W-:Y:S04]  /*6f6b0*/  STL [R1+0x3760], R26 ;  /* 0x0037601a01007387 */ /* 0x0003e80000100800 */
[----:B0-----:R-:W2:Y:S01]  /*6f6c0*/  LDL.LU R24, [R1+0x2c0] ;  /* 0x0002c00001187983 */ /* 0x001ea20000300800 */
[----:B------:R-:W2:Y:S02]  /*6f6d0*/  LDL.LU R25, [R1+0x2c4] ;  /* 0x0002c40001197983 */ /* 0x000ea40000300800 */
[----:B-1----:R-:W2:Y:S02]  /*6f6e0*/  LDL.LU R26, [R1+0x2c8] ;  /* 0x0002c800011a7983 */ /* 0x002ea40000300800 */
[----:B------:R-:W2:Y:S01]  /*6f6f0*/  LDL.LU R27, [R1+0x2cc] ;  /* 0x0002cc00011b7983 */ /* 0x000ea20000300800 */
[C---:B---3--:R-:W-:Y:S11]  /*6f700*/  HMMA.16816.F32.BF16 R12, R8.reuse, R20, R12 ;  /* 0x00000014080c723c */ /* 0x048ff6000004180c */
[----:B------:R-:W-:Y:S11]  /*6f710*/  @!UPT UIADD3 URZ, URZ, URZ, URZ ;  /* 0x0000003f3f3ff290 */ /* 0x000ff6000fffe03f */
[----:B------:R-:W-:Y:S01]  /*6f720*/  @!UPT UIADD3 URZ, URZ, URZ, URZ ;  /* 0x0000003f3f3ff290 */ /* 0x000fe2000fffe03f */
[----:B------:R-:W-:Y:S01]  /*6f730*/  STL.64 [R1+0x450], R12 ;  /* 0x0004500c01007387 */ /* 0x000fe20000100a00 */
[----:B------:R0:W-:Y:S03]  /*6f740*/  STL.64 [R1+0x458], R14 ;  /* 0x0004580e01007387 */ /* 0x0001e60000100a00 */
[----:B0-----:R-:W3:Y:S01]  /*6f750*/  LDL.LU.64 R14, [R1+0x3818] ;  /* 0x00381800010e7983 */ /* 0x001ee20000300a00 */
[----:B------:R-:W2:Y:S02]  /*6f760*/  LDL.LU.64 R12, [R1+0x3810] ;  /* 0x00381000010c7983 */ /* 0x000ea40000300a00 */
[----:B------:R-:W-:Y:S01]  /*6f770*/  STL.64 [R1+0x37c8], R20 ;  /* 0x0037c81401007387 */ /* 0x000fe20000100a00 */
[----:B--2---:R-:W-:Y:S07]  /*6f780*/  HMMA.16816.F32.BF16 R24, R8, R12, R24 ;  /* 0x0000000c0818723c */ /* 0x004fee0000041818 */
[----:B----4-:R-:W-:Y:S01]  /*6f790*/  MOV R8, R4 ;  /* 0x0000000400087202 */ /* 0x010fe20000000f00 */
[----:B------:R-:W-:Y:S01]  /*6f7a0*/  IMAD.MOV.U32 R9, RZ, RZ, R22 ;  /* 0x000000ffff097224 */ /* 0x000fe200078e0016 */
[----:B------:R-:W2:Y:S11]  /*6f7b0*/  LDL.LU R4, [R1+0x3808] ;  /* 0x0038080001047983 */ /* 0x000eb60000300800 */
[----:B------:R-:W-:Y:S03]  /*6f7c0*/  @!UPT UIADD3 URZ, URZ, URZ, URZ ;  /* 0x0000003f3f3ff290 */ /* 0x000fe6000fffe03f */
[----:B------:R-:W-:Y:S01]  /*6f7d0*/  STL.64 [R1+0x2e0], R24 ;  /* 0x0002e01801007387 */ /* 0x000fe20000100a00 */
[----:B------:R-:W-:Y:S02]  /*6f7e0*/  STL.64 [R1+0x2e8], R26 ;  /* 0x0002e81a01007387 */ /* 0x000fe40000100a00 */
[----:B------:R-:W4:Y:S02]  /*6f7f0*/  LDL.LU R22, [R1+0x3804] ;  /* 0x0038040001167983 */ /* 0x000f240000300800 */
[----:B------:R0:W-:Y:S02]  /*6f800*/  STL.64 [R1+0x3778], R8 ;  /* 0x0037780801007387 */ /* 0x0001e40000100a00 */
[----:B0-----:R-:W2:Y:S01]  /*6f810*/  LDL.64 R8, [R1+0x80] ;  /* 0x0000800001087983 */ /* 0x001ea20000100a00 */
[----:B------:R-:W-:-:S03]  /*6f820*/  MOV R16, R6 ;  /* 0x0000000600107202 */ /* 0x000fc60000000f00 */
[----:B--2---:R0:W-:Y:S02]  /*6f830*/  STL.64 [R1+0x3790], R8 ;  /* 0x0037900801007387 */ /* 0x0041e40000100a00 */
[----:B0-----:R-:W-:Y:S02]  /*6f840*/  MOV R8, R23 ;  /* 0x0000001700087202 */ /* 0x001fe40000000f00 */
[----:B------:R-:W2:Y:S01]  /*6f850*/  LDL.LU R23, [R1+0x3800] ;  /* 0x0038000001177983 */ /* 0x000ea20000300800 */
[----:B------:R-:W-:Y:S02]  /*6f860*/  MOV R9, R7 ;  /* 0x0000000700097202 */ /* 0x000fe40000000f00 */
[----:B------:R-:W3:Y:S03]  /*6f870*/  LDL.LU R7, [R1+0x37fc] ;  /* 0x0037fc0001077983 */ /* 0x000ee60000300800 */
[----:B------:R0:W-:Y:S01]  /*6f880*/  STL.64 [R1+0x37a8], R8 ;  /* 0x0037a80801007387 */ /* 0x0001e20000100a00 */
[----:B------:R-:W3:Y:S02]  /*6f890*/  LDL R19, [R1+0x1f10] ;  /* 0x001f100001137983 */ /* 0x000ee40000100800 */
[----:B------:R-:W3:Y:S01]  /*6f8a0*/  LDL.LU R6, [R1+0x37f8] ;  /* 0x0037f80001067983 */ /* 0x000ee20000300800 */
[----:B0-----:R-:W-:-:S02]  /*6f8b0*/  MOV R8, R4 ;  /* 0x0000000400087202 */ /* 0x001fc40000000f00 */
[----:B------:R-:W-:Y:S01]  /*6f8c0*/  MOV R9, R5 ;  /* 0x0000000500097202 */ /* 0x000fe20000000f00 */
[----:B------:R-:W3:Y:S01]  /*6f8d0*/  LDL.LU R4, [R1+0x37f4] ;  /* 0x0037f40001047983 */ /* 0x000ee20000300800 */
[----:B------:R-:W3:Y:S03]  /*6f8e0*/  LDL.LU R5, [R1+0x37f0] ;  /* 0x0037f00001057983 */ /* 0x000ee60000300800 */
[----:B------:R4:W-:Y:S02]  /*6f8f0*/  STL.64 [R1+0x37c0], R8 ;  /* 0x0037c00801007387 */ /* 0x0009e40000100a00 */
[----:B----4-:R-:W-:Y:S01]  /*6f900*/  IMAD.MOV.U32 R9, RZ, RZ, R22 ;  /* 0x000000ffff097224 */ /* 0x010fe200078e0016 */
[----:B--2---:R-:W-:-:S05]  /*6f910*/  MOV R8, R23 ;  /* 0x0000001700087202 */ /* 0x004fca0000000f00 */
[----:B------:R3:W-:Y:S01]  /*6f920*/  STL.64 [R1+0x37d0], R8 ;  /* 0x0037d00801007387 */ /* 0x0007e20000100a00 */
[----:B------:R-:W2:Y:S02]  /*6f930*/  LDL.LU R20, [R1+0x2a0] ;  /* 0x0002a00001147983 */ /* 0x000ea40000300800 */
[----:B------:R-:W2:Y:S02]  /*6f940*/  LDL.LU R21, [R1+0x2a4] ;  /* 0x0002a40001157983 */ /* 0x000ea40000300800 */
[----:B------:R-:W4:Y:S01]  /*6f950*/  LDL.LU R22, [R1+0x2a8] ;  /* 0x0002a80001167983 */ /* 0x000f220000300800 */
[----:B------:R-:W4:Y:S01]  /*6f960*/  LDL.LU R23, [R1+0x2ac] ;  /* 0x0002ac0001177983 */ /* 0x000f220000300800 */
[----:B------:R-:W-:Y:S01]  /*6f970*/  IMAD.MOV.U32 R17, RZ, RZ, R18 ;  /* 0x000000ffff117224 */ /* 0x000fe200078e0012 */
[----:B---3--:R-:W-:Y:S02]  /*6f980*/  MOV R8, R6 ;  /* 0x0000000600087202 */ /* 0x008fe40000000f00 */
[----:B------:R-:W-:Y:S01]  /*6f990*/  MOV R9, R7 ;  /* 0x0000000700097202 */ /* 0x000fe20000000f00 */
[----:B----4-:R-:W-:Y:S01]  /*6f9a0*/  STL.64 [R1+0x37e0], R22 ;  /* 0x0037e01601007387 */ /* 0x010fe20000100a00 */
[----:B--2---:R0:W-:Y:S02]  /*6f9b0*/  STL.64 [R1+0x37d8], R20 ;  /* 0x0037d81401007387 */ /* 0x0041e40000100a00 */
[----:B------:R-:W2:Y:S02]  /*6f9c0*/  LDL.LU R6, [R1+0x37ec] ;  /* 0x0037ec0001067983 */ /* 0x000ea40000300800 */
[----:B------:R-:W2:Y:S01]  /*6f9d0*/  LDL.LU R7, [R1+0x37e8] ;  /* 0x0037e80001077983 */ /* 0x000ea20000300800 */
[----:B0-----:R-:W2:Y:S01]  /*6f9e0*/  LDL.LU R20, [R1+0x2b0] ;  /* 0x0002b00001147983 */ /* 0x001ea20000300800 */
[----:B------:R-:W2:Y:S02]  /*6f9f0*/  LDL.LU R21, [R1+0x2b4] ;  /* 0x0002b40001157983 */ /* 0x000ea40000300800 */
[----:B------:R-:W2:Y:S02]  /*6fa00*/  LDL.LU R22, [R1+0x2b8] ;  /* 0x0002b80001167983 */ /* 0x000ea40000300800 */
[----:B------:R-:W2:Y:S01]  /*6fa10*/  LDL.LU R23, [R1+0x2bc] ;  /* 0x0002bc0001177983 */ /* 0x000ea20000300800 */
[----:B------:R-:W-:Y:S01]  /*6fa20*/  STL [R1+0x3770], R19 ;  /* 0x0037701301007387 */ /* 0x000fe20000100800 */
        /* <DEDUP_REMOVED lines=11> */
[C---:B--2---:R-:W-:Y:S01]  /*6fae0*/  HMMA.16816.F32.BF16 R8, R4.reuse, R8, R20 ;  /* 0x000000080408723c */ /* 0x044fe20000041814 */
[----:B----4-:R-:W-:Y:S01]  /*6faf0*/  STL.64 [R1+0x37a0], R18 ;  /* 0x0037a01201007387 */ /* 0x010fe20000100a00 */
[----:B---3--:R0:W-:Y:S03]  /*6fb00*/  STL.64 [R1+0x3798], R16 ;  /* 0x0037981001007387 */ /* 0x0081e60000100a00 */
        /* <DEDUP_REMOVED lines=14> */
[----:B------:R-:W-:Y:S01]  /*6fbf0*/  STL.64 [R1+0x36b8], R14 ;  /* 0x0036b80e01007387 */ /* 0x000fe20000100a00 */
[----:B------:R-:W-:Y:S02]  /*6fc00*/  STL.64 [R1+0x36b0], R12 ;  /* 0x0036b00c01007387 */ /* 0x000fe40000100a00 */
[----:B------:R-:W4:Y:S02]  /*6fc10*/  LDL.LU.64 R22, [R1+0x37e0] ;  /* 0x0037e00001167983 */ /* 0x000f240000300a00 */
[----:B------:R-:W4:Y:S01]  /*6fc20*/  LDL.LU.64 R20, [R1+0x37d8] ;  /* 0x0037d80001147983 */ /* 0x000f220000300a00 */
[----:B------:R0:W-:Y:S01]  /*6fc30*/  STL.64 [R1+0x440], R8 ;  /* 0x0004400801007387 */ /* 0x0001e20000100a00 */
[----:B------:R4:W-:Y:S03]  /*6fc40*/  STL.64 [R1+0x448], R10 ;  /* 0x0004480a01007387 */ /* 0x0009e60000100a00 */
[----:B0-----:R-:W4:Y:S02]  /*6fc50*/  LDL.LU.64 R8, [R1+0x37d0] ;  /* 0x0037d00001087983 */ /* 0x001f240000300a00 */
[----:B----4-:R-:W-:Y:S02]  /*6fc60*/  HMMA.16816.F32.BF16 R8, R4, R8, R20 ;  /* 0x000000080408723c */ /* 0x010fe40000041814 */
[----:B------:R-:W4:Y:S11]  /*6fc70*/  LDL.LU.64 R20, [R1+0x37c8] ;  /* 0x0037c80001147983 */ /* 0x000f360000300a00 */
        /* <DEDUP_REMOVED lines=18> */
[----:B------:R0:W-:Y:S04]  /*6fda0*/  STL.64 [R1+0x410], R8 ;  /* 0x0004100801007387 */ /* 0x0001e80000100a00 */
[----:B0-----:R-:W2:Y:S01]  /*6fdb0*/  LDL.LU.64 R8, [R1+0x3790] ;  /* 0x0037900001087983 */ /* 0x001ea20000300a00 */
[----:B------:R-:W-:Y:S01]  /*6fdc0*/  IMAD.MOV.U32 R22, RZ, RZ, R11 ;  /* 0x000000ffff167224 */ /* 0x000fe200078e000b */
[----:B------:R-:W-:-:S04]  /*6fdd0*/  MOV R23, R10 ;  /* 0x0000000a00177202 */ /* 0x000fc80000000f00 */
[----:B------:R-:W-:Y:S01]  /*6fde0*/  STL [R1+0x3364], R22 ;  /* 0x0033641601007387 */ /* 0x000fe20000100800 */
[----:B------:R-:W-:Y:S01]  /*6fdf0*/  STL [R1+0x3360], R23 ;  /* 0x0033601701007387 */ /* 0x000fe20000100800 */
[----:B------:R-:W-:Y:S01]  /*6fe00*/  MOV R12, R2 ;  /* 0x00000002000c7202 */ /* 0x000fe20000000f00 */
[----:B------:R-:W-:Y:S01]  /*6fe10*/  IMAD.MOV.U32 R13, RZ, RZ, R0 ;  /* 0x000000ffff0d7224 */ /* 0x000fe200078e0000 */
        /* <DEDUP_REMOVED lines=10> */
[----:B------:R-:W2:Y:S01]  /*6fec0*/  LDL.LU R19, [R1+0x3770] ;  /* 0x0037700001137983 */ /* 0x000ea20000300800 */
[----:B------:R-:W3:Y:S11]  /*6fed0*/  LDL.LU.64 R16, [R1+0x3768] ;  /* 0x0037680001107983 */ /* 0x000ef60000300a00 */
[----:B------:R-:W-:Y:S10]  /*6fee0*/  @!UPT UIADD3 URZ, URZ, URZ, URZ ;  /* 0x0000003f3f3ff290 */ /* 0x000ff4000fffe03f */
[----:B------:R-:W-:Y:S01]  /*6fef0*/  STL.64 [R1+0x3f0], R8 ;  /* 0x0003f00801007387 */ /* 0x000fe20000100a00 */
[----:B------:R-:W-:Y:S01]  /*6ff00*/  MOV R22, R10 ;  /* 0x0000000a00167202 */ /* 0x000fe20000000f00 */
[----:B------:R-:W-:-:S05]  /*6ff10*/  IMAD.MOV.U32 R23, RZ, RZ, R11 ;  /* 0x000000ffff177224 */ /* 0x000fca00078e000b */
[----:B------:R-:W-:Y:S01]  /*6ff20*/  STL [R1+0x336c], R23 ;  /* 0x00336c1701007387 */ /* 0x000fe20000100800 */
[----:B------:R-:W-:Y:S03]  /*6ff30*/  STL [R1+0x3368], R22 ;  /* 0x0033681601007387 */ /* 0x000fe60000100800 */
[----:B--2---:R3:W0:Y:S02]  /*6ff40*/  LDSM.16.M88.4 R8, [R19+0x33080] ;  /* 0x033080001308783b */ /* 0x0046240000000200 */
[C---:B---3--:R-:W-:Y:S02]  /*6ff50*/  HMMA.16816.F32.BF16 R16, R4.reuse, R16, R24 ;  /* 0x000000100410723c */ /* 0x048fe40000041818 */
[----:B0-----:R-:W-:Y:S01]  /*6ff60*/  STL.64 [R1+0x3598], R10 ;  /* 0x0035980a01007387 */ /* 0x001fe20000100a00 */
[----:B------:R0:W-:Y:S03]  /*6ff70*/  STL.64 [R1+0x3590], R8 ;  /* 0x0035900801007387 */ /* 0x0001e60000100a00 */
[----:B0-----:R-:W2:Y:S01]  /*6ff80*/  LDL.LU R8, [R1+0x3c0] ;  /* 0x0003c00001087983 */ /* 0x001ea20000300800 */
[----:B------:R-:W2:Y:S02]  /*6ff90*/  LDL.LU R9, [R1+0x3c4] ;  /* 0x0003c40001097983 */ /* 0x000ea40000300800 */
[----:B------:R-:W2:Y:S02]  /*6ffa0*/  LDL.LU R10, [R1+0x3c8] ;  /* 0x0003c800010a7983 */ /* 0x000ea40000300800 */
[----:B------:R-:W2:Y:S01]  /*6ffb0*/  LDL.LU R11, [R1+0x3cc] ;  /* 0x0003cc00010b7983 */ /* 0x000ea20000300800 */
[----:B------:R-:W3:Y:S11]  /*6ffc0*/  LDL.LU R26, [R1+0x3760] ;  /* 0x00376000011a7983 */ /* 0x000ef60000300800 */
[----:B------:R0:W-:Y:S02]  /*6ffd0*/  STL.64 [R1+0x3e0], R16 ;  /* 0x0003e01001007387 */ /* 0x0001e40000100a00 */
[----:B------:R1:W-:Y:S01]  /*6ffe0*/  STL.64 [R1+0x3e8], R18 ;  /* 0x0003e81201007387 */ /* 0x0003e20000100a00 */
[----:B0-----:R-:W3:Y:S01]  /*6fff0*/  LDL.LU.64 R16, [R1+0x3758] ;  /* 0x0037580001107983 */ /* 0x001ee20000300a00 */
[----:B--2---:R-:W-:Y:S01]  /*70000*/  HMMA.16816.F32.BF16 R8, R4, R12, R8 ;  /* 0x0000000c0408723c */ /* 0x004fe20000041808 */
[----:B---3--:R-:W-:Y:S01]  /*70010*/  MOV R24, R17 ;  /* 0x0000001100187202 */ /* 0x008fe20000000f00 */
[----:B------:R-:W-:Y:S11]  /*70020*/  IMAD.MOV.U32 R25, RZ, RZ, R16 ;  /* 0x000000ffff197224 */ /* 0x000ff600078e0010 */
[----:B------:R-:W-:Y:S10]  /*70030*/  @!UPT UIADD3 URZ, URZ, URZ, URZ ;  /* 0x0000003f3f3ff290 */ /* 0x000ff4000fffe03f */
[----:B------:R-:W-:Y:S01]  /*70040*/  STL.64 [R1+0x3d0], R8 ;  /* 0x0003d00801007387 */ /* 0x000fe20000100a00 */
[----:B------:R0:W-:Y:S02]  /*70050*/  STL.64 [R1+0x36f0], R24 ;  /* 0x0036f01801007387 */ /* 0x0001e40000100a00 */
[----:B------:R-:W2:Y:S02]  /*70060*/  LDL.LU R16, [R1+0x250] ;  /* 0x0002500001107983 */ /* 0x000ea40000300800 */
[----:B------:R-:W2:Y:S01]  /*70070*/  LDL.LU R17, [R1+0x254] ;  /* 0x0002540001117983 */ /* 0x000ea20000300800 */
[----:B-1----:R-:W3:Y:S01]  /*70080*/  LDL.LU R18, [R1+0x258] ;  /* 0x0002580001127983 */ /* 0x002ee20000300800 */
[----:B------:R-:W3:Y:S01]  /*70090*/  LDL.LU R19, [R1+0x25c] ;  /* 0x00025c0001137983 */ /* 0x000ee20000300800 */
[----:B0-----:R-:W-:Y:S02]  /*700a0*/  MOV R24, R3 ;  /* 0x0000000300187202 */ /* 0x001fe40000000f00 */
[----:B------:R-:W-:Y:S01]  /*700b0*/  MOV R25, R26 ;  /* 0x0000001a00197202 */ /* 0x000fe20000000f00 */
[----:B------:R-:W4:Y:S01]  /*700c0*/  LDL.LU R3, [R1+0x3754] ;  /* 0x0037540001037983 */ /* 0x000f220000300800 */
[----:B------:R-:W4:Y:S03]  /*700d0*/  LDL.LU R26, [R1+0x3750] ;  /* 0x00375000011a7983 */ /* 0x000f260000300800 */
[----:B------:R-:W-:Y:S04]  /*700e0*/  STL.64 [R1+0x3708], R24 ;  /* 0x0037081801007387 */ /* 0x000fe80000100a00 */
[----:B---3--:R-:W-:Y:S01]  /*700f0*/  STL.64 [R1+0x36c8], R18 ;  /* 0x0036c81201007387 */ /* 0x008fe20000100a00 */
[----:B--2---:R0:W-:Y:S03]  /*70100*/  STL.64 [R1+0x36c0], R16 ;  /* 0x0036c01001007387 */ /* 0x0041e60000100a00 */
[----:B0-----:R-:W2:Y:S01]  /*70110*/  LDL.LU R16, [R1+0x360] ;  /* 0x0003600001107983 */ /* 0x001ea20000300800 */
[----:B------:R-:W2:Y:S02]  /*70120*/  LDL.LU R17, [R1+0x364] ;  /* 0x0003640001117983 */ /* 0x000ea40000300800 */
[----:B------:R-:W3:Y:S02]  /*70130*/  LDL.LU R18, [R1+0x368] ;  /* 0x0003680001127983 */ /* 0x000ee40000300800 */
[----:B------:R-:W3:Y:S01]  /*70140*/  LDL.LU R19, [R1+0x36c] ;  /* 0x00036c0001137983 */ /* 0x000ee20000300800 */
[----:B------:R-:W2:Y:S04]  /*70150*/  LDL.64 R24, [R1+0x20] ;  /* 0x0000200001187983 */ /* 0x000ea80000100a00 */
[----:B--2---:R0:W-:Y:S02]  /*70160*/  STL.64 [R1+0x3720], R24 ;  /* 0x0037201801007387 */ /* 0x0041e40000100a00 */
[----:B0-----:R-:W-:Y:S01]  /*70170*/  MOV R24, R29 ;  /* 0x0000001d00187202 */ /* 0x001fe20000000f00 */
[----:B------:R-:W-:-:S05]  /*70180*/  IMAD.MOV.U32 R25, RZ, RZ, R28 ;  /* 0x000000ffff197224 */ /* 0x000fca00078e001c */
[----:B------:R-:W-:Y:S01]  /*70190*/  STL.64 [R1+0x3738], R24 ;  /* 0x0037381801007387 */ /* 0x000fe20000100a00 */
[----:B---3--:R-:W-:Y:S02]  /*701a0*/  STL.64 [R1+0x36e8], R18 ;  /* 0x0036e81201007387 */ /* 0x008fe40000100a00 */
[----:B------:R0:W-:Y:S02]  /*701b0*/  STL.64 [R1+0x36e0], R16 ;  /* 0x0036e01001007387 */ /* 0x0001e40000100a00 */
        /* <DEDUP_REMOVED lines=22> */
[----:B------:R-:W-:-:S02]  /*70320*/  MOV R23, R10 ;  /* 0x0000000a00177202 */ /* 0x000fc40000000f00 */
        /* <DEDUP_REMOVED lines=15> */
[----:B----4-:R-:W-:-:S02]  /*70420*/  MOV R24, R26 ;  /* 0x0000001a00187202 */ /* 0x010fc40000000f00 */
[----:B------:R-:W-:-:S07]  /*70430*/  MOV R25, R3 ;  /* 0x0000000300197202 */ /* 0x000fce0000000f00 */
[C---:B--2---:R-:W-:Y:S01]  /*70440*/  HMMA.16816.F32.BF16 R24, R4.reuse, R24, R16 ;  /* 0x000000180418723c */ /* 0x044fe20000041810 */
[----:B---3--:R-:W-:Y:S01]  /*70450*/  STL.64 [R1+0x3690], R10 ;  /* 0x0036900a01007387 */ /* 0x008fe20000100a00 */
[----:B------:R0:W-:Y:S03]  /*70460*/  STL.64 [R1+0x3688], R8 ;  /* 0x0036880801007387 */ /* 0x0001e60000100a00 */
[----:B0-----:R-:W2:Y:S01]  /*70470*/  LDL.LU.64 R8, [R1+0xc0] ;  /* 0x0000c00001087983 */ /* 0x001ea20000300a00 */
[----:B------:R-:W-:Y:S02]  /*70480*/  STL [R1+0x3374], R22 ;  /* 0x0033741601007387 */ /* 0x000fe40000100800 */
[----:B------:R-:W-:Y:S02]  /*70490*/  STL [R1+0x3370], R23 ;  /* 0x0033701701007387 */ /* 0x000fe40000100800 */
[----:B------:R-:W3:Y:S01]  /*704a0*/  LDL.LU.64 R18, [R1+0x3748] ;  /* 0x0037480001127983 */ /* 0x000ee20000300a00 */
[----:B------:R-:W3:Y:S11]  /*704b0*/  LDL.LU.64 R16, [R1+0x3740] ;  /* 0x0037400001107983 */ /* 0x000ef60000300a00 */
[----:B------:R-:W-:Y:S01]  /*704c0*/  @!UPT UIADD3 URZ, URZ, URZ, URZ ;  /* 0x0000003f3f3ff290 */ /* 0x000fe2000fffe03f */
[----:B------:R0:W-:Y:S02]  /*704d0*/  STL.64 [R1+0x3c0], R24 ;  /* 0x0003c01801007387 */ /* 0x0001e40000100a00 */
[----:B------:R3:W-:Y:S01]  /*704e0*/  STL.64 [R1+0x3c8], R26 ;  /* 0x0003c81a01007387 */ /* 0x0007e20000100a00 */
[----:B0-----:R-:W3:Y:S02]  /*704f0*/  LDL.LU.64 R24, [R1+0x3738] ;  /* 0x0037380001187983 */ /* 0x001ee40000300a00 */
[----:B---3--:R-:W-:Y:S02]  /*70500*/  HMMA.16816.F32.BF16 R24, R4, R24, R16 ;  /* 0x000000180418723c */ /* 0x008fe40000041810 */
[----:B------:R-:W3:Y:S01]  /*70510*/  LDL.LU.64 R18, [R1+0x3730] ;  /* 0x0037300001127983 */ /* 0x000ee20000300a00 */
[----:B------:R-:W3:Y:S11]  /*70520*/  LDL.LU.64 R16, [R1+0x3728] ;  /* 0x0037280001107983 */ /* 0x000ef60000300a00 */
[----:B------:R-:W-:Y:S09]  /*70530*/  @!UPT UIADD3 URZ, URZ, URZ, URZ ;  /* 0x0000003f3f3ff290 */ /* 0x000ff2000fffe03f */
[----:B------:R0:W-:Y:S04]  /*70540*/  STL.64 [R1+0x3b0], R24 ;  /* 0x0003b01801007387 */ /* 0x0001e80000100a00 */
[----:B0-----:R-:W3:Y:S01]  /*70550*/  LDL.LU.64 R24, [R1+0x3720] ;  /* 0x0037200001187983 */ /* 0x001ee20000300a00 */
[----:B------:R-:W-:Y:S01]  /*70560*/  MOV R22, R26 ;  /* 0x0000001a00167202 */ /* 0x000fe20000000f00 */
[----:B------:R-:W-:-:S04]  /*70570*/  IMAD.MOV.U32 R23, RZ, RZ, R27 ;  /* 0x000000ffff177224 */ /* 0x000fc800078e001b */
[----:B------:R-:W-:Y:S01]  /*70580*/  STL [R1+0x337c], R22 ;  /* 0x00337c1601007387 */ /* 0x000fe20000100800 */
[----:B------:R-:W-:Y:S01]  /*70590*/  STL [R1+0x3378], R23 ;  /* 0x0033781701007387 */ /* 0x000fe20000100800 */
        /* <DEDUP_REMOVED lines=22> */
[----:B0-----:R-:W4:Y:S01]  /*70700*/  LDL.LU R27, [R1+0x36d8] ;  /* 0x0036d800011b7983 */ /* 0x001f220000300800 */
[----:B------:R-:W3:Y:S02]  /*70710*/  LDL.LU.64 R24, [R1+0x36d0] ;  /* 0x0036d00001187983 */ /* 0x000ee40000300a00 */
[C---:B---3--:R-:W-:Y:S11]  /*70720*/  HMMA.16816.F32.BF16 R16, R4.reuse, R24, R16 ;  /* 0x000000180410723c */ /* 0x048ff60000041810 */
[----:B------:R-:W-:Y:S11]  /*70730*/  @!UPT UIADD3 URZ, URZ, URZ, URZ ;  /* 0x0000003f3f3ff290 */ /* 0x000ff6000fffe03f */
[----:B------:R-:W-:Y:S01]  /*70740*/  @!UPT UIADD3 URZ, URZ, URZ, URZ ;  /* 0x0000003f3f3ff290 */ /* 0x000fe2000fffe03f */
[----:B------:R-:W-:Y:S01]  /*70750*/  STL.64 [R1+0x370], R16 ;  /* 0x0003701001007387 */ /* 0x000fe20000100a00 */
[----:B------:R-:W-:Y:S01]  /*70760*/  MOV R26, R19 ;  /* 0x00000013001a7202 */ /* 0x000fe20000000f00 */
[----:B------:R0:W-:Y:S02]  /*70770*/  STL [R1+0x378], R18 ;  /* 0x0003781201007387 */ /* 0x0001e40000100800 */
[----:B0-----:R-:W3:Y:S01]  /*70780*/  LDL.LU.64 R18, [R1+0x36c8] ;  /* 0x0036c80001127983 */ /* 0x001ee20000300a00 */
[----:B------:R-:W3:Y:S02]  /*70790*/  LDL.LU.64 R16, [R1+0x36c0] ;  /* 0x0036c00001107983 */ /* 0x000ee40000300a00 */
[----:B----4-:R-:W-:Y:S02]  /*707a0*/  STL.64 [R1+0x35c8], R26 ;  /* 0x0035c81a01007387 */ /* 0x010fe40000100a00 */
[----:B------:R0:W-:Y:S02]  /*707b0*/  STL.64 [R1+0x35c0], R24 ;  /* 0x0035c01801007387 */ /* 0x0001e40000100a00 */
[----:B0-----:R-:W4:Y:S01]  /*707c0*/  LDL.LU.64 R24, [R1+0xa0] ;  /* 0x0000a00001187983 */ /* 0x001f220000300a00 */
[C---:B------:R-:W-:Y:S03]  /*707d0*/  HMMA.16816.F32.BF16 R12, R4.reuse, R20, R12 ;  /* 0x00000014040c723c */ /* 0x040fe6000004180c */
[----:B----4-:R0:W-:Y:S04]  /*707e0*/  STL.64 [R1+0x3698], R24 ;  /* 0x0036981801007387 */ /* 0x0101e80000100a00 */
[----:B0-----:R-:W4:Y:S01]  /*707f0*/  LDL.LU R24, [R1+0x240] ;  /* 0x0002400001187983 */ /* 0x001f220000300800 */
[----:B------:R-:W4:Y:S02]  /*70800*/  LDL.LU R25, [R1+0x244] ;  /* 0x0002440001197983 */ /* 0x000f240000300800 */
[----:B------:R-:W4:Y:S02]  /*70810*/  LDL.LU R26, [R1+0x248] ;  /* 0x00024800011a7983 */ /* 0x000f240000300800 */
[----:B------:R-:W4:Y:S11]  /*70820*/  LDL.LU R27, [R1+0x24c] ;  /* 0x00024c00011b7983 */ /* 0x000f360000300800 */
[----:B------:R-:W-:Y:S01]  /*70830*/  STL.64 [R1+0x360], R12 ;  /* 0x0003600c01007387 */ /* 0x000fe20000100a00 */
[----:B------:R0:W-:Y:S03]  /*70840*/  STL.64 [R1+0x368], R14 ;  /* 0x0003680e01007387 */ /* 0x0001e60000100a00 */
[----:B0-----:R-:W2:Y:S01]  /*70850*/  LDL.LU.64 R14, [R1+0x36b8] ;  /* 0x0036b800010e7983 */ /* 0x001ea20000300a00 */
[----:B------:R-:W3:Y:S02]  /*70860*/  LDL.LU.64 R12, [R1+0x36b0] ;  /* 0x0036b000010c7983 */ /* 0x000ee40000300a00 */
[----:B---3--:R-:W-:Y:S01]  /*70870*/  HMMA.16816.F32.BF16 R4, R4, R12, R16 ;  /* 0x0000000c0404723c */ /* 0x008fe20000041810 */
[----:B------:R-:W4:Y:S01]  /*70880*/  LDL.LU.64 R18, [R1+0x36a8] ;  /* 0x0036a80001127983 */ /* 0x000f220000300a00 */
[----:B------:R-:W4:Y:S02]  /*70890*/  LDL.LU.64 R16, [R1+0x36a0] ;  /* 0x0036a00001107983 */ /* 0x000f240000300a00 */
[----:B--2---:R-:W-:Y:S01]  /*708a0*/  IMAD.MOV.U32 R23, RZ, RZ, R8 ;  /* 0x000000ffff177224 */ /* 0x004fe200078e0008 */
[----:B------:R-:W-:Y:S11]  /*708b0*/  MOV R22, R9 ;  /* 0x0000000900167202 */ /* 0x000ff60000000f00 */
[----:B------:R-:W-:Y:S07]  /*708c0*/  @!UPT UIADD3 URZ, URZ, URZ, URZ ;  /* 0x0000003f3f3ff290 */ /* 0x000fee000fffe03f */
[----:B------:R0:W-:Y:S01]  /*708d0*/  STL.64 [R1+0x2d0], R4 ;  /* 0x0002d00401007387 */ /* 0x0001e20000100a00 */
[----:B------:R1:W-:Y:S03]  /*708e0*/  STL.64 [R1+0x2d8], R6 ;  /* 0x0002d80601007387 */ /* 0x0003e60000100a00 */
[----:B0-----:R-:W2:Y:S01]  /*708f0*/  LDL.LU R4, [R1+0x220] ;  /* 0x0002200001047983 */ /* 0x001ea20000300800 */
[----:B------:R-:W2:Y:S02]  /*70900*/  LDL.LU R5, [R1+0x224] ;  /* 0x0002240001057983 */ /* 0x000ea40000300800 */
[----:B-1----:R-:W2:Y:S02]  /*70910*/  LDL.LU R6, [R1+0x228] ;  /* 0x0002280001067983 */ /* 0x002ea40000300800 */
[----:B------:R-:W2:Y:S01]  /*70920*/  LDL.LU R7, [R1+0x22c] ;  /* 0x00022c0001077983 */ /* 0x000ea20000300800 */
[----:B------:R-:W-:Y:S01]  /*70930*/  STL.64 [R1+0x35b8], R14 ;  /* 0x0035b80e01007387 */ /* 0x000fe20000100a00 */
[----:B------:R0:W-:Y:S03]  /*70940*/  STL.64 [R1+0x35b0], R12 ;  /* 0x0035b00c01007387 */ /* 0x0001e60000100a00 */
[----:B0-----:R-:W3:Y:S01]  /*70950*/  LDL.LU.64 R12, [R1+0xb0] ;  /* 0x0000b000010c7983 */ /* 0x001ee20000300a00 */
[C---:B----4-:R-:W-:Y:S11]  /*70960*/  HMMA.16816.F32.BF16 R24, R16.reuse, R8, R24 ;  /* 0x000000081018723c */ /* 0x050ff60000041818 */
[----:B------:R-:W-:Y:S11]  /*70970*/  @!UPT UIADD3 URZ, URZ, URZ, URZ ;  /* 0x0000003f3f3ff290 */ /* 0x000ff6000fffe03f */
[----:B------:R-:W-:Y:S01]  /*70980*/  @!UPT UIADD3 URZ, URZ, URZ, URZ ;  /* 0x0000003f3f3ff290 */ /* 0x000fe2000fffe03f */
[----:B------:R0:W-:Y:S01]  /*70990*/  STL.64 [R1+0x2c0], R24 ;  /* 0x0002c01801007387 */ /* 0x0001e20000100a00 */
[----:B------:R-:W-:Y:S03]  /*709a0*/  STL.64 [R1+0x2c8], R26 ;  /* 0x0002c81a01007387 */ /* 0x000fe60000100a00 */
[----:B0-----:R-:W2:Y:S01]  /*709b0*/  LDL.LU.64 R24, [R1+0x3698] ;  /* 0x0036980001187983 */ /* 0x001ea20000300a00 */
[----:B------:R-:W3:Y:S02]  /*709c0*/  LDL.LU.64 R10, [R1+0x3690] ;  /* 0x00369000010a7983 */ /* 0x000ee40000300a00 */
[----:B------:R-:W3:Y:S02]  /*709d0*/  LDL.LU.64 R8, [R1+0x3688] ;  /* 0x0036880001087983 */ /* 0x000ee40000300a00 */
[----:B------:R-:W-:Y:S01]  /*709e0*/  STL.64 [R1+0x35d8], R22 ;  /* 0x0035d81601007387 */ /* 0x000fe20000100a00 */
[----:B------:R3:W-:Y:S01]  /*709f0*/  STL.64 [R1+0x35d0], R20 ;  /* 0x0035d01401007387 */ /* 0x0007e20000100a00 */
[C---:B--2---:R-:W-:Y:S08]  /*70a00*/  HMMA.16816.F32.BF16 R4, R16.reuse, R24, R4 ;  /* 0x000000181004723c */ /* 0x044ff00000041804 */
[----:B---3--:R-:W-:Y:S07]  /*70a10*/  HMMA.16816.F32.BF16 R20, R16, R12, R8 ;  /* 0x0000000c1014723c */ /* 0x008fee0000041808 */
[----:B------:R-:W-:Y:S01]  /*70a20*/  IMAD.MOV.U32 R11, RZ, RZ, R24 ;  /* 0x000000ffff0b7224 */ /* 0x000fe200078e0018 */
[----:B------:R-:W-:-:S02]  /*70a30*/  MOV R10, R25 ;  /* 0x00000019000a7202 */ /* 0x000fc40000000f00 */
[----:B------:R-:W-:Y:S02]  /*70a40*/  MOV R9, R12 ;  /* 0x0000000c00097202 */ /* 0x000fe40000000f00 */
[----:B------:R-:W-:-:S11]  /*70a50*/  MOV R8, R13 ;  /* 0x0000000d00087202 */ /* 0x000fd60000000f00 */
[----:B------:R0:W-:Y:S01]  /*70a60*/  STL.64 [R1+0x2b0], R20 ;  /* 0x0002b01401007387 */ /* 0x0001e20000100a00 */
[----:B------:R1:W-:Y:S02]  /*70a70*/  STL.64 [R1+0x2b8], R22 ;  /* 0x0002b81601007387 */ /* 0x0003e40000100a00 */
[----:B------:R-:W-:Y:S02]  /*70a80*/  STL.64 [R1+0x2a0], R4 ;  /* 0x0002a00401007387 */ /* 0x000fe40000100a00 */
[----:B------:R-:W-:Y:S01]  /*70a90*/  STL.64 [R1+0x2a8], R6 ;  /* 0x0002a80601007387 */ /* 0x000fe20000100a00 */
[----:B------:R-:W-:Y:S01]  /*70aa0*/  STL.64 [R1+0x35e8], R10 ;  /* 0x0035e80a01007387 */ /* 0x000fe20000100a00 */
[----:B------:R-:W-:Y:S03]  /*70ab0*/  STL.64 [R1+0x35e0], R8 ;  /* 0x0035e00801007387 */ /* 0x000fe60000100a00 */
[----:B0-----:R-:W2:Y:S01]  /*70ac0*/  LDL.LU R20, [R1+0x4f0] ;  /* 0x0004f00001147983 */ /* 0x001ea20000300800 */
[----:B------:R-:W2:Y:S02]  /*70ad0*/  LDL.LU R21, [R1+0x4f4] ;  /* 0x0004f40001157983 */ /* 0x000ea40000300800 */
[----:B-1----:R-:W3:Y:S02]  /*70ae0*/  LDL.LU R22, [R1+0x4f8] ;  /* 0x0004f80001167983 */ /* 0x002ee40000300800 */
[----:B------:R-:W3:Y:S02]  /*70af0*/  LDL.LU R23, [R1+0x4fc] ;  /* 0x0004fc0001177983 */ /* 0x000ee40000300800 */
[----:B---3--:R-:W-:Y:S01]  /*70b00*/  STL.64 [R1+0x35f8], R22 ;  /* 0x0035f81601007387 */ /* 0x008fe20000100a00 */
[----:B--2---:R0:W-:Y:S02]  /*70b10*/  STL.64 [R1+0x35f0], R20 ;  /* 0x0035f01401007387 */ /* 0x0041e40000100a00 */
[----:B0-----:R-:W-:-:S02]  /*70b20*/  MOV R20, R28 ;  /* 0x0000001c00147202 */ /* 0x001fc40000000f00 */
[----:B------:R-:W-:-:S05]  /*70b30*/  MOV R21, R3 ;  /* 0x0000000300157202 */ /* 0x000fca0000000f00 */
[----:B------:R0:W-:Y:S04]  /*70b40*/  STL.64 [R1+0x3608], R20 ;  /* 0x0036081401007387 */ /* 0x0001e80000100a00 */
[----:B0-----:R-:W2:Y:S01]  /*70b50*/  LDL.LU R20, [R1+0x520] ;  /* 0x0005200001147983 */ /* 0x001ea20000300800 */
[----:B------:R-:W2:Y:S02]  /*70b60*/  LDL.LU R21, [R1+0x524] ;  /* 0x0005240001157983 */ /* 0x000ea40000300800 */
[----:B------:R-:W3:Y:S02]  /*70b70*/  LDL.LU R22, [R1+0x528] ;  /* 0x0005280001167983 */ /* 0x000ee40000300800 */
[----:B------:R-:W3:Y:S01]  /*70b80*/  LDL.LU R23, [R1+0x52c] ;  /* 0x00052c0001177983 */ /* 0x000ee20000300800 */
[----:B------:R-:W4:Y:S04]  /*70b90*/  LDL.LU.64 R12, [R1+0x70] ;  /* 0x00007000010c7983 */ /* 0x000f280000300a00 */
[----:B----4-:R-:W-:Y:S01]  /*70ba0*/  STL.64 [R1+0x3658], R12 ;  /* 0x0036580c01007387 */ /* 0x010fe20000100a00 */
[----:B------:R-:W4:Y:S03]  /*70bb0*/  LDL.64 R4, [R1+0x60] ;  /* 0x0000600001047983 */ /* 0x000f260000100a00 */
[----:B----4-:R0:W-:Y:S04]  /*70bc0*/  STL.64 [R1+0x3650], R4 ;  /* 0x0036500401007387 */ /* 0x0101e80000100a00 */
[----:B0-----:R-:W4:Y:S01]  /*70bd0*/  LDL.LU R4, [R1+0x1f0] ;  /* 0x0001f00001047983 */ /* 0x001f220000300800 */
[----:B------:R-:W4:Y:S02]  /*70be0*/  LDL.LU R5, [R1+0x1f4] ;  /* 0x0001f40001057983 */ /* 0x000f240000300800 */
[----:B------:R-:W2:Y:S02]  /*70bf0*/  LDL.LU R6, [R1+0x1f8] ;  /* 0x0001f80001067983 */ /* 0x000ea40000300800 */
[----:B------:R-:W2:Y:S02]  /*70c00*/  LDL.LU R7, [R1+0x1fc] ;  /* 0x0001fc0001077983 */ /* 0x000ea40000300800 */
[----:B------:R-:W-:Y:S01]  /*70c10*/  IMAD.MOV.U32 R12, RZ, RZ, R2 ;  /* 0x000000ffff0c7224 */ /* 0x000fe200078e0002 */
[----:B------:R-:W-:Y:S01]  /*70c20*/  MOV R13, R0 ;  /* 0x00000000000d7202 */ /* 0x000fe20000000f00 */
[----:B--2---:R-:W-:Y:S01]  /*70c30*/  STL.64 [R1+0x3668], R6 ;  /* 0x0036680601007387 */ /* 0x004fe20000100a00 */
[----:B----4-:R0:W-:Y:S03]  /*70c40*/  STL.64 [R1+0x3660], R4 ;  /* 0x0036600401007387 */ /* 0x0101e60000100a00 */
[----:B------:R-:W-:Y:S01]  /*70c50*/  STL.64 [R1+0x3670], R12 ;  /* 0x0036700c01007387 */ /* 0x000fe20000100a00 */
        /* <DEDUP_REMOVED lines=10> */
[----:B------:R-:W2:Y:S01]  /*70d00*/  LDL.LU.64 R12, [R1+0x90] ;  /* 0x00009000010c7983 */ /* 0x000ea20000300a00 */
[----:B------:R-:W4:Y:S02]  /*70d10*/  LDL R27, [R1+0x1f0c] ;  /* 0x001f0c00011b7983 */ /* 0x000f240000100800 */
[----:B---3--:R-:W-:Y:S02]  /*70d20*/  STL.64 [R1+0x3618], R22 ;  /* 0x0036181601007387 */ /* 0x008fe40000100a00 */
[----:B------:R0:W-:Y:S02]  /*70d30*/  STL.64 [R1+0x3610], R20 ;  /* 0x0036101401007387 */ /* 0x0001e40000100a00 */
[----:B0-----:R-:W3:Y:S04]  /*70d40*/  LDL.64 R20, [R1+0x40] ;  /* 0x0000400001147983 */ /* 0x001ee80000100a00 */
[----:B---3--:R0:W-:Y:S04]  /*70d50*/  STL.64 [R1+0x3630], R20 ;  /* 0x0036301401007387 */ /* 0x0081e80000100a00 */
[----:B0-----:R-:W3:Y:S04]  /*70d60*/  LDL.LU.64 R20, [R1+0x50] ;  /* 0x0000500001147983 */ /* 0x001ee80000300a00 */
[----:B---3--:R0:W-:Y:S04]  /*70d70*/  STL.64 [R1+0x3648], R20 ;  /* 0x0036481401007387 */ /* 0x0081e80000100a00 */
[----:B0-----:R-:W3:Y:S01]  /*70d80*/  LDL.LU R20, [R1+0x1e0] ;  /* 0x0001e00001147983 */ /* 0x001ee20000300800 */
[----:B------:R-:W3:Y:S02]  /*70d90*/  LDL.LU R21, [R1+0x1e4] ;  /* 0x0001e40001157983 */ /* 0x000ee40000300800 */
[----:B------:R-:W3:Y:S02]  /*70da0*/  LDL.LU R22, [R1+0x1e8] ;  /* 0x0001e80001167983 */ /* 0x000ee40000300800 */
[----:B------:R-:W3:Y:S01]  /*70db0*/  LDL.LU R23, [R1+0x1ec] ;  /* 0x0001ec0001177983 */ /* 0x000ee20000300800 */
[----:B------:R-:W2:Y:S04]  /*70dc0*/  LDL.LU.64 R8, [R1+0x10] ;  /* 0x0000100001087983 */ /* 0x000ea80000300a00 */
        /* <DEDUP_REMOVED lines=9> */
[----:B------:R-:W2:Y:S02]  /*70e60*/  LDL.LU R9, [R1+0x534] ;  /* 0x0005340001097983 */ /* 0x000ea40000300800 */
[----:B------:R-:W2:Y:S02]  /*70e70*/  LDL.LU R10, [R1+0x538] ;  /* 0x00053800010a7983 */ /* 0x000ea40000300800 */
[----:B------:R-:W2:Y:S01]  /*70e80*/  LDL.LU R11, [R1+0x53c] ;  /* 0x00053c00010b7983 */ /* 0x000ea20000300800 */
[----:B------:R-:W-:-:S02]  /*70e90*/  MOV R3, R12 ;  /* 0x0000000c00037202 */ /* 0x000fc40000000f00 */
[----:B------:R-:W-:Y:S01]  /*70ea0*/  MOV R29, R13 ;  /* 0x0000000d001d7202 */ /* 0x000fe20000000f00 */
[----:B--2---:R-:W-:Y:S01]  /*70eb0*/  STL.64 [R1+0x3640], R10 ;  /* 0x0036400a01007387 */ /* 0x004fe20000100a00 */
[----:B------:R0:W-:Y:S03]  /*70ec0*/  STL.64 [R1+0x3638], R8 ;  /* 0x0036380801007387 */ /* 0x0001e60000100a00 */
[----:B0-----:R-:W2:Y:S01]  /*70ed0*/  LDL.LU R8, [R1+0x540] ;  /* 0x0005400001087983 */ /* 0x001ea20000300800 */
[----:B------:R-:W2:Y:S02]  /*70ee0*/  LDL.LU R9, [R1+0x544] ;  /* 0x0005440001097983 */ /* 0x000ea40000300800 */
[----:B------:R-:W2:Y:S02]  /*70ef0*/  LDL.LU R10, [R1+0x548] ;  /* 0x00054800010a7983 */ /* 0x000ea40000300800 */
[----:B------:R-:W2:Y:S01]  /*70f00*/  LDL.LU R11, [R1+0x54c] ;  /* 0x00054c00010b7983 */ /* 0x000ea20000300800 */
[----:B------:R-:W2:Y:S01]  /*70f10*/  LDL.LU.64 R24, [R1] ;  /* 0x0000000001187983 */ /* 0x000ea20000300a00 */
        /* <DEDUP_REMOVED lines=9> */
[----:B------:R0:W-:Y:S01]  /*70fb0*/  STL.64 [R1+0x280], R12 ;  /* 0x0002800c01007387 */ /* 0x0001e20000100a00 */
[----:B------:R-:W-:Y:S03]  /*70fc0*/  STL.64 [R1+0x288], R14 ;  /* 0x0002880e01007387 */ /* 0x000fe60000100a00 */
[----:B0-----:R-:W2:Y:S02]  /*70fd0*/  LDL.LU.64 R12, [R1+0x3658] ;  /* 0x00365800010c7983 */ /* 0x001ea40000300a00 */
[C---:B--2---:R-:W-:Y:S11]  /*70fe0*/  HMMA.16816.F32.BF16 R4, R16.reuse, R12, R4 ;  /* 0x0000000c1004723c */ /* 0x044ff60000041804 */
[----:B------:R-:W-:Y:S11]  /*70ff0*/  @!UPT UIADD3 URZ, URZ, URZ, URZ ;  /* 0x0000003f3f3ff290 */ /* 0x000ff6000fffe03f */
[----:B------:R-:W-:Y:S01]  /*71000*/  @!UPT UIADD3 URZ, URZ, URZ, URZ ;  /* 0x0000003f3f3ff290 */ /* 0x000fe2000fffe03f */
[----:B------:R0:W-:Y:S01]  /*71010*/  STL.64 [R1+0x270], R4 ;  /* 0x0002700401007387 */ /* 0x0001e20000100a00 */
[----:B------:R-:W-:Y:S03]  /*71020*/  STL.64 [R1+0x278], R6 ;  /* 0x0002780601007387 */ /* 0x000fe60000100a00 */
[----:B0-----:R-:W3:Y:S01]  /*71030*/  LDL.LU.64 R4, [R1+0x3650] ;  /* 0x0036500001047983 */ /* 0x001ee20000300a00 */
[----:B------:R-:W-:Y:S01]  /*71040*/  IMAD.MOV.U32 R0, RZ, RZ, R12 ;  /* 0x000000ffff007224 */ /* 0x000fe200078e000c */
[----:B------:R-:W-:Y:S01]  /*71050*/  MOV R2, R13 ;  /* 0x0000000d00027202 */ /* 0x000fe20000000f00 */
[----:B------:R-:W2:Y:S01]  /*71060*/  LDL.LU R12, [R1+0x4e0] ;  /* 0x0004e000010c7983 */ /* 0x000ea20000300800 */
[----:B------:R-:W2:Y:S01]  /*71070*/  LDL.LU R13, [R1+0x4e4] ;  /* 0x0004e400010d7983 */ /* 0x000ea20000300800 */
[----:B------:R-:W2:Y:S02]  /*71080*/  LDL.LU R14, [R1+0x4e8] ;  /* 0x0004e800010e7983 */ /* 0x000ea40000300800 */
[----:B------:R-:W2:Y:S01]  /*71090*/  LDL.LU R15, [R1+0x4ec] ;  /* 0x0004ec00010f7983 */ /* 0x000ea20000300800 */
[C---:B---3--:R-:W-:Y:S11]  /*710a0*/  HMMA.16816.F32.BF16 R20, R16.reuse, R4, R20 ;  /* 0x000000041014723c */ /* 0x048ff60000041814 */
[----:B------:R-:W-:Y:S11]  /*710b0*/  @!UPT UIADD3 URZ, URZ, URZ, URZ ;  /* 0x0000003f3f3ff290 */ /* 0x000ff6000fffe03f */
[----:B------:R-:W-:Y:S01]  /*710c0*/  @!UPT UIADD3 URZ, URZ, URZ, URZ ;  /* 0x0000003f3f3ff290 */ /* 0x000fe2000fffe03f */
[----:B------:R0:W-:Y:S01]  /*710d0*/  STL.64 [R1+0x260], R20 ;  /* 0x0002601401007387 */ /* 0x0001e20000100a00 */
[----:B------:R-:W-:Y:S03]  /*710e0*/  STL.64 [R1+0x268], R22 ;  /* 0x0002681601007387 */ /* 0x000fe60000100a00 */
[----:B0-----:R-:W3:Y:S01]  /*710f0*/  LDL.LU.64 R20, [R1+0x3648] ;  /* 0x0036480001147983 */ /* 0x001ee20000300a00 */
[----:B------:R-:W-:Y:S02]  /*71100*/  MOV R28, R5 ;  /* 0x00000005001c7202 */ /* 0x000fe40000000f00 */
[----:B----4-:R-:W0:Y:S03]  /*71110*/  LDSM.16.M88.4 R4, [R27+0x30080] ;  /* 0x030080001b04783b */ /* 0x010e260000000200 */
[----:B------:R-:W-:Y:S04]  /*71120*/  STL [R1+0x3524], R28 ;  /* 0x0035241c01007387 */ /* 0x000fe80000100800 */
[----:B0-----:R-:W-:Y:S01]  /*71130*/  STL.64 [R1+0x3460], R6 ;  /* 0x0034600601007387 */ /* 0x001fe20000100a00 */
[----:B------:R0:W-:Y:S03]  /*71140*/  STL.64 [R1+0x3458], R4 ;  /* 0x0034580401007387 */ /* 0x0001e60000100a00 */
[----:B0-----:R-:W4:Y:S01]  /*71150*/  LDL.LU R4, [R1+0x30] ;  /* 0x0000300001047983 */ /* 0x001f220000300800 */
[----:B------:R-:W4:Y:S01]  /*71160*/  LDL.LU R5, [R1+0x34] ;  /* 0x0000340001057983 */ /* 0x000f220000300800 */
        /* <DEDUP_REMOVED lines=8> */
[----:B------:R-:W3:Y:S02]  /*711f0*/  LDL.LU.64 R20, [R1+0x3630] ;  /* 0x0036300001147983 */ /* 0x000ee40000300a00 */
[----:B------:R-:W-:Y:S01]  /*71200*/  STL [R1+0x352c], R6 ;  /* 0x00352c0601007387 */ /* 0x000fe20000100800 */
[----:B------:R-:W-:Y:S01]  /*71210*/  STL [R1+0x3528], R7 ;  /* 0x0035280701007387 */ /* 0x000fe20000100800 */
[C---:B---3--:R-:W-:Y:S01]  /*71220*/  HMMA.16816.F32.BF16 R8, R16.reuse, R20, R8 ;  /* 0x000000141008723c */ /* 0x048fe20000041808 */
[----:B------:R-:W-:Y:S11]  /*71230*/  MOV R28, R21 ;  /* 0x00000015001c7202 */ /* 0x000ff60000000f00 */
[----:B------:R-:W-:Y:S11]  /*71240*/  @!UPT UIADD3 URZ, URZ, URZ, URZ ;  /* 0x0000003f3f3ff290 */ /* 0x000ff6000fffe03f */
[----:B------:R-:W-:Y:S01]  /*71250*/  STL.64 [R1+0x240], R8 ;  /* 0x0002400801007387 */ /* 0x000fe20000100a00 */
[----:B------:R0:W-:Y:S03]  /*71260*/  STL.64 [R1+0x248], R10 ;  /* 0x0002480a01007387 */ /* 0x0001e60000100a00 */
[----:B0-----:R-:W3:Y:S01]  /*71270*/  LDL.LU.64 R10, [R1+0x3628] ;  /* 0x00362800010a7983 */ /* 0x001ee20000300a00 */
[----:B------:R-:W3:Y:S02]  /*71280*/  LDL.LU.64 R8, [R1+0x3620] ;  /* 0x0036200001087983 */ /* 0x000ee40000300a00 */
[----:B------:R-:W4:Y:S02]  /*71290*/  LDL.LU.64 R22, [R1+0x3618] ;  /* 0x0036180001167983 */ /* 0x000f240000300a00 */
[----:B------:R-:W4:Y:S02]  /*712a0*/  LDL.LU.64 R20, [R1+0x3610] ;  /* 0x0036100001147983 */ /* 0x000f240000300a00 */
[C---:B----4-:R-:W-:Y:S11]  /*712b0*/  HMMA.16816.F32.BF16 R20, R16.reuse, R4, R20 ;  /* 0x000000041014723c */ /* 0x050ff60000041814 */
[----:B------:R-:W-:Y:S11]  /*712c0*/  @!UPT UIADD3 URZ, URZ, URZ, URZ ;  /* 0x0000003f3f3ff290 */ /* 0x000ff6000fffe03f */
[----:B------:R-:W-:Y:S01]  /*712d0*/  @!UPT UIADD3 URZ, URZ, URZ, URZ ;  /* 0x0000003f3f3ff290 */ /* 0x000fe2000fffe03f */
[----:B------:R0:W-:Y:S01]  /*712e0*/  STL.64 [R1+0x230], R20 ;  /* 0x0002301401007387 */ /* 0x0001e20000100a00 */
[----:B------:R-:W-:Y:S03]  /*712f0*/  STL.64 [R1+0x238], R22 ;  /* 0x0002381601007387 */ /* 0x000fe60000100a00 */
[----:B0-----:R-:W3:Y:S01]  /*71300*/  LDL.LU.64 R20, [R1+0x3608] ;  /* 0x0036080001147983 */ /* 0x001ee20000300a00 */
[----:B------:R0:W-:Y:S03]  /*71310*/  STL.64 [R1+0x34d8], R4 ;  /* 0x0034d80401007387 */ /* 0x0001e60000100a00 */
[----:B0-----:R-:W4:Y:S01]  /*71320*/  LDL.LU R4, [R1+0x500] ;  /* 0x0005000001047983 */ /* 0x001f220000300800 */
[----:B------:R-:W4:Y:S02]  /*71330*/  LDL.LU R5, [R1+0x504] ;  /* 0x0005040001057983 */ /* 0x000f240000300800 */
[----:B------:R-:W4:Y:S02]  /*71340*/  LDL.LU R6, [R1+0x508] ;  /* 0x0005080001067983 */ /* 0x000f240000300800 */
[----:B------:R-:W4:Y:S01]  /*71350*/  LDL.LU R7, [R1+0x50c] ;  /* 0x00050c0001077983 */ /* 0x000f220000300800 */
[C---:B---3--:R-:W-:Y:S01]  /*71360*/  HMMA.16816.F32.BF16 R20, R16.reuse, R20, R8 ;  /* 0x000000141014723c */ /* 0x048fe20000041808 */
[----:B------:R-:W4:Y:S11]  /*71370*/  LDL.LU.64 R8, [R1+0x3600] ;  /* 0x0036000001087983 */ /* 0x000f360000300a00 */
[----:B------:R-:W-:Y:S11]  /*71380*/  @!UPT UIADD3 URZ, URZ, URZ, URZ ;  /* 0x0000003f3f3ff290 */ /* 0x000ff6000fffe03f */
[----:B------:R-:W-:Y:S01]  /*71390*/  STL.64 [R1+0x220], R20 ;  /* 0x0002201401007387 */ /* 0x000fe20000100a00 */
[----:B------:R0:W-:Y:S03]  /*713a0*/  STL.64 [R1+0x228], R22 ;  /* 0x0002281601007387 */ /* 0x0001e60000100a00 */
[----:B0-----:R-:W3:Y:S01]  /*713b0*/  LDL.LU.64 R22, [R1+0x35f8] ;  /* 0x0035f80001167983 */ /* 0x001ee20000300a00 */
[----:B------:R-:W3:Y:S01]  /*713c0*/  LDL.LU.64 R20, [R1+0x35f0] ;  /* 0x0035f00001147983 */ /* 0x000ee20000300a00 */
[C---:B----4-:R-:W-:Y:S08]  /*713d0*/  HMMA.16816.F32.BF16 R4, R16.reuse, R8, R4 ;  /* 0x000000081004723c */ /* 0x050ff00000041804 */
[----:B---3--:R-:W-:Y:S11]  /*713e0*/  HMMA.16816.F32.BF16 R20, R16, R24, R20 ;  /* 0x000000181014723c */ /* 0x008ff60000041814 */
[----:B------:R-:W-:Y:S04]  /*713f0*/  @!UPT UIADD3 URZ, URZ, URZ, URZ ;  /* 0x0000003f3f3ff290 */ /* 0x000fe8000fffe03f */
[----:B------:R0:W-:Y:S01]  /*71400*/  STL.64 [R1+0x210], R4 ;  /* 0x0002100401007387 */ /* 0x0001e20000100a00 */
[----:B------:R1:W-:Y:S02]  /*71410*/  STL.64 [R1+0x218], R6 ;  /* 0x0002180601007387 */ /* 0x0003e40000100a00 */
[----:B------:R-:W3:Y:S01]  /*71420*/  LDL.LU.64 R10, [R1+0x35e8] ;  /* 0x0035e800010a7983 */ /* 0x000ee20000300a00 */
[----:B0-----:R-:W-:Y:S02]  /*71430*/  MOV R5, R8 ;  /* 0x0000000800057202 */ /* 0x001fe40000000f00 */
[----:B------:R-:W-:Y:S02]  /*71440*/  MOV R4, R9 ;  /* 0x0000000900047202 */ /* 0x000fe40000000f00 */
[----:B------:R-:W4:Y:S01]  /*71450*/  LDL.LU.64 R8, [R1+0x35e0] ;  /* 0x0035e00001087983 */ /* 0x000f220000300a00 */
[----:B-1----:R-:W-:Y:S01]  /*71460*/  IMAD.MOV.U32 R6, RZ, RZ, R24 ;  /* 0x000000ffff067224 */ /* 0x002fe200078e0018 */
[----:B------:R-:W-:-:S02]  /*71470*/  MOV R7, R25 ;  /* 0x0000001900077202 */ /* 0x000fc40000000f00 */
[----:B------:R-:W-:Y:S01]  /*71480*/  STL.64 [R1+0x200], R20 ;  /* 0x0002001401007387 */ /* 0x000fe20000100a00 */
[----:B------:R0:W-:Y:S03]  /*71490*/  STL.64 [R1+0x208], R22 ;  /* 0x0002081601007387 */ /* 0x0001e60000100a00 */
[----:B0-----:R-:W2:Y:S01]  /*714a0*/  LDL.LU.64 R22, [R1+0x35d8] ;  /* 0x0035d80001167983 */ /* 0x001ea20000300a00 */
[----:B------:R-:W2:Y:S02]  /*714b0*/  LDL.LU.64 R20, [R1+0x35d0] ;  /* 0x0035d00001147983 */ /* 0x000ea40000300a00 */
[----:B------:R-:W2:Y:S02]  /*714c0*/  LDL.LU.64 R26, [R1+0x35c8] ;  /* 0x0035c800011a7983 */ /* 0x000ea40000300a00 */
[----:B------:R-:W2:Y:S01]  /*714d0*/  LDL.LU.64 R24, [R1+0x35c0] ;  /* 0x0035c00001187983 */ /* 0x000ea20000300a00 */
[----:B------:R-:W-:Y:S01]  /*714e0*/  STL.64 [R1+0x3538], R6 ;  /* 0x0035380601007387 */ /* 0x000fe20000100a00 */
[----:B------:R0:W-:Y:S03]  /*714f0*/  STL.64 [R1+0x3530], R4 ;  /* 0x0035300401007387 */ /* 0x0001e60000100a00 */
[----:B0-----:R-:W3:Y:S01]  /*71500*/  LDL.LU R4, [R1+0x4d0] ;  /* 0x0004d00001047983 */ /* 0x001ee20000300800 */
[----:B------:R-:W3:Y:S02]  /*71510*/  LDL.LU R5, [R1+0x4d4] ;  /* 0x0004d40001057983 */ /* 0x000ee40000300800 */
[----:B------:R-:W3:Y:S02]  /*71520*/  LDL.LU R6, [R1+0x4d8] ;  /* 0x0004d80001067983 */ /* 0x000ee40000300800 */
[----:B------:R-:W3:Y:S01]  /*71530*/  LDL.LU R7, [R1+0x4dc] ;  /* 0x0004dc0001077983 */ /* 0x000ee20000300800 */
[C---:B--2---:R-:W-:Y:S08]  /*71540*/  HMMA.16816.F32.BF16 R12, R16.reuse, R24, R12 ;  /* 0x00000018100c723c */ /* 0x044ff0000004180c */
[----:B---3--:R-:W-:Y:S11]  /*71550*/  HMMA.16816.F32.BF16 R4, R16, R20, R4 ;  /* 0x000000141004723c */ /* 0x008ff60000041804 */
[----:B------:R-:W-:Y:S04]  /*71560*/  @!UPT UIADD3 URZ, URZ, URZ, URZ ;  /* 0x0000003f3f3ff290 */ /* 0x000fe8000fffe03f */
[----:B------:R-:W-:Y:S01]  /*71570*/  STL.64 [R1+0x1f0], R12 ;  /* 0x0001f00c01007387 */ /* 0x000fe20000100a00 */
[----:B------:R0:W-:Y:S03]  /*71580*/  STL.64 [R1+0x1f8], R14 ;  /* 0x0001f80e01007387 */ /* 0x0001e60000100a00 */
[----:B0-----:R-:W2:Y:S01]  /*71590*/  LDL.LU.64 R14, [R1+0x35b8] ;  /* 0x0035b800010e7983 */ /* 0x001ea20000300a00 */
[----:B------:R-:W3:Y:S02]  /*715a0*/  LDL.LU.64 R12, [R1+0x35b0] ;  /* 0x0035b000010c7983 */ /* 0x000ee40000300a00 */
[----:B------:R-:W-:Y:S02]  /*715b0*/  STL.64 [R1+0x3488], R26 ;  /* 0x0034881a01007387 */ /* 0x000fe40000100a00 */
[----:B------:R0:W-:Y:S02]  /*715c0*/  STL.64 [R1+0x3480], R24 ;  /* 0x0034801801007387 */ /* 0x0001e40000100a00 */
[----:B0-----:R-:W-:-:S02]  /*715d0*/  MOV R24, R0 ;  /* 0x0000000000187202 */ /* 0x001fc40000000f00 */
[----:B------:R-:W-:Y:S01]  /*715e0*/  MOV R25, R2 ;  /* 0x0000000200197202 */ /* 0x000fe20000000f00 */
[----:B------:R-:W2:Y:S01]  /*715f0*/  LDL.LU R0, [R1+0x35ac] ;  /* 0x0035ac0001007983 */ /* 0x000ea20000300800 */
[----:B------:R0:W-:Y:S02]  /*71600*/  STL.64 [R1+0x1e0], R4 ;  /* 0x0001e00401007387 */ /* 0x0001e40000100a00 */
[----:B------:R-:W-:Y:S02]  /*71610*/  STL.64 [R1+0x1e8], R6 ;  /* 0x0001e80601007387 */ /* 0x000fe40000100a00 */
[----:B------:R-:W2:Y:S01]  /*71620*/  LDL.LU R2, [R1+0x35a8] ;  /* 0x0035a80001027983 */ /* 0x000ea20000300800 */
[----:B------:R-:W-:Y:S01]  /*71630*/  STL.64 [R1+0x3540], R24 ;  /* 0x0035401801007387 */ /* 0x000fe20000100a00 */
[----:B0-----:R-:W-:Y:S01]  /*71640*/  IMAD.MOV.U32 R4, RZ, RZ, R3 ;  /* 0x000000ffff047224 */ /* 0x001fe200078e0003 */
[----:B------:R-:W-:Y:S02]  /*71650*/  MOV R5, R29 ;  /* 0x0000001d00057202 */ /* 0x000fe40000000f00 */
[----:B------:R-:W2:Y:S01]  /*71660*/  LDL.LU R3, [R1+0x35a4] ;  /* 0x0035a40001037983 */ /* 0x000ea20000300800 */
[----:B------:R-:W2:Y:S03]  /*71670*/  LDL.LU R29, [R1+0x35a0] ;  /* 0x0035a000011d7983 */ /* 0x000ea60000300800 */
[----:B------:R0:W-:Y:S02]  /*71680*/  STL.64 [R1+0x3548], R4 ;  /* 0x0035480401007387 */ /* 0x0001e40000100a00 */
[----:B0-----:R-:W-:-:S02]  /*71690*/  MOV R4, R11 ;  /* 0x0000000b00047202 */ /* 0x001fc40000000f00 */
[----:B------:R-:W-:-:S05]  /*716a0*/  MOV R5, R10 ;  /* 0x0000000a00057202 */ /* 0x000fca0000000f00 */
[----:B------:R4:W-:Y:S02]  /*716b0*/  STL.64 [R1+0x3560], R4 ;  /* 0x0035600401007387 */ /* 0x0009e40000100a00 */
[----:B----4-:R-:W-:Y:S01]  /*716c0*/  IMAD.MOV.U32 R4, RZ, RZ, R9 ;  /* 0x000000ffff047224 */ /* 0x010fe200078e0009 */
[----:B------:R-:W-:Y:S02]  /*716d0*/  MOV R5, R8 ;  /* 0x0000000800057202 */ /* 0x000fe40000000f00 */
[----:B------:R-:W3:Y:S01]  /*716e0*/  LDL.LU R8, [R1+0x1d0] ;  /* 0x0001d00001087983 */ /* 0x000ee20000300800 */
[----:B------:R-:W3:Y:S02]  /*716f0*/  LDL.LU R9, [R1+0x1d4] ;  /* 0x0001d40001097983 */ /* 0x000ee40000300800 */
[----:B------:R-:W3:Y:S02]  /*71700*/  LDL.LU R10, [R1+0x1d8] ;  /* 0x0001d800010a7983 */ /* 0x000ee40000300800 */
[----:B------:R-:W3:Y:S01]  /*71710*/  LDL.LU R11, [R1+0x1dc] ;  /* 0x0001dc00010b7983 */ /* 0x000ee20000300800 */
[----:B------:R-:W-:Y:S01]  /*71720*/  STL.64 [R1+0x3578], R4 ;  /* 0x0035780401007387 */ /* 0x000fe20000100a00 */
        /* <DEDUP_REMOVED lines=16> */
[----:B------:R-:W-:-:S02]  /*71830*/  MOV R5, R22 ;  /* 0x0000001600057202 */ /* 0x000fc40000000f00 */
[----:B------:R-:W-:Y:S01]  /*71840*/  MOV R4, R23 ;  /* 0x0000001700047202 */ /* 0x000fe20000000f00 */
[----:B---3--:R-:W-:Y:S01]  /*71850*/  HMMA.16816.F32.BF16 R16, R16, R12, R8 ;  /* 0x0000000c1010723c */ /* 0x008fe20000041808 */
[----:B----4-:R-:W-:Y:S01]  /*71860*/  STL.64 [R1+0x3588], R26 ;  /* 0x0035881a01007387 */ /* 0x010fe20000100a00 */
[----:B--2---:R0:W-:Y:S03]  /*71870*/  STL.64 [R1+0x3580], R24 ;  /* 0x0035801801007387 */ /* 0x0041e60000100a00 */
[----:B0-----:R-:W2:Y:S01]  /*71880*/  LDL.LU R24, [R1+0x1c0] ;  /* 0x0001c00001187983 */ /* 0x001ea20000300800 */
[----:B------:R-:W2:Y:S02]  /*71890*/  LDL.LU R25, [R1+0x1c4] ;  /* 0x0001c40001197983 */ /* 0x000ea40000300800 */
[----:B------:R-:W2:Y:S02]  /*718a0*/  LDL.LU R26, [R1+0x1c8] ;  /* 0x0001c800011a7983 */ /* 0x000ea40000300800 */
[----:B------:R-:W2:Y:S01]  /*718b0*/  LDL.LU R27, [R1+0x1cc] ;  /* 0x0001cc00011b7983 */ /* 0x000ea20000300800 */
[----:B------:R0:W-:Y:S04]  /*718c0*/  STL.64 [R1+0x3478], R20 ;  /* 0x0034781401007387 */ /* 0x0001e80000100a00 */
[----:B0-----:R-:W3:Y:S01]  /*718d0*/  LDL.LU R20, [R1+0x170] ;  /* 0x0001700001147983 */ /* 0x001ee20000300800 */
[----:B------:R-:W3:Y:S02]  /*718e0*/  LDL.LU R21, [R1+0x174] ;  /* 0x0001740001157983 */ /* 0x000ee40000300800 */
[----:B------:R-:W3:Y:S02]  /*718f0*/  LDL.LU R22, [R1+0x178] ;  /* 0x0001780001167983 */ /* 0x000ee40000300800 */
[----:B------:R-:W3:Y:S01]  /*71900*/  LDL.LU R23, [R1+0x17c] ;  /* 0x00017c0001177983 */ /* 0x000ee20000300800 */
[----:B------:R-:W2:Y:S01]  /*71910*/  LDL.LU.64 R10, [R1+0x3598] ;  /* 0x00359800010a7983 */ /* 0x000ea20000300a00 */
[----:B------:R-:W2:Y:S02]  /*71920*/  LDL.LU.64 R8, [R1+0x3590] ;  /* 0x0035900001087983 */ /* 0x000ea40000300a00 */
[----:B------:R0:W-:Y:S02]  /*71930*/  STL.64 [R1+0x1d0], R16 ;  /* 0x0001d01001007387 */ /* 0x0001e40000100a00 */
[----:B------:R-:W-:Y:S01]  /*71940*/  STL.64 [R1+0x1d8], R18 ;  /* 0x0001d81201007387 */ /* 0x000fe20000100a00 */
[----:B0-----:R-:W4:Y:S01]  /*71950*/  LDL.LU R16, [R1+0x80] ;  /* 0x0000800001107983 */ /* 0x001f220000300800 */
[----:B------:R-:W4:Y:S02]  /*71960*/  LDL.LU R17, [R1+0x84] ;  /* 0x0000840001117983 */ /* 0x000f240000300800 */
[----:B------:R-:W-:Y:S02]  /*71970*/  STL.64 [R1+0x3498], R14 ;  /* 0x0034980e01007387 */ /* 0x000fe40000100a00 */
[----:B------:R0:W-:Y:S02]  /*71980*/  STL.64 [R1+0x3490], R12 ;  /* 0x0034900c01007387 */ /* 0x0001e40000100a00 */
[----:B0-----:R-:W-:Y:S01]  /*71990*/  IMAD.MOV.U32 R12, RZ, RZ, R29 ;  /* 0x000000ffff0c7224 */ /* 0x001fe200078e001d */
[----:B------:R-:W-:Y:S01]  /*719a0*/  MOV R13, R3 ;  /* 0x00000003000d7202 */ /* 0x000fe20000000f00 */
[----:B--2---:R-:W-:Y:S01]  /*719b0*/  HMMA.16816.F32.BF16 R4, R8, R4, R24 ;  /* 0x000000040804723c */ /* 0x004fe20000041818 */
[----:B------:R-:W2:Y:S01]  /*719c0*/  LDL.LU.64 R26, [R1+0x3588] ;  /* 0x00358800011a7983 */ /* 0x000ea20000300a00 */
[----:B------:R-:W2:Y:S11]  /*719d0*/  LDL.LU.64 R24, [R1+0x3580] ;  /* 0x0035800001187983 */ /* 0x000eb60000300a00 */
[----:B------:R-:W-:Y:S11]  /*719e0*/  @!UPT UIADD3 URZ, URZ, URZ, URZ ;  /* 0x0000003f3f3ff290 */ /* 0x000ff6000fffe03f */
[----:B------:R-:W-:Y:S01]  /*719f0*/  IMAD.MOV.U32 R3, RZ, RZ, R4 ;  /* 0x000000ffff037224 */ /* 0x000fe200078e0004 */
[----:B------:R-:W-:Y:S02]  /*71a00*/  MOV R29, R5 ;  /* 0x00000005001d7202 */ /* 0x000fe40000000f00 */
[----:B------:R-:W2:Y:S01]  /*71a10*/  LDL.LU.64 R4, [R1+0x3578] ;  /* 0x0035780001047983 */ /* 0x000ea20000300a00 */
[----:B------:R-:W-:Y:S02]  /*71a20*/  MOV R14, R2 ;  /* 0x00000002000e7202 */ /* 0x000fe40000000f00 */
[----:B------:R-:W-:Y:S01]  /*71a30*/  MOV R15, R0 ;  /* 0x00000000000f7202 */ /* 0x000fe20000000f00 */
[----:B------:R-:W-:Y:S01]  /*71a40*/  MOV R0, R6 ;  /* 0x0000000600007202 */ /* 0x000fe20000000f00 */
[----:B------:R-:W-:-:S05]  /*71a50*/  MOV R2, R7 ;  /* 0x0000000700027202 */ /* 0x000fca0000000f00 */
[----:B------:R-:W-:Y:S01]  /*71a60*/  STL [R1+0x3094], R2 ;  /* 0x0030940201007387 */ /* 0x000fe20000100800 */
[----:B------:R-:W-:Y:S02]  /*71a70*/  STL [R1+0x3090], R0 ;  /* 0x0030900001007387 */ /* 0x000fe40000100800 */
        /* <DEDUP_REMOVED lines=12> */
[----:B------:R-:W-:Y:S10]  /*71b40*/  @!UPT UIADD3 URZ, URZ, URZ, URZ ;  /* 0x0000003f3f3ff290 */ /* 0x000ff4000fffe03f */
[----:B------:R-:W-:Y:S01]  /*71b50*/  IMAD.MOV.U32 R2, RZ, RZ, R4 ;  /* 0x000000ffff027224 */ /* 0x000fe200078e0004 */
[----:B------:R-:W-:Y:S02]  /*71b60*/  MOV R0, R5 ;  /* 0x0000000500007202 */ /* 0x000fe40000000f00 */
[----:B------:R-:W2:Y:S01]  /*71b70*/  LDL.LU.64 R4, [R1+0x3548] ;  /* 0x0035480001047983 */ /* 0x000ea20000300a00 */
[----:B------:R-:W-:Y:S02]  /*71b80*/  MOV R29, R6 ;  /* 0x00000006001d7202 */ /* 0x000fe40000000f00 */
[----:B------:R-:W-:Y:S01]  /*71b90*/  MOV R3, R7 ;  /* 0x0000000700037202 */ /* 0x000fe20000000f00 */
[----:B------:R-:W-:Y:S01]  /*71ba0*/  STL [R1+0x30a4], R2 ;  /* 0x0030a40201007387 */ /* 0x000fe20000100800 */
[----:B------:R0:W-:Y:S01]  /*71bb0*/  STL [R1+0x30a0], R0 ;  /* 0x0030a00001007387 */ /* 0x0001e20000100800 */
[----:B------:R1:W-:Y:S02]  /*71bc0*/  STL [R1+0x309c], R29 ;  /* 0x00309c1d01007387 */ /* 0x0003e40000100800 */
[----:B------:R0:W-:Y:S01]  /*71bd0*/  STL [R1+0x3098], R3 ;  /* 0x0030980301007387 */ /* 0x0001e20000100800 */
[C---:B----4-:R-:W-:Y:S08]  /*71be0*/  HMMA.16816.F32.BF16 R12, R8.reuse, R16, R12 ;  /* 0x00000010080c723c */ /* 0x050ff0000004180c */
[----:B--2---:R-:W-:Y:S01]  /*71bf0*/  HMMA.16816.F32.BF16 R4, R8, R4, R24 ;  /* 0x000000040804723c */ /* 0x004fe20000041818 */
[----:B------:R-:W3:Y:S11]  /*71c00*/  LDL.LU.64 R24, [R1+0x3540] ;  /* 0x0035400001187983 */ /* 0x000ef60000300a00 */
[----:B------:R-:W-:Y:S04]  /*71c10*/  @!UPT UIADD3 URZ, URZ, URZ, URZ ;  /* 0x0000003f3f3ff290 */ /* 0x000fe8000fffe03f */
[----:B0-----:R-:W-:Y:S01]  /*71c20*/  IMAD.MOV.U32 R0, RZ, RZ, R12 ;  /* 0x000000ffff007224 */ /* 0x001fe200078e000c */
[----:B-1----:R-:W-:Y:S02]  /*71c30*/  MOV R29, R13 ;  /* 0x0000000d001d7202 */ /* 0x002fe40000000f00 */
[----:B------:R-:W-:-:S04]  /*71c40*/  MOV R3, R14 ;  /* 0x0000000e00037202 */ /* 0x000fc80000000f00 */
[----:B------:R-:W-:Y:S01]  /*71c50*/  STL.64 [R1+0x190], R4 ;  /* 0x0001900401007387 */ /* 0x000fe20000100a00 */
[----:B------:R0:W-:Y:S03]  /*71c60*/  STL.64 [R1+0x198], R6 ;  /* 0x0001980601007387 */ /* 0x0001e60000100a00 */
[----:B0-----:R-:W2:Y:S01]  /*71c70*/  LDL.LU.64 R6, [R1+0x3538] ;  /* 0x0035380001067983 */ /* 0x001ea20000300a00 */
[----:B------:R-:W4:Y:S02]  /*71c80*/  LDL.LU.64 R4, [R1+0x3530] ;  /* 0x0035300001047983 */ /* 0x000f240000300a00 */
[----:B------:R3:W-:Y:S02]  /*71c90*/  STL [R1+0x18c], R15 ;  /* 0x00018c0f01007387 */ /* 0x0007e40000100800 */
[----:B------:R-:W-:Y:S01]  /*71ca0*/  STL [R1+0x30b0], R3 ;  /* 0x0030b00301007387 */ /* 0x000fe20000100800 */
[----:B------:R-:W-:Y:S01]  /*71cb0*/  STL [R1+0x30ac], R29 ;  /* 0x0030ac1d01007387 */ /* 0x000fe20000100800 */
[----:B------:R-:W-:Y:S01]  /*71cc0*/  STL [R1+0x30a8], R0 ;  /* 0x0030a80001007387 */ /* 0x000fe20000100800 */
[----:B---3--:R-:W-:Y:S11]  /*71cd0*/  HMMA.16816.F32.BF16 R12, R8, R24, R20 ;  /* 0x00000018080c723c */ /* 0x008ff60000041814 */
[----:B------:R-:W-:Y:S11]  /*71ce0*/  @!UPT UIADD3 URZ, URZ, URZ, URZ ;  /* 0x0000003f3f3ff290 */ /* 0x000ff6000fffe03f */
[----:B------:R-:W-:Y:S01]  /*71cf0*/  @!UPT UIADD3 URZ, URZ, URZ, URZ ;  /* 0x0000003f3f3ff290 */ /* 0x000fe2000fffe03f */
[----:B------:R-:W-:Y:S01]  /*71d00*/  STL.64 [R1+0x170], R12 ;  /* 0x0001700c01007387 */ /* 0x000fe20000100a00 */
[----:B------:R-:W-:Y:S02]  /*71d10*/  STL [R1+0x178], R14 ;  /* 0x0001780e01007387 */ /* 0x000fe40000100800 */
[----:B------:R-:W3:Y:S02]  /*71d20*/  LDL.LU R20, [R1+0xf0] ;  /* 0x0000f00001147983 */ /* 0x000ee40000300800 */
[----:B------:R-:W3:Y:S01]  /*71d30*/  LDL.LU R21, [R1+0xf4] ;  /* 0x0000f40001157983 */ /* 0x000ee20000300800 */
[----:B------:R-:W3:Y:S01]  /*71d40*/  LDL.LU R22, [R1+0xf8] ;  /* 0x0000f80001167983 */ /* 0x000ee20000300800 */
[----:B------:R-:W3:Y:S02]  /*71d50*/  LDL.LU R23, [R1+0xfc] ;  /* 0x0000fc0001177983 */ /* 0x000ee40000300800 */
[----:B--2---:R-:W-:Y:S01]  /*71d60*/  IMAD.MOV.U32 R24, RZ, RZ, R6 ;  /* 0x000000ffff187224 */ /* 0x004fe200078e0006 */
[----:B------:R-:W-:Y:S01]  /*71d70*/  MOV R25, R7 ;  /* 0x0000000700197202 */ /* 0x000fe20000000f00 */
[----:B---3--:R-:W-:Y:S01]  /*71d80*/  STL.64 [R1+0x34a8], R22 ;  /* 0x0034a81601007387 */ /* 0x008fe20000100a00 */
[----:B------:R4:W-:Y:S02]  /*71d90*/  STL.64 [R1+0x34a0], R20 ;  /* 0x0034a01401007387 */ /* 0x0009e40000100a00 */
[----:B------:R-:W2:Y:S02]  /*71da0*/  LDL.LU R6, [R1+0x352c] ;  /* 0x00352c0001067983 */ /* 0x000ea40000300800 */
[----:B------:R-:W3:Y:S01]  /*71db0*/  LDL.LU R7, [R1+0x3528] ;  /* 0x0035280001077983 */ /* 0x000ee20000300800 */
[----:B------:R0:W-:Y:S01]  /*71dc0*/  STL.64 [R1+0x34b0], R24 ;  /* 0x0034b01801007387 */ /* 0x0001e20000100a00 */
[----:B----4-:R-:W-:-:S02]  /*71dd0*/  MOV R20, R5 ;  /* 0x0000000500147202 */ /* 0x010fc40000000f00 */
[----:B------:R-:W-:-:S05]  /*71de0*/  MOV R21, R4 ;  /* 0x0000000400157202 */ /* 0x000fca0000000f00 */
[----:B------:R1:W-:Y:S01]  /*71df0*/  STL.64 [R1+0x34b8], R20 ;  /* 0x0034b81401007387 */ /* 0x0003e20000100a00 */
[----:B0-----:R-:W4:Y:S02]  /*71e00*/  LDL.LU R24, [R1+0x110] ;  /* 0x0001100001187983 */ /* 0x001f240000300800 */
[----:B------:R-:W4:Y:S02]  /*71e10*/  LDL.LU R25, [R1+0x114] ;  /* 0x0001140001197983 */ /* 0x000f240000300800 */
[----:B------:R-:W2:Y:S01]  /*71e20*/  LDL.LU R26, [R1+0x118] ;  /* 0x00011800011a7983 */ /* 0x000ea20000300800 */
[----:B------:R-:W2:Y:S01]  /*71e30*/  LDL.LU R27, [R1+0x11c] ;  /* 0x00011c00011b7983 */ /* 0x000ea20000300800 */
[----:B------:R-:W2:Y:S02]  /*71e40*/  LDL.LU R4, [R1+0x40] ;  /* 0x0000400001047983 */ /* 0x000ea40000300800 */
[----:B------:R-:W-:Y:S02]  /*71e50*/  IMAD.MOV.U32 R5, RZ, RZ, R28 ;  /* 0x000000ffff057224 */ /* 0x000fe400078e001c */
[----:B------:R-:W3:Y:S04]  /*71e60*/  LDL.LU R28, [R1+0x3524] ;  /* 0x00352400011c7983 */ /* 0x000ee80000300800 */
[----:B--2---:R3:W-:Y:S01]  /*71e70*/  STL.64 [R1+0x34f0], R4 ;  /* 0x0034f00401007387 */ /* 0x0047e20000100a00 */
[----:B------:R-:W-:Y:S02]  /*71e80*/  STL.64 [R1+0x34c8], R26 ;  /* 0x0034c81a01007387 */ /* 0x000fe40000100a00 */
[----:B----4-:R-:W-:Y:S02]  /*71e90*/  STL.64 [R1+0x34c0], R24 ;  /* 0x0034c01801007387 */ /* 0x010fe40000100a00 */
[----:B-1----:R-:W2:Y:S01]  /*71ea0*/  LDL.LU R20, [R1+0x20] ;  /* 0x0000200001147983 */ /* 0x002ea20000300800 */
[----:B------:R-:W2:Y:S01]  /*71eb0*/  LDL.LU R21, [R1+0x24] ;  /* 0x0000240001157983 */ /* 0x000ea20000300800 */
[----:B---3--:R-:W-:-:S02]  /*71ec0*/  MOV R4, R7 ;  /* 0x0000000700047202 */ /* 0x008fc40000000f00 */
[----:B------:R-:W-:-:S05]  /*71ed0*/  MOV R5, R6 ;  /* 0x0000000600057202 */ /* 0x000fca0000000f00 */
[----:B------:R0:W-:Y:S04]  /*71ee0*/  STL.64 [R1+0x3508], R4 ;  /* 0x0035080401007387 */ /* 0x0001e80000100a00 */
[----:B0-----:R-:W3:Y:S01]  /*71ef0*/  LDL.LU R4, [R1+0x60] ;  /* 0x0000600001047983 */ /* 0x001ee20000300800 */
[----:B------:R-:W-:Y:S02]  /*71f00*/  MOV R5, R28 ;  /* 0x0000001c00057202 */ /* 0x000fe40000000f00 */
[----:B------:R-:W4:Y:S01]  /*71f10*/  LDL.LU R28, [R1+0x3520] ;  /* 0x00352000011c7983 */ /* 0x000f220000300800 */
        /* <DEDUP_REMOVED lines=19> */
[----:B0-----:R-:W3:Y:S01]  /*72050*/  LDL.LU R20, [R1+0x160] ;  /* 0x0001600001147983 */ /* 0x001ee20000300800 */
[----:B------:R-:W3:Y:S02]  /*72060*/  LDL.LU R21, [R1+0x164] ;  /* 0x0001640001157983 */ /* 0x000ee40000300800 */
[----:B------:R-:W3:Y:S02]  /*72070*/  LDL.LU R22, [R1+0x168] ;  /* 0x0001680001167983 */ /* 0x000ee40000300800 */
[----:B------:R-:W3:Y:S01]  /*72080*/  LDL.LU R23, [R1+0x16c] ;  /* 0x00016c0001177983 */ /* 0x000ee20000300800 */
[----:B------:R-:W2:Y:S01]  /*72090*/  LDL.LU R24, [R1+0x120] ;  /* 0x0001200001187983 */ /* 0x000ea20000300800 */
[----:B------:R-:W2:Y:S02]  /*720a0*/  LDL.LU R25, [R1+0x124] ;  /* 0x0001240001197983 */ /* 0x000ea40000300800 */
[----:B------:R-:W2:Y:S02]  /*720b0*/  LDL.LU R26, [R1+0x128] ;  /* 0x00012800011a7983 */ /* 0x000ea40000300800 */
[----:B------:R-:W2:Y:S01]  /*720c0*/  LDL.LU R27, [R1+0x12c] ;  /* 0x00012c00011b7983 */ /* 0x000ea20000300800 */
[----:B------:R-:W2:Y:S01]  /*720d0*/  LDL.LU R12, [R1+0x100] ;  /* 0x00010000010c7983 */ /* 0x000ea20000300800 */
[----:B------:R-:W2:Y:S01]  /*720e0*/  LDL.LU R13, [R1+0x104] ;  /* 0x00010400010d7983 */ /* 0x000ea20000300800 */
[----:B------:R-:W-:Y:S01]  /*720f0*/  MOV R2, R15 ;  /* 0x0000000f00027202 */ /* 0x000fe20000000f00 */
[----:B------:R-:W2:Y:S01]  /*72100*/  LDL.LU R14, [R1+0x108] ;  /* 0x00010800010e7983 */ /* 0x000ea20000300800 */
[----:B------:R-:W2:Y:S01]  /*72110*/  LDL.LU R15, [R1+0x10c] ;  /* 0x00010c00010f7983 */ /* 0x000ea20000300800 */
[----:B------:R-:W2:Y:S02]  /*72120*/  LDL.LU R16, [R1+0xe0] ;  /* 0x0000e00001107983 */ /* 0x000ea40000300800 */
[----:B------:R-:W2:Y:S02]  /*72130*/  LDL.LU R17, [R1+0xe4] ;  /* 0x0000e40001117983 */ /* 0x000ea40000300800 */
[----:B------:R-:W2:Y:S01]  /*72140*/  LDL.LU R18, [R1+0xe8] ;  /* 0x0000e80001127983 */ /* 0x000ea20000300800 */
[----:B------:R-:W2:Y:S01]  /*72150*/  LDL.LU R19, [R1+0xec] ;  /* 0x0000ec0001137983 */ /* 0x000ea20000300800 */
[----:B------:R-:W-:Y:S01]  /*72160*/  STL [R1+0x30b4], R2 ;  /* 0x0030b40201007387 */ /* 0x000fe20000100800 */
[----:B---3--:R-:W-:Y:S02]  /*72170*/  HMMA.16816.F32.BF16 R4, R8, R4, R20 ;  /* 0x000000040804723c */ /* 0x008fe40000041814 */
[----:B------:R-:W3:Y:S01]  /*72180*/  LDL.LU.64 R22, [R1+0x3518] ;  /* 0x0035180001167983 */ /* 0x000ee20000300a00 */
[----:B------:R-:W3:Y:S11]  /*72190*/  LDL.LU.64 R20, [R1+0x3510] ;  /* 0x0035100001147983 */ /* 0x000ef60000300a00 */
[----:B------:R-:W-:Y:S09]  /*721a0*/  @!UPT UIADD3 URZ, URZ, URZ, URZ ;  /* 0x0000003f3f3ff290 */ /* 0x000ff2000fffe03f */
[----:B------:R0:W-:Y:S01]  /*721b0*/  STL [R1+0x160], R4 ;  /* 0x0001600401007387 */ /* 0x0001e20000100800 */
[----:B------:R-:W-:-:S03]  /*721c0*/  IMAD.MOV.U32 R3, RZ, RZ, R5 ;  /* 0x000000ffff037224 */ /* 0x000fc600078e0005 */
[----:B0-----:R-:W3:Y:S01]  /*721d0*/  LDL.LU.64 R4, [R1+0x3508] ;  /* 0x0035080001047983 */ /* 0x001ee20000300a00 */
[----:B------:R-:W-:Y:S02]  /*721e0*/  MOV R29, R6 ;  /* 0x00000006001d7202 */ /* 0x000fe40000000f00 */
[----:B------:R-:W-:-:S05]  /*721f0*/  MOV R0, R7 ;  /* 0x0000000700007202 */ /* 0x000fca0000000f00 */
[----:B------:R-:W-:Y:S01]  /*72200*/  STL [R1+0x30c0], R0 ;  /* 0x0030c00001007387 */ /* 0x000fe20000100800 */
[----:B------:R-:W-:Y:S02]  /*72210*/  STL [R1+0x30bc], R29 ;  /* 0x0030bc1d01007387 */ /* 0x000fe40000100800 */
[----:B------:R0:W-:Y:S02]  /*72220*/  STL [R1+0x30b8], R3 ;  /* 0x0030b80301007387 */ /* 0x0001e40000100800 */
[----:B0-----:R-:W2:Y:S01]  /*72230*/  LDL R3, [R1+0x1f0c] ;  /* 0x001f0c0001037983 */ /* 0x001ea20000100800 */
[----:B---3--:R-:W-:Y:S03]  /*72240*/  HMMA.16816.F32.BF16 R4, R8, R4, R20 ;  /* 0x000000040804723c */ /* 0x008fe60000041814 */
[----:B------:R-:W3:Y:S01]  /*72250*/  LDL.LU.64 R22, [R1+0x3500] ;  /* 0x0035000001167983 */ /* 0x000ee20000300a00 */
[----:B------:R-:W3:Y:S11]  /*72260*/  LDL.LU.64 R20, [R1+0x34f8] ;  /* 0x0034f80001147983 */ /* 0x000ef60000300a00 */
[----:B------:R-:W-:Y:S08]  /*72270*/  @!UPT UIADD3 URZ, URZ, URZ, URZ ;  /* 0x0000003f3f3ff290 */ /* 0x000ff0000fffe03f */
[----:B------:R0:W-:Y:S01]  /*72280*/  STL.64 [R1+0x150], R4 ;  /* 0x0001500401007387 */ /* 0x0001e20000100a00 */
[----:B------:R3:W-:Y:S03]  /*72290*/  STL [R1+0x158], R6 ;  /* 0x0001580601007387 */ /* 0x0007e60000100800 */
[----:B0-----:R-:W3:Y:S01]  /*722a0*/  LDL.LU.64 R4, [R1+0x34f0] ;  /* 0x0034f00001047983 */ /* 0x001ee20000300a00 */
[----:B------:R-:W-:-:S05]  /*722b0*/  MOV R2, R7 ;  /* 0x0000000700027202 */ /* 0x000fca0000000f00 */
[----:B------:R-:W-:Y:S01]  /*722c0*/  STL [R1+0x30c4], R2 ;  /* 0x0030c40201007387 */ /* 0x000fe20000100800 */
[----:B---3--:R-:W-:Y:S03]  /*722d0*/  HMMA.16816.F32.BF16 R4, R8, R4, R20 ;  /* 0x000000040804723c */ /* 0x008fe60000041814 */
[----:B------:R-:W3:Y:S01]  /*722e0*/  LDL.LU.64 R22, [R1+0x34e8] ;  /* 0x0034e80001167983 */ /* 0x000ee20000300a00 */
[----:B------:R-:W3:Y:S11]  /*722f0*/  LDL.LU.64 R20, [R1+0x34e0] ;  /* 0x0034e00001147983 */ /* 0x000ef60000300a00 */
[----:B------:R-:W-:Y:S08]  /*72300*/  @!UPT UIADD3 URZ, URZ, URZ, URZ ;  /* 0x0000003f3f3ff290 */ /* 0x000ff0000fffe03f */
[----:B------:R0:W-:Y:S04]  /*72310*/  STL.64 [R1+0x140], R4 ;  /* 0x0001400401007387 */ /* 0x0001e80000100a00 */
[----:B0-----:R-:W3:Y:S01]  /*72320*/  LDL.LU.64 R4, [R1+0x34d8] ;  /* 0x0034d80001047983 */ /* 0x001ee20000300a00 */
[----:B------:R-:W-:Y:S01]  /*72330*/  MOV R29, R7 ;  /* 0x00000007001d7202 */ /* 0x000fe20000000f00 */
[----:B------:R-:W-:-:S04]  /*72340*/  IMAD.MOV.U32 R0, RZ, RZ, R6 ;  /* 0x000000ffff007224 */ /* 0x000fc800078e0006 */
[----:B------:R-:W-:Y:S01]  /*72350*/  STL [R1+0x30cc], R29 ;  /* 0x0030cc1d01007387 */ /* 0x000fe20000100800 */
[----:B------:R-:W-:Y:S01]  /*72360*/  STL [R1+0x30c8], R0 ;  /* 0x0030c80001007387 */ /* 0x000fe20000100800 */
[C---:B---3--:R-:W-:Y:S02]  /*72370*/  HMMA.16816.F32.BF16 R4, R8.reuse, R4, R20 ;  /* 0x000000040804723c */ /* 0x048fe40000041814 */
[----:B------:R-:W2:Y:S11]  /*72380*/  LDL.LU.64 R20, [R1+0x34d0] ;  /* 0x0034d00001147983 */ /* 0x000eb60000300a00 */
[----:B------:R-:W-:Y:S10]  /*72390*/  @!UPT UIADD3 URZ, URZ, URZ, URZ ;  /* 0x0000003f3f3ff290 */ /* 0x000ff4000fffe03f */
[----:B------:R0:W-:Y:S01]  /*723a0*/  STL.64 [R1+0x130], R4 ;  /* 0x0001300401007387 */ /* 0x0001e20000100a00 */
[----:B------:R-:W-:Y:S01]  /*723b0*/  MOV R2, R7 ;  /* 0x0000000700027202 */ /* 0x000fe20000000f00 */
[----:B------:R1:W-:Y:S02]  /*723c0*/  STL [R1+0x138], R6 ;  /* 0x0001380601007387 */ /* 0x0003e40000100800 */
[----:B0-----:R-:W3:Y:S01]  /*723d0*/  LDL.LU R4, [R1+0xd0] ;  /* 0x0000d00001047983 */ /* 0x001ee20000300800 */
[----:B------:R-:W3:Y:S02]  /*723e0*/  LDL.LU R5, [R1+0xd4] ;  /* 0x0000d40001057983 */ /* 0x000ee40000300800 */
[----:B-1----:R-:W3:Y:S02]  /*723f0*/  LDL.LU R6, [R1+0xd8] ;  /* 0x0000d80001067983 */ /* 0x002ee40000300800 */
        /* <DEDUP_REMOVED lines=9> */
[----:B------:R-:W2:Y:S11]  /*72490*/  LDL.LU.64 R24, [R1+0x34b0] ;  /* 0x0034b00001187983 */ /* 0x000eb60000300a00 */
[----:B------:R-:W-:Y:S10]  /*724a0*/  @!UPT UIADD3 URZ, URZ, URZ, URZ ;  /* 0x0000003f3f3ff290 */ /* 0x000ff4000fffe03f */
[----:B------:R-:W-:Y:S01]  /*724b0*/  STL.64 [R1+0x110], R20 ;  /* 0x0001101401007387 */ /* 0x000fe20000100a00 */
[----:B------:R0:W-:Y:S03]  /*724c0*/  STL.64 [R1+0x118], R22 ;  /* 0x0001181601007387 */ /* 0x0001e60000100a00 */
[----:B0-----:R-:W3:Y:S01]  /*724d0*/  LDL.LU.64 R22, [R1+0x34a8] ;  /* 0x0034a80001167983 */ /* 0x001ee20000300a00 */
[----:B------:R-:W3:Y:S01]  /*724e0*/  LDL.LU.64 R20, [R1+0x34a0] ;  /* 0x0034a00001147983 */ /* 0x000ee20000300a00 */
[C---:B--2---:R-:W-:Y:S02]  /*724f0*/  HMMA.16816.F32.BF16 R24, R8.reuse, R24, R12 ;  /* 0x000000180818723c */ /* 0x044fe4000004180c */
[----:B------:R-:W2:Y:S01]  /*72500*/  LDL.LU.64 R14, [R1+0x3498] ;  /* 0x00349800010e7983 */ /* 0x000ea20000300a00 */
[----:B------:R-:W2:Y:S11]  /*72510*/  LDL.LU.64 R12, [R1+0x3490] ;  /* 0x00349000010c7983 */ /* 0x000eb60000300a00 */
[----:B------:R-:W-:Y:S09]  /*72520*/  @!UPT UIADD3 URZ, URZ, URZ, URZ ;  /* 0x0000003f3f3ff290 */ /* 0x000ff2000fffe03f */
[----:B------:R-:W-:Y:S01]  /*72530*/  STL.64 [R1+0x100], R24 ;  /* 0x0001001801007387 */ /* 0x000fe20000100a00 */
[----:B------:R0:W-:Y:S03]  /*72540*/  STL.64 [R1+0x108], R26 ;  /* 0x0001081a01007387 */ /* 0x0001e60000100a00 */
[----:B0-----:R-:W2:Y:S01]  /*72550*/  LDL.LU.64 R26, [R1+0x3488] ;  /* 0x00348800011a7983 */ /* 0x001ea20000300a00 */
[----:B------:R-:W3:Y:S01]  /*72560*/  LDL.LU.64 R24, [R1+0x3480] ;  /* 0x0034800001187983 */ /* 0x000ee20000300a00 */
[----:B----4-:R-:W-:Y:S01]  /*72570*/  MOV R7, R28 ;  /* 0x0000001c00077202 */ /* 0x010fe20000000f00 */
[----:B---3--:R-:W-:Y:S11]  /*72580*/  HMMA.16816.F32.BF16 R20, R8, R24, R20 ;  /* 0x000000180814723c */ /* 0x008ff60000041814 */
[----:B------:R-:W-:Y:S11]  /*72590*/  @!UPT UIADD3 URZ, URZ, URZ, URZ ;  /* 0x0000003f3f3ff290 */ /* 0x000ff6000fffe03f */
[----:B------:R-:W-:Y:S01]  /*725a0*/  @!UPT UIADD3 URZ, URZ, URZ, URZ ;  /* 0x0000003f3f3ff290 */ /* 0x000fe2000fffe03f */
[----:B------:R0:W-:Y:S04]  /*725b0*/  STL.64 [R1+0xf0], R20 ;  /* 0x0000f01401007387 */ /* 0x0001e80000100a00 */
[----:B0-----:R-:W3:Y:S01]  /*725c0*/  LDL.LU.64 R20, [R1+0x3478] ;  /* 0x0034780001147983 */ /* 0x001ee20000300a00 */
[----:B------:R-:W-:Y:S01]  /*725d0*/  MOV R25, R23 ;  /* 0x0000001700197202 */ /* 0x000fe20000000f00 */
[----:B------:R-:W-:-:S04]  /*725e0*/  IMAD.MOV.U32 R28, RZ, RZ, R22 ;  /* 0x000000ffff1c7224 */ /* 0x000fc800078e0016 */
[----:B------:R-:W-:Y:S01]  /*725f0*/  STL [R1+0x313c], R25 ;  /* 0x00313c1901007387 */ /* 0x000fe20000100800 */
[----:B------:R-:W-:Y:S02]  /*72600*/  STL [R1+0x3138], R28 ;  /* 0x0031381c01007387 */ /* 0x000fe40000100800 */
[----:B------:R-:W4:Y:S01]  /*72610*/  LDL.64 R22, [R1+0x88] ;  /* 0x0000880001167983 */ /* 0x000f220000100a00 */
[----:B---3--:R-:W-:Y:S01]  /*72620*/  HMMA.16816.F32.BF16 R16, R8, R20, R16 ;  /* 0x000000140810723c */ /* 0x008fe20000041810 */
[----:B----4-:R0:W-:Y:S11]  /*72630*/  STL.64 [R1+0x3430], R22 ;  /* 0x0034301601007387 */ /* 0x0101f60000100a00 */
[----:B------:R-:W-:Y:S11]  /*72640*/  @!UPT UIADD3 URZ, URZ, URZ, URZ ;  /* 0x0000003f3f3ff290 */ /* 0x000ff6000fffe03f */
[----:B------:R-:W-:Y:S01]  /*72650*/  STL.64 [R1+0xe0], R16 ;  /* 0x0000e01001007387 */ /* 0x000fe20000100a00 */
[----:B------:R-:W-:Y:S02]  /*72660*/  STL.64 [R1+0xe8], R18 ;  /* 0x0000e81201007387 */ /* 0x000fe40000100a00 */
[----:B0-----:R-:W3:Y:S02]  /*72670*/  LDL.64 R22, [R1+0xa8] ;  /* 0x0000a80001167983 */ /* 0x001ee40000100a00 */
[----:B------:R-:W0:Y:S01]  /*72680*/  LDSM.16.M88.4 R16, [R3+0x31080] ;  /* 0x031080000310783b */ /* 0x000e220000000200 */
[----:B---3--:R1:W-:Y:S04]  /*72690*/  STL.64 [R1+0x3438], R22 ;  /* 0x0034381601007387 */ /* 0x0083e80000100a00 */
[----:B-1----:R-:W3:Y:S04]  /*726a0*/  LDL.64 R22, [R1+0xb8] ;  /* 0x0000b80001167983 */ /* 0x002ee80000100a00 */
[----:B---3--:R1:W-:Y:S04]  /*726b0*/  STL.64 [R1+0x3440], R22 ;  /* 0x0034401601007387 */ /* 0x0083e80000100a00 */
[----:B-1----:R-:W3:Y:S01]  /*726c0*/  LDL.64 R22, [R1+0xc8] ;  /* 0x0000c80001167983 */ /* 0x002ee20000100a00 */
[----:B0-----:R2:W-:Y:S02]  /*726d0*/  STL.64 [R1+0x3340], R18 ;  /* 0x0033401201007387 */ /* 0x0015e40000100a00 */
[----:B------:R0:W-:Y:S01]  /*726e0*/  STL.64 [R1+0x3338], R16 ;  /* 0x0033381001007387 */ /* 0x0001e20000100a00 */
[----:B--2---:R-:W-:Y:S01]  /*726f0*/  MOV R18, R15 ;  /* 0x0000000f00127202 */ /* 0x004fe20000000f00 */
[----:B0-----:R-:W2:Y:S01]  /*72700*/  LDL.LU R16, [R1+0x320] ;  /* 0x0003200001107983 */ /* 0x001ea20000300800 */
[----:B------:R-:W-:-:S02]  /*72710*/  MOV R17, R14 ;  /* 0x0000000e00117202 */ /* 0x000fc40000000f00 */
[----:B------:R-:W4:Y:S02]  /*72720*/  LDL.LU R14, [R1+0x3474] ;  /* 0x00347400010e7983 */ /* 0x000f240000300800 */
[----:B------:R-:W2:Y:S01]  /*72730*/  LDL.LU R15, [R1+0x3470] ;  /* 0x00347000010f7983 */ /* 0x000ea20000300800 */
[----:B------:R-:W2:Y:S01]  /*72740*/  LDL.LU R19, [R1+0x32c] ;  /* 0x00032c0001137983 */ /* 0x000ea20000300800 */
[----:B------:R-:W-:Y:S03]  /*72750*/  HMMA.16816.F32.BF16 R8, R8, R12, R4 ;  /* 0x0000000c0808723c */ /* 0x000fe60000041804 */
[----:B--2---:R4:W-:Y:S01]  /*72760*/  STL.64 [R1+0x3450], R18 ;  /* 0x0034501201007387 */ /* 0x0049e20000100a00 */
[----:B------:R0:W-:Y:S02]  /*72770*/  STL.64 [R1+0x3448], R16 ;  /* 0x0034481001007387 */ /* 0x0001e40000100a00 */
[----:B----4-:R-:W-:Y:S01]  /*72780*/  IMAD.MOV.U32 R18, RZ, RZ, R14 ;  /* 0x000000ffff127224 */ /* 0x010fe200078e000e */
[----:B0-----:R-:W2:Y:S01]  /*72790*/  LDL.LU R16, [R1+0x350] ;  /* 0x0003500001107983 */ /* 0x001ea20000300800 */
[----:B------:R-:W2:Y:S02]  /*727a0*/  LDL.LU R17, [R1+0x354] ;  /* 0x0003540001117983 */ /* 0x000ea40000300800 */
[----:B------:R-:W4:Y:S01]  /*727b0*/  LDL.LU R14, [R1+0x346c] ;  /* 0x00346c00010e7983 */ /* 0x000f220000300800 */
[----:B------:R-:W-:-:S02]  /*727c0*/  MOV R19, R15 ;  /* 0x0000000f00137202 */ /* 0x000fc40000000f00 */
[----:B------:R-:W4:Y:S01]  /*727d0*/  LDL.LU R15, [R1+0x3468] ;  /* 0x00346800010f7983 */ /* 0x000f220000300800 */
[----:B------:R-:W2:Y:S02]  /*727e0*/  LDL.LU.64 R6, [R1+0x3460] ;  /* 0x0034600001067983 */ /* 0x000ea40000300a00 */
[----:B------:R-:W2:Y:S08]  /*727f0*/  LDL.LU.64 R4, [R1+0x3458] ;  /* 0x0034580001047983 */ /* 0x000eb00000300a00 */
[----:B------:R-:W-:Y:S01]  /*72800*/  MOV R25, R10 ;  /* 0x0000000a00197202 */ /* 0x000fe20000000f00 */
[----:B------:R0:W-:Y:S01]  /*72810*/  STL.64 [R1+0xd0], R8 ;  /* 0x0000d00801007387 */ /* 0x0001e20000100a00 */
[----:B------:R-:W-:Y:S01]  /*72820*/  MOV R28, R11 ;  /* 0x0000000b001c7202 */ /* 0x000fe20000000f00 */
[----:B------:R-:W-:-:S02]  /*72830*/  IMAD.MOV.U32 R11, RZ, RZ, R27 ;  /* 0x000000ffff0b7224 */ /* 0x000fc400078e001b */
[----:B0-----:R-:W4:Y:S01]  /*72840*/  LDL.LU R8, [R1+0x310] ;  /* 0x0003100001087983 */ /* 0x001f220000300800 */
[----:B------:R-:W4:Y:S02]  /*72850*/  LDL.LU R9, [R1+0x314] ;  /* 0x0003140001097983 */ /* 0x000f240000300800 */
[----:B------:R-:W4:Y:S02]  /*72860*/  LDL.LU R10, [R1+0x318] ;  /* 0x00031800010a7983 */ /* 0x000f240000300800 */
[----:B------:R-:W-:Y:S01]  /*72870*/  STL [R1+0x3398], R25 ;  /* 0x0033981901007387 */ /* 0x000fe20000100800 */
[----:B------:R0:W-:Y:S04]  /*72880*/  STL [R1+0x33d0], R26 ;  /* 0x0033d01a01007387 */ /* 0x0001e80000100800 */
[----:B0-----:R-:W4:Y:S01]  /*72890*/  LDL.64 R26, [R1+0x98] ;  /* 0x00009800011a7983 */ /* 0x001f220000100a00 */
[----:B------:R-:W-:Y:S01]  /*728a0*/  STL [R1+0x3380], R28 ;  /* 0x0033801c01007387 */ /* 0x000fe20000100800 */
[----:B---3--:R-:W-:-:S02]  /*728b0*/  MOV R2, R22 ;  /* 0x0000001600027202 */ /* 0x008fc40000000f00 */
[----:B------:R-:W-:Y:S01]  /*728c0*/  MOV R0, R23 ;  /* 0x0000001700007202 */ /* 0x000fe20000000f00 */
[C---:B--2---:R-:W-:Y:S01]  /*728d0*/  HMMA.16816.F32.BF16 R16, R4.reuse, R22, R16 ;  /* 0x000000160410723c */ /* 0x044fe20000041810 */
[----:B----4-:R0:W-:Y:S01]  /*728e0*/  STL.64 [R1+0x3348], R14 ;  /* 0x0033480e01007387 */ /* 0x0101e20000100a00 */
[----:B------:R-:W2:Y:S02]  /*728f0*/  LDL.LU R12, [R1+0x340] ;  /* 0x00034000010c7983 */ /* 0x000ea40000300800 */
[----:B------:R-:W2:Y:S01]  /*72900*/  LDL.LU R13, [R1+0x344] ;  /* 0x00034400010d7983 */ /* 0x000ea20000300800 */
[----:B0-----:R-:W2:Y:S01]  /*72910*/  LDL.LU R14, [R1+0x348] ;  /* 0x00034800010e7983 */ /* 0x001ea20000300800 */
[----:B------:R-:W2:Y:S11]  /*72920*/  LDL.LU R15, [R1+0x34c] ;  /* 0x00034c00010f7983 */ /* 0x000eb60000300800 */
[----:B------:R-:W-:Y:S06]  /*72930*/  @!UPT UIADD3 URZ, URZ, URZ, URZ ;  /* 0x0000003f3f3ff290 */ /* 0x000fec000fffe03f */
[----:B------:R-:W-:Y:S01]  /*72940*/  STL.64 [R1+0xb40], R16 ;  /* 0x000b401001007387 */ /* 0x000fe20000100a00 */
[----:B------:R0:W-:Y:S03]  /*72950*/  STL.64 [R1+0xb48], R18 ;  /* 0x000b481201007387 */ /* 0x0001e60000100a00 */
[----:B0-----:R-:W3:Y:S01]  /*72960*/  LDL.LU.64 R18, [R1+0x3450] ;  /* 0x0034500001127983 */ /* 0x001ee20000300a00 */
[----:B------:R-:W3:Y:S02]  /*72970*/  LDL.LU.64 R16, [R1+0x3448] ;  /* 0x0034480001107983 */ /* 0x000ee40000300a00 */
[----:B------:R-:W2:Y:S02]  /*72980*/  LDL.LU.64 R22, [R1+0x3440] ;  /* 0x0034400001167983 */ /* 0x000ea40000300a00 */
[----:B------:R-:W-:Y:S01]  /*72990*/  STL [R1+0x3388], R0 ;  /* 0x0033880001007387 */ /* 0x000fe20000100800 */
[----:B------:R-:W-:Y:S01]  /*729a0*/  STL [R1+0x3384], R2 ;  /* 0x0033840201007387 */ /* 0x000fe20000100800 */
[C---:B--2---:R-:W-:Y:S11]  /*729b0*/  HMMA.16816.F32.BF16 R12, R4.reuse, R22, R12 ;  /* 0x00000016040c723c */ /* 0x044ff6000004180c */
[----:B------:R-:W-:Y:S11]  /*729c0*/  @!UPT UIADD3 URZ, URZ, URZ, URZ ;  /* 0x0000003f3f3ff290 */ /* 0x000ff6000fffe03f */
[----:B------:R-:W-:Y:S01]  /*729d0*/  @!UPT UIADD3 URZ, URZ, URZ, URZ ;  /* 0x0000003f3f3ff290 */ /* 0x000fe2000fffe03f */
[----:B------:R0:W-:Y:S01]  /*729e0*/  STL.64 [R1+0xb30], R12 ;  /* 0x000b300c01007387 */ /* 0x0001e20000100a00 */
[----:B------:R-:W-:Y:S02]  /*729f0*/  STL.64 [R1+0xb38], R14 ;  /* 0x000b380e01007387 */ /* 0x000fe40000100a00 */
[----:B0-----:R-:W-:Y:S01]  /*72a00*/  IMAD.MOV.U32 R12, RZ, RZ, R23 ;  /* 0x000000ffff0c7224 */ /* 0x001fe200078e0017 */
[----:B------:R-:W-:Y:S02]  /*72a10*/  MOV R13, R22 ;  /* 0x00000016000d7202 */ /* 0x000fe40000000f00 */
[----:B------:R-:W2:Y:S02]  /*72a20*/  LDL.LU.64 R22, [R1+0x3438] ;  /* 0x0034380001167983 */ /* 0x000ea40000300a00 */
[----:B------:R0:W-:Y:S02]  /*72a30*/  STL [R1+0x3390], R12 ;  /* 0x0033900c01007387 */ /* 0x0001e40000100800 */
[----:B------:R1:W-:Y:S01]  /*72a40*/  STL [R1+0x338c], R13 ;  /* 0x00338c0d01007387 */ /* 0x0003e20000100800 */
[----:B0-----:R-:W2:Y:S01]  /*72a50*/  LDL.LU R12, [R1+0x330] ;  /* 0x00033000010c7983 */ /* 0x001ea20000300800 */
[----:B-1----:R-:W2:Y:S02]  /*72a60*/  LDL.LU R13, [R1+0x334] ;  /* 0x00033400010d7983 */ /* 0x002ea40000300800 */
[----:B------:R-:W2:Y:S02]  /*72a70*/  LDL.LU R14, [R1+0x338] ;  /* 0x00033800010e7983 */ /* 0x000ea40000300800 */
[----:B------:R-:W2:Y:S02]  /*72a80*/  LDL.LU R15, [R1+0x33c] ;  /* 0x00033c00010f7983 */ /* 0x000ea40000300800 */
[C---:B--2---:R-:W-:Y:S11]  /*72a90*/  HMMA.16816.F32.BF16 R12, R4.reuse, R22, R12 ;  /* 0x00000016040c723c */ /* 0x044ff6000004180c */
[----:B------:R-:W-:Y:S11]  /*72aa0*/  @!UPT UIADD3 URZ, URZ, URZ, URZ ;  /* 0x0000003f3f3ff290 */ /* 0x000ff6000fffe03f */
[----:B------:R-:W-:Y:S01]  /*72ab0*/  @!UPT UIADD3 URZ, URZ, URZ, URZ ;  /* 0x0000003f3f3ff290 */ /* 0x000fe2000fffe03f */
[----:B------:R-:W-:Y:S01]  /*72ac0*/  STL.64 [R1+0xb50], R12 ;  /* 0x000b500c01007387 */ /* 0x000fe20000100a00 */
[----:B------:R0:W-:Y:S02]  /*72ad0*/  STL.64 [R1+0xb58], R14 ;  /* 0x000b580e01007387 */ /* 0x0001e40000100a00 */
[----:B0-----:R-:W-:Y:S02]  /*72ae0*/  MOV R15, R22 ;  /* 0x00000016000f7202 */ /* 0x001fe40000000f00 */
[----:B------:R-:W-:Y:S02]  /*72af0*/  MOV R14, R23 ;  /* 0x00000017000e7202 */ /* 0x000fe40000000f00 */
[----:B------:R-:W2:Y:S01]  /*72b00*/  LDL.LU.64 R22, [R1+0x3430] ;  /* 0x0034300001167983 */ /* 0x000ea20000300a00 */
[----:B------:R-:W-:Y:S02]  /*72b10*/  STL [R1+0x3394], R15 ;  /* 0x0033940f01007387 */ /* 0x000fe40000100800 */
[----:B------:R3:W-:Y:S02]  /*72b20*/  STL [R1+0x33e8], R14 ;  /* 0x0033e80e01007387 */ /* 0x0007e40000100800 */
[C---:B---3--:R-:W-:Y:S07]  /*72b30*/  HMMA.16816.F32.BF16 R12, R4.reuse, R26, R16 ;  /* 0x0000001a040c723c */ /* 0x048fee0000041810 */
[----:B------:R-:W-:Y:S01]  /*72b40*/  MOV R17, R26 ;  /* 0x0000001a00117202 */ /* 0x000fe20000000f00 */
[----:B------:R-:W-:Y:S11]  /*72b50*/  IMAD.MOV.U32 R16, RZ, RZ, R27 ;  /* 0x000000ffff107224 */ /* 0x000ff600078e001b */
[----:B------:R-:W-:Y:S04]  /*72b60*/  @!UPT UIADD3 URZ, URZ, URZ, URZ ;  /* 0x0000003f3f3ff290 */ /* 0x000fe8000fffe03f */
[----:B------:R-:W-:Y:S01]  /*72b70*/  STL.64 [R1+0xba0], R12 ;  /* 0x000ba00c01007387 */ /* 0x000fe20000100a00 */
[----:B------:R-:W-:Y:S01]  /*72b80*/  STL.64 [R1+0xba8], R14 ;  /* 0x000ba80e01007387 */ /* 0x000fe20000100a00 */
[C---:B--2---:R-:W-:Y:S11]  /*72b90*/  HMMA.16816.F32.BF16 R8, R4.reuse, R22, R8 ;  /* 0x000000160408723c */ /* 0x044ff60000041808 */
[----:B------:R-:W-:Y:S11]  /*72ba0*/  @!UPT UIADD3 URZ, URZ, URZ, URZ ;  /* 0x0000003f3f3ff290 */ /* 0x000ff6000fffe03f */
[----:B------:R-:W-:Y:S01]  /*72bb0*/  @!UPT UIADD3 URZ, URZ, URZ, URZ ;  /* 0x0000003f3f3ff290 */ /* 0x000fe2000fffe03f */
[----:B------:R-:W-:Y:S01]  /*72bc0*/  STL.64 [R1+0xb90], R8 ;  /* 0x000b900801007387 */ /* 0x000fe20000100a00 */
[----:B------:R-:W-:Y:S02]  /*72bd0*/  STL.64 [R1+0xb98], R10 ;  /* 0x000b980a01007387 */ /* 0x000fe40000100a00 */
[----:B------:R-:W2:Y:S01]  /*72be0*/  LDL.64 R26, [R1+0x28] ;  /* 0x00002800011a7983 */ /* 0x000ea20000100a00 */
[----:B------:R-:W-:Y:S02]  /*72bf0*/  MOV R19, R22 ;  /* 0x0000001600137202 */ /* 0x000fe40000000f00 */
[----:B------:R-:W-:Y:S01]  /*72c00*/  MOV R18, R23 ;  /* 0x0000001700127202 */ /* 0x000fe20000000f00 */
[----:B--2---:R-:W-:Y:S04]  /*72c10*/  STL.64 [R1+0x33e0], R26 ;  /* 0x0033e01a01007387 */ /* 0x004fe80000100a00 */
[----:B------:R-:W-:Y:S02]  /*72c20*/  STL.64 [R1+0x33b0], R18 ;  /* 0x0033b01201007387 */ /* 0x000fe40000100a00 */
[----:B------:R0:W-:Y:S02]  /*72c30*/  STL.64 [R1+0x33a8], R16 ;  /* 0x0033a81001007387 */ /* 0x0001e40000100a00 */
[----:B0-----:R-:W2:Y:S01]  /*72c40*/  LDL.LU R16, [R1+0x470] ;  /* 0x0004700001107983 */ /* 0x001ea20000300800 */
[----:B------:R-:W2:Y:S02]  /*72c50*/  LDL.LU R17, [R1+0x474] ;  /* 0x0004740001117983 */ /* 0x000ea40000300800 */
[----:B------:R-:W3:Y:S02]  /*72c60*/  LDL.LU R18, [R1+0x478] ;  /* 0x0004780001127983 */ /* 0x000ee40000300800 */
[----:B------:R-:W3:Y:S01]  /*72c70*/  LDL.LU R19, [R1+0x47c] ;  /* 0x00047c0001137983 */ /* 0x000ee20000300800 */
[----:B------:R-:W4:Y:S04]  /*72c80*/  LDL.64 R10, [R1+0x68] ;  /* 0x00006800010a7983 */ /* 0x000f280000100a00 */
[----:B----4-:R0:W-:Y:S01]  /*72c90*/  STL.64 [R1+0x3428], R10 ;  /* 0x0034280a01007387 */ /* 0x0101e20000100a00 */
        /* <DEDUP_REMOVED lines=8> */
[----:B0-----:R-:W3:Y:S04]  /*72d20*/  LDL.64 R10, [R1+0x78] ;  /* 0x00007800010a7983 */ /* 0x001ee80000100a00 */
[----:B--2---:R0:W-:Y:S01]  /*72d30*/  STL.64 [R1+0x33f8], R14 ;  /* 0x0033f80e01007387 */ /* 0x0041e20000100a00 */
[----:B----4-:R-:W-:Y:S03]  /*72d40*/  STL.64 [R1+0x33f0], R12 ;  /* 0x0033f00c01007387 */ /* 0x010fe60000100a00 */
[----:B0-----:R-:W2:Y:S04]  /*72d50*/  LDL.64 R14, [R1+0x48] ;  /* 0x00004800010e7983 */ /* 0x001ea80000100a00 */
[----:B--2---:R0:W-:Y:S04]  /*72d60*/  STL.64 [R1+0x3408], R14 ;  /* 0x0034080e01007387 */ /* 0x0041e80000100a00 */
[----:B0-----:R-:W2:Y:S04]  /*72d70*/  LDL.64 R14, [R1+0x58] ;  /* 0x00005800010e7983 */ /* 0x001ea80000100a00 */
[----:B--2---:R0:W-:Y:S01]  /*72d80*/  STL.64 [R1+0x3420], R14 ;  /* 0x0034200e01007387 */ /* 0x0041e20000100a00 */
[----:B------:R-:W2:Y:S02]  /*72d90*/  LDL.LU R12, [R1+0x2f0] ;  /* 0x0002f000010c7983 */ /* 0x000ea40000300800 */
[----:B------:R-:W2:Y:S01]  /*72da0*/  LDL.LU R13, [R1+0x2f4] ;  /* 0x0002f400010d7983 */ /* 0x000ea20000300800 */
[----:B0-----:R-:W2:Y:S01]  /*72db0*/  LDL.LU R14, [R1+0x2f8] ;  /* 0x0002f800010e7983 */ /* 0x001ea20000300800 */
[----:B------:R-:W2:Y:S02]  /*72dc0*/  LDL.LU R15, [R1+0x2fc] ;  /* 0x0002fc00010f7983 */ /* 0x000ea40000300800 */
[----:B------:R-:W4:Y:S02]  /*72dd0*/  LDL.64 R26, [R1+0x38] ;  /* 0x00003800011a7983 */ /* 0x000f240000100a00 */
[----:B----4-:R0:W-:Y:S01]  /*72de0*/  STL.64 [R1+0x3400], R26 ;  /* 0x0034001a01007387 */ /* 0x0101e20000100a00 */
[----:B------:R-:W4:Y:S02]  /*72df0*/  LDL.LU R24, [R1+0x4b0] ;  /* 0x0004b00001187983 */ /* 0x000f240000300800 */
[----:B------:R-:W4:Y:S01]  /*72e00*/  LDL.LU R25, [R1+0x4b4] ;  /* 0x0004b40001197983 */ /* 0x000f220000300800 */
[----:B0-----:R-:W2:Y:S01]  /*72e10*/  LDL.LU R26, [R1+0x4b8] ;  /* 0x0004b800011a7983 */ /* 0x001ea20000300800 */
[----:B------:R-:W2:Y:S01]  /*72e20*/  LDL.LU R27, [R1+0x4bc] ;  /* 0x0004bc00011b7983 */ /* 0x000ea20000300800 */
[----:B---3--:R-:W-:Y:S02]  /*72e30*/  HMMA.16816.F32.BF16 R20, R4, R10, R20 ;  /* 0x0000000a0414723c */ /* 0x008fe40000041814 */
        /* <DEDUP_REMOVED lines=8> */
[----:B0-----:R-:W3:Y:S04]  /*72ec0*/  LDL.64 R18, [R1+0x18] ;  /* 0x0000180001127983 */ /* 0x001ee80000100a00 */
[----:B---3--:R0:W-:Y:S01]  /*72ed0*/  STL.64 [R1+0x33d8], R18 ;  /* 0x0033d81201007387 */ /* 0x0081e20000100a00 */
[----:B-1----:R-:W3:Y:S02]  /*72ee0*/  LDL.LU R16, [R1+0x490] ;  /* 0x0004900001107983 */ /* 0x002ee40000300800 */
[----:B------:R-:W3:Y:S01]  /*72ef0*/  LDL.LU R17, [R1+0x494] ;  /* 0x0004940001117983 */ /* 0x000ee20000300800 */
[----:B0-----:R-:W3:Y:S01]  /*72f00*/  LDL.LU R18, [R1+0x498] ;  /* 0x0004980001127983 */ /* 0x001ee20000300800 */
[----:B------:R-:W3:Y:S02]  /*72f10*/  LDL.LU R19, [R1+0x49c] ;  /* 0x00049c0001137983 */ /* 0x000ee40000300800 */
[----:B------:R0:W-:Y:S02]  /*72f20*/  STL.64 [R1+0xb80], R20 ;  /* 0x000b801401007387 */ /* 0x0001e40000100a00 */
[----:B------:R1:W-:Y:S01]  /*72f30*/  STL.64 [R1+0xb88], R22 ;  /* 0x000b881601007387 */ /* 0x0003e20000100a00 */
[----:B0-----:R-:W-:Y:S01]  /*72f40*/  MOV R21, R10 ;  /* 0x0000000a00157202 */ /* 0x001fe20000000f00 */
[----:B------:R-:W-:-:S02]  /*72f50*/  IMAD.MOV.U32 R20, RZ, RZ, R11 ;  /* 0x000000ffff147224 */ /* 0x000fc400078e000b */
[----:B------:R-:W4:Y:S02]  /*72f60*/  LDL.LU.64 R10, [R1+0x3428] ;  /* 0x00342800010a7983 */ /* 0x000f240000300a00 */
[C---:B----4-:R-:W-:Y:S01]  /*72f70*/  HMMA.16816.F32.BF16 R12, R4.reuse, R10, R12 ;  /* 0x0000000a040c723c */ /* 0x050fe2000004180c */
[----:B-1----:R-:W-:Y:S02]  /*72f80*/  MOV R23, R10 ;  /* 0x0000000a00177202 */ /* 0x002fe40000000f00 */
[----:B------:R-:W-:Y:S02]  /*72f90*/  MOV R29, R11 ;  /* 0x0000000b001d7202 */ /* 0x000fe40000000f00 */
[----:B------:R-:W0:Y:S11]  /*72fa0*/  LDSM.16.M88.4 R8, [R3+0x32080] ;  /* 0x032080000308783b */ /* 0x000e360000000200 */
[----:B------:R-:W-:Y:S07]  /*72fb0*/  @!UPT UIADD3 URZ, URZ, URZ, URZ ;  /* 0x0000003f3f3ff290 */ /* 0x000fee000fffe03f */
[----:B------:R-:W-:Y:S01]  /*72fc0*/  STL.64 [R1+0xb70], R12 ;  /* 0x000b700c01007387 */ /* 0x000fe20000100a00 */
[----:B------:R1:W-:Y:S03]  /*72fd0*/  STL.64 [R1+0xb78], R14 ;  /* 0x000b780e01007387 */ /* 0x0003e60000100a00 */
[----:B-1----:R-:W2:Y:S04]  /*72fe0*/  LDL.LU.64 R14, [R1+0x3420] ;  /* 0x00342000010e7983 */ /* 0x002ea80000300a00 */
[----:B0-----:R0:W-:Y:S01]  /*72ff0*/  STL.64 [R1+0x31e0], R10 ;  /* 0x0031e00a01007387 */ /* 0x0011e20000100a00 */
[----:B------:R1:W-:Y:S03]  /*73000*/  STL.64 [R1+0x31d8], R8 ;  /* 0x0031d80801007387 */ /* 0x0003e60000100a00 */
[----:B0-----:R-:W4:Y:S04]  /*73010*/  LDL R10, [R1+0x8] ;  /* 0x00000800010a7983 */ /* 0x001f280000100800 */
[----:B------:R-:W4:Y:S01]  /*73020*/  LDL R11, [R1+0xc] ;  /* 0x00000c00010b7983 */ /* 0x000f220000100800 */
[C---:B--2---:R-:W-:Y:S01]  /*73030*/  HMMA.16816.F32.BF16 R24, R4.reuse, R14, R24 ;  /* 0x0000000e0418723c */ /* 0x044fe20000041818 */
[----:B------:R-:W-:Y:S01]  /*73040*/  MOV R28, R14 ;  /* 0x0000000e001c7202 */ /* 0x000fe20000000f00 */
[----:B------:R-:W-:Y:S01]  /*73050*/  IMAD.MOV.U32 R22, RZ, RZ, R15 ;  /* 0x000000ffff167224 */ /* 0x000fe200078e000f */
[----:B----4-:R0:W-:Y:S01]  /*73060*/  STL.64 [R1+0x33c8], R10 ;  /* 0x0033c80a01007387 */ /* 0x0101e20000100a00 */
[----:B-1----:R-:W2:Y:S02]  /*73070*/  LDL.LU R8, [R1+0x480] ;  /* 0x0004800001087983 */ /* 0x002ea40000300800 */
[----:B------:R-:W2:Y:S01]  /*73080*/  LDL.LU R9, [R1+0x484] ;  /* 0x0004840001097983 */ /* 0x000ea20000300800 */
[----:B0-----:R-:W2:Y:S01]  /*73090*/  LDL.LU R10, [R1+0x488] ;  /* 0x00048800010a7983 */ /* 0x001ea20000300800 */
[----:B------:R-:W2:Y:S11]  /*730a0*/  LDL.LU R11, [R1+0x48c] ;  /* 0x00048c00010b7983 */ /* 0x000eb60000300800 */
[----:B------:R-:W-:Y:S04]  /*730b0*/  @!UPT UIADD3 URZ, URZ, URZ, URZ ;  /* 0x0000003f3f3ff290 */ /* 0x000fe8000fffe03f */
[----:B------:R-:W-:Y:S02]  /*730c0*/  STL.64 [R1+0xb60], R24 ;  /* 0x000b601801007387 */ /* 0x000fe40000100a00 */
[----:B------:R0:W-:Y:S02]  /*730d0*/  STL.64 [R1+0xb68], R26 ;  /* 0x000b681a01007387 */ /* 0x0001e40000100a00 */
[----:B0-----:R-:W4:Y:S01]  /*730e0*/  LDL.LU.64 R26, [R1+0x3418] ;  /* 0x00341800011a7983 */ /* 0x001f220000300a00 */
[----:B------:R-:W4:Y:S02]  /*730f0*/  LDL.LU.64 R24, [R1+0x3410] ;  /* 0x0034100001187983 */ /* 0x000f240000300a00 */
        /* <DEDUP_REMOVED lines=10> */
[C---:B----4-:R-:W-:Y:S11]  /*731a0*/  HMMA.16816.F32.BF16 R12, R4.reuse, R26, R12 ;  /* 0x0000001a040c723c */ /* 0x050ff6000004180c */
[----:B------:R-:W-:Y:S11]  /*731b0*/  @!UPT UIADD3 URZ, URZ, URZ, URZ ;  /* 0x0000003f3f3ff290 */ /* 0x000ff6000fffe03f */
[----:B------:R-:W-:Y:S01]  /*731c0*/  @!UPT UIADD3 URZ, URZ, URZ, URZ ;  /* 0x0000003f3f3ff290 */ /* 0x000fe2000fffe03f */
[----:B------:R0:W-:Y:S01]  /*731d0*/  STL.64 [R1+0xbc0], R12 ;  /* 0x000bc00c01007387 */ /* 0x0001e20000100a00 */
[----:B------:R1:W-:Y:S01]  /*731e0*/  STL.64 [R1+0xbc8], R14 ;  /* 0x000bc80e01007387 */ /* 0x0003e20000100a00 */
[----:B0-----:R-:W-:Y:S02]  /*731f0*/  MOV R12, R26 ;  /* 0x0000001a000c7202 */ /* 0x001fe40000000f00 */
[----:B-1----:R-:W4:Y:S01]  /*73200*/  LDL.LU R14, [R1+0x33e8] ;  /* 0x0033e800010e7983 */ /* 0x002f220000300800 */
[----:B------:R-:W-:Y:S02]  /*73210*/  IMAD.MOV.U32 R13, RZ, RZ, R27 ;  /* 0x000000ffff0d7224 */ /* 0x000fe400078e001b */
[----:B------:R-:W3:Y:S02]  /*73220*/  LDL.LU.64 R26, [R1+0x33e0] ;  /* 0x0033e000011a7983 */ /* 0x000ee40000300a00 */
[C---:B---3--:R-:W-:Y:S11]  /*73230*/  HMMA.16816.F32.BF16 R16, R4.reuse, R26, R16 ;  /* 0x0000001a0410723c */ /* 0x048ff60000041810 */
[----:B------:R-:W-:Y:S11]  /*73240*/  @!UPT UIADD3 URZ, URZ, URZ, URZ ;  /* 0x0000003f3f3ff290 */ /* 0x000ff6000fffe03f */
[----:B------:R-:W-:Y:S01]  /*73250*/  @!UPT UIADD3 URZ, URZ, URZ, URZ ;  /* 0x0000003f3f3ff290 */ /* 0x000fe2000fffe03f */
[----:B------:R-:W-:Y:S01]  /*73260*/  STL.64 [R1+0xbd0], R16 ;  /* 0x000bd01001007387 */ /* 0x000fe20000100a00 */
[----:B------:R0:W-:Y:S03]  /*73270*/  STL.64 [R1+0xbd8], R18 ;  /* 0x000bd81201007387 */ /* 0x0001e60000100a00 */
[----:B0-----:R-:W2:Y:S01]  /*73280*/  LDL.LU.64 R18, [R1+0x33d8] ;  /* 0x0033d80001127983 */ /* 0x001ea20000300a00 */
[----:B------:R-:W-:Y:S02]  /*73290*/  MOV R15, R26 ;  /* 0x0000001a000f7202 */ /* 0x000fe40000000f00 */
[----:B------:R-:W3:Y:S01]  /*732a0*/  LDL.LU R26, [R1+0x33d0] ;  /* 0x0033d000011a7983 */ /* 0x000ee20000300800 */
[----:B------:R-:W-:Y:S01]  /*732b0*/  MOV R24, R27 ;  /* 0x0000001b00187202 */ /* 0x000fe20000000f00 */
        /* <DEDUP_REMOVED lines=19> */
[----:B--2---:R-:W-:Y:S01]  /*733f0*/  STL.64 [R1+0x31f0], R10 ;  /* 0x0031f00a01007387 */ /* 0x004fe20000100a00 */
[----:B------:R0:W-:Y:S03]  /*73400*/  STL.64 [R1+0x31e8], R8 ;  /* 0x0031e80801007387 */ /* 0x0001e60000100a00 */
[----:B0-----:R-:W2:Y:S01]  /*73410*/  LDL.LU R8, [R1+0x370] ;  /* 0x0003700001087983 */ /* 0x001ea20000300800 */
[----:B------:R-:W2:Y:S02]  /*73420*/  LDL.LU R9, [R1+0x374] ;  /* 0x0003740001097983 */ /* 0x000ea40000300800 */
[----:B------:R-:W2:Y:S01]  /*73430*/  LDL.LU R10, [R1+0x378] ;  /* 0x00037800010a7983 */ /* 0x000ea20000300800 */
[----:B---3--:R-:W-:-:S02]  /*73440*/  MOV R11, R26 ;  /* 0x0000001a000b7202 */ /* 0x008fc40000000f00 */
[----:B------:R-:W3:Y:S04]  /*73450*/  LDL.LU R26, [R1+0x33a0] ;  /* 0x0033a000011a7983 */ /* 0x000ee80000300800 */
[----:B--2---:R0:W-:Y:S01]  /*73460*/  STL.64 [R1+0x3200], R10 ;  /* 0x0032000a01007387 */ /* 0x0041e20000100a00 */
[----:B------:R-:W-:Y:S03]  /*73470*/  STL.64 [R1+0x31f8], R8 ;  /* 0x0031f80801007387 */ /* 0x000fe60000100a00 */
[----:B0-----:R-:W2:Y:S04]  /*73480*/  LDL.LU.64 R10, [R1+0x8] ;  /* 0x00000800010a7983 */ /* 0x001ea80000300a00 */
[----:B--2---:R0:W-:Y:S02]  /*73490*/  STL.64 [R1+0x3218], R10 ;  /* 0x0032180a01007387 */ /* 0x0041e40000100a00 */
[----:B0-----:R-:W-:-:S02]  /*734a0*/  MOV R10, R27 ;  /* 0x0000001b000a7202 */ /* 0x001fc40000000f00 */
[----:B------:R-:W-:Y:S01]  /*734b0*/  MOV R11, R25 ;  /* 0x00000019000b7202 */ /* 0x000fe20000000f00 */
[----:B------:R-:W3:Y:S01]  /*734c0*/  LDL.LU R27, [R1+0x339c] ;  /* 0x00339c00011b7983 */ /* 0x000ee20000300800 */
[----:B------:R-:W2:Y:S03]  /*734d0*/  LDL.LU R25, [R1+0x3398] ;  /* 0x0033980001197983 */ /* 0x000ea60000300800 */
[----:B------:R0:W-:Y:S01]  /*734e0*/  STL.64 [R1+0x3230], R10 ;  /* 0x0032300a01007387 */ /* 0x0001e20000100a00 */
[----:B------:R-:W3:Y:S02]  /*734f0*/  LDL.LU R8, [R1+0x460] ;  /* 0x0004600001087983 */ /* 0x000ee40000300800 */
[----:B------:R-:W3:Y:S01]  /*73500*/  LDL.LU R9, [R1+0x464] ;  /* 0x0004640001097983 */ /* 0x000ee20000300800 */
[----:B0-----:R-:W3:Y:S01]  /*73510*/  LDL.LU R10, [R1+0x468] ;  /* 0x00046800010a7983 */ /* 0x001ee20000300800 */
[----:B------:R-:W3:Y:S02]  /*73520*/  LDL.LU R11, [R1+0x46c] ;  /* 0x00046c00010b7983 */ /* 0x000ee40000300800 */
[----:B---3--:R-:W-:Y:S11]  /*73530*/  HMMA.16816.F32.BF16 R8, R4, R26, R8 ;  /* 0x0000001a0408723c */ /* 0x008ff60000041808 */
[----:B------:R-:W-:Y:S11]  /*73540*/  @!UPT UIADD3 URZ, URZ, URZ, URZ ;  /* 0x0000003f3f3ff290 */ /* 0x000ff6000fffe03f */
[----:B------:R-:W-:Y:S01]  /*73550*/  @!UPT UIADD3 URZ, URZ, URZ, URZ ;  /* 0x0000003f3f3ff290 */ /* 0x000fe2000fffe03f */
[----:B------:R-:W-:Y:S01]  /*73560*/  STL.64 [R1+0xc00], R8 ;  /* 0x000c000801007387 */ /* 0x000fe20000100a00 */
[----:B------:R0:W-:Y:S02]  /*73570*/  STL.64 [R1+0xc08], R10 ;  /* 0x000c080a01007387 */ /* 0x0001e40000100a00 */
[----:B0-----:R-:W-:Y:S01]  /*73580*/  IMAD.MOV.U32 R10, RZ, RZ, R15 ;  /* 0x000000ffff0a7224 */ /* 0x001fe200078e000f */
[----:B------:R-:W-:Y:S01]  /*73590*/  MOV R11, R24 ;  /* 0x00000018000b7202 */ /* 0x000fe20000000f00 */
[----:B------:R-:W3:Y:S04]  /*735a0*/  LDL.LU R15, [R1+0x3394] ;  /* 0x00339400010f7983 */ /* 0x000ee80000300800 */
[----:B------:R-:W-:Y:S01]  /*735b0*/  STL.64 [R1+0x3248], R10 ;  /* 0x0032480a01007387 */ /* 0x000fe20000100a00 */
[----:B------:R-:W-:Y:S02]  /*735c0*/  STL.64 [R1+0x3210], R26 ;  /* 0x0032101a01007387 */ /* 0x000fe40000100a00 */
[----:B--2---:R0:W-:Y:S02]  /*735d0*/  STL [R1+0x3208], R25 ;  /* 0x0032081901007387 */ /* 0x0041e40000100800 */
[----:B------:R-:W2:Y:S01]  /*735e0*/  LDL.LU R24, [R1+0x380] ;  /* 0x0003800001187983 */ /* 0x000ea20000300800 */
[----:B0-----:R-:W2:Y:S01]  /*735f0*/  LDL.LU R25, [R1+0x384] ;  /* 0x0003840001197983 */ /* 0x001ea20000300800 */
[----:B------:R-:W2:Y:S02]  /*73600*/  LDL.LU R26, [R1+0x388] ;  /* 0x00038800011a7983 */ /* 0x000ea40000300800 */
[----:B------:R-:W2:Y:S01]  /*73610*/  LDL.LU R27, [R1+0x38c] ;  /* 0x00038c00011b7983 */ /* 0x000ea20000300800 */
[----:B------:R-:W-:-:S02]  /*73620*/  MOV R10, R12 ;  /* 0x0000000c000a7202 */ /* 0x000fc40000000f00 */
[----:B------:R-:W-:Y:S01]  /*73630*/  MOV R11, R13 ;  /* 0x0000000d000b7202 */ /* 0x000fe20000000f00 */
[----:B------:R-:W3:Y:S01]  /*73640*/  LDL.LU R12, [R1+0x3390] ;  /* 0x00339000010c7983 */ /* 0x000ee20000300800 */
[----:B------:R-:W3:Y:S03]  /*73650*/  LDL.LU R13, [R1+0x338c] ;  /* 0x00338c00010d7983 */ /* 0x000ee60000300800 */
[----:B------:R0:W-:Y:S02]  /*73660*/  STL.64 [R1+0x3260], R10 ;  /* 0x0032600a01007387 */ /* 0x0001e40000100a00 */
[----:B0-----:R-:W-:Y:S01]  /*73670*/  IMAD.MOV.U32 R10, RZ, RZ, R0 ;  /* 0x000000ffff0a7224 */ /* 0x001fe200078e0000 */
[----:B------:R-:W-:Y:S01]  /*73680*/  MOV R11, R2 ;  /* 0x00000002000b7202 */ /* 0x000fe20000000f00 */
[----:B------:R-:W3:Y:S01]  /*73690*/  LDL.LU R0, [R1+0x3388] ;  /* 0x0033880001007983 */ /* 0x000ee20000300800 */
[----:B------:R-:W3:Y:S03]  /*736a0*/  LDL.LU R2, [R1+0x3384] ;  /* 0x0033840001027983 */ /* 0x000ee60000300800 */
        /* <DEDUP_REMOVED lines=19> */
[----:B------:R-:W-:Y:S01]  /*737e0*/  MOV R11, R29 ;  /* 0x0000001d000b7202 */ /* 0x000fe20000000f00 */
[----:B------:R-:W3:Y:S04]  /*737f0*/  LDL.LU R23, [R1+0x3378] ;  /* 0x0033780001177983 */ /* 0x000ee80000300800 */
[----:B------:R-:W-:Y:S04]  /*73800*/  STL.64 [R1+0x32a8], R10 ;  /* 0x0032a80a01007387 */ /* 0x000fe80000100a00 */
[----:B--2---:R-:W-:Y:S01]  /*73810*/  STL.64 [R1+0x3258], R26 ;  /* 0x0032581a01007387 */ /* 0x004fe20000100a00 */
[----:B------:R0:W-:Y:S03]  /*73820*/  STL.64 [R1+0x3250], R24 ;  /* 0x0032501801007387 */ /* 0x0001e60000100a00 */
[----:B0-----:R-:W2:Y:S01]  /*73830*/  LDL.LU R24, [R1+0x3b0] ;  /* 0x0003b00001187983 */ /* 0x001ea20000300800 */
[----:B------:R-:W2:Y:S02]  /*73840*/  LDL.LU R25, [R1+0x3b4] ;  /* 0x0003b40001197983 */ /* 0x000ea40000300800 */
[----:B------:R-:W-:Y:S01]  /*73850*/  IMAD.MOV.U32 R10, RZ, RZ, R21 ;  /* 0x000000ffff0a7224 */ /* 0x000fe200078e0015 */
[----:B------:R-:W-:-:S02]  /*73860*/  MOV R11, R20 ;  /* 0x00000014000b7202 */ /* 0x000fc40000000f00 */
[----:B---3--:R-:W-:Y:S02]  /*73870*/  MOV R26, R22 ;  /* 0x00000016001a7202 */ /* 0x008fe40000000f00 */
[----:B------:R-:W-:Y:S01]  /*73880*/  MOV R27, R23 ;  /* 0x00000017001b7202 */ /* 0x000fe20000000f00 */
[----:B------:R-:W3:Y:S01]  /*73890*/  LDL.LU R22, [R1+0x3374] ;  /* 0x0033740001167983 */ /* 0x000ee20000300800 */
[----:B------:R-:W3:Y:S02]  /*738a0*/  LDL.LU R23, [R1+0x3370] ;  /* 0x0033700001177983 */ /* 0x000ee40000300800 */
[----:B------:R-:W-:Y:S01]  /*738b0*/  STL.64 [R1+0x32c0], R10 ;  /* 0x0032c00a01007387 */ /* 0x000fe20000100a00 */
[----:B------:R-:W-:Y:S04]  /*738c0*/  STL.64 [R1+0x3270], R26 ;  /* 0x0032701a01007387 */ /* 0x000fe80000100a00 */
[----:B--2---:R0:W-:Y:S04]  /*738d0*/  STL.64 [R1+0x3268], R24 ;  /* 0x0032681801007387 */ /* 0x0041e80000100a00 */
        /* <DEDUP_REMOVED lines=10> */
[----:B------:R-:W2:Y:S01]  /*73980*/  LDL.LU R25, [R1+0x3d4] ;  /* 0x0003d40001197983 */ /* 0x000ea20000300800 */
[----:B------:R-:W-:-:S02]  /*73990*/  MOV R10, R17 ;  /* 0x00000011000a7202 */ /* 0x000fc40000000f00 */
[----:B------:R-:W-:Y:S01]  /*739a0*/  MOV R11, R16 ;  /* 0x00000010000b7202 */ /* 0x000fe20000000f00 */
[----:B---3--:R-:W-:Y:S01]  /*739b0*/  IMAD.MOV.U32 R26, RZ, RZ, R23 ;  /* 0x000000ffff1a7224 */ /* 0x008fe200078e0017 */
[----:B------:R-:W-:Y:S01]  /*739c0*/  MOV R27, R22 ;  /* 0x00000016001b7202 */ /* 0x000fe20000000f00 */
[----:B------:R-:W3:Y:S01]  /*739d0*/  LDL.LU R23, [R1+0x336c] ;  /* 0x00336c0001177983 */ /* 0x000ee20000300800 */
[----:B------:R-:W3:Y:S02]  /*739e0*/  LDL.LU R22, [R1+0x3368] ;  /* 0x0033680001167983 */ /* 0x000ee40000300800 */
[----:B------:R0:W-:Y:S02]  /*739f0*/  STL.64 [R1+0x32f0], R10 ;  /* 0x0032f00a01007387 */ /* 0x0001e40000100a00 */
[----:B0-----:R-:W-:Y:S01]  /*73a00*/  IMAD.MOV.U32 R10, RZ, RZ, R15 ;  /* 0x000000ffff0a7224 */ /* 0x001fe200078e000f */
[----:B----4-:R-:W-:-:S05]  /*73a10*/  MOV R11, R14 ;  /* 0x0000000e000b7202 */ /* 0x010fca0000000f00 */
[----:B------:R-:W-:Y:S01]  /*73a20*/  STL.64 [R1+0x3308], R10 ;  /* 0x0033080a01007387 */ /* 0x000fe20000100a00 */
[----:B------:R-:W-:Y:S03]  /*73a30*/  STL.64 [R1+0x32a0], R26 ;  /* 0x0032a01a01007387 */ /* 0x000fe60000100a00 */
[----:B--2---:R0:W-:Y:S04]  /*73a40*/  STL.64 [R1+0x3298], R24 ;  /* 0x0032981801007387 */ /* 0x0041e80000100a00 */
[----:B0-----:R-:W2:Y:S01]  /*73a50*/  LDL.LU R24, [R1+0x3e0] ;  /* 0x0003e00001187983 */ /* 0x001ea20000300800 */
[----:B------:R-:W2:Y:S02]  /*73a60*/  LDL.LU R25, [R1+0x3e4] ;  /* 0x0003e40001197983 */ /* 0x000ea40000300800 */
[----:B------:R-:W4:Y:S02]  /*73a70*/  LDL.LU R26, [R1+0x3e8] ;  /* 0x0003e800011a7983 */ /* 0x000f240000300800 */
[----:B------:R-:W4:Y:S01]  /*73a80*/  LDL.LU R27, [R1+0x3ec] ;  /* 0x0003ec00011b7983 */ /* 0x000f220000300800 */
[----:B------:R-:W-:-:S02]  /*73a90*/  MOV R10, R13 ;  /* 0x0000000d000a7202 */ /* 0x000fc40000000f00 */
[----:B------:R-:W-:-:S05]  /*73aa0*/  MOV R11, R12 ;  /* 0x0000000c000b7202 */ /* 0x000fca0000000f00 */
[----:B------:R-:W-:Y:S04]  /*73ab0*/  STL.64 [R1+0x3320], R10 ;  /* 0x0033200a01007387 */ /* 0x000fe80000100a00 */
[----:B----4-:R-:W-:Y:S01]  /*73ac0*/  STL.64 [R1+0x32b8], R26 ;  /* 0x0032b81a01007387 */ /* 0x010fe20000100a00 */
[----:B--2---:R0:W-:Y:S03]  /*73ad0*/  STL.64 [R1+0x32b0], R24 ;  /* 0x0032b01801007387 */ /* 0x0041e60000100a00 */
[----:B0-----:R-:W2:Y:S01]  /*73ae0*/  LDL.LU R24, [R1+0x3f0] ;  /* 0x0003f00001187983 */ /* 0x001ea20000300800 */
[----:B------:R-:W2:Y:S02]  /*73af0*/  LDL.LU R25, [R1+0x3f4] ;  /* 0x0003f40001197983 */ /* 0x000ea40000300800 */
[----:B---3--:R-:W-:Y:S01]  /*73b00*/  IMAD.MOV.U32 R26, RZ, RZ, R22 ;  /* 0x000000ffff1a7224 */ /* 0x008fe200078e0016 */
[----:B------:R-:W-:Y:S01]  /*73b10*/  MOV R27, R23 ;  /* 0x00000017001b7202 */ /* 0x000fe20000000f00 */
[----:B------:R-:W3:Y:S01]  /*73b20*/  LDL.LU R22, [R1+0x3364] ;  /* 0x0033640001167983 */ /* 0x000ee20000300800 */
[----:B------:R-:W4:Y:S02]  /*73b30*/  LDL.LU R23, [R1+0x3360] ;  /* 0x0033600001177983 */ /* 0x000f240000300800 */
[----:B------:R-:W3:Y:S02]  /*73b40*/  LDL.LU R16, [R1+0x2e0] ;  /* 0x0002e00001107983 */ /* 0x000ee40000300800 */
[----:B------:R-:W3:Y:S01]  /*73b50*/  LDL.LU R17, [R1+0x2e4] ;  /* 0x0002e40001117983 */ /* 0x000ee20000300800 */
[----:B------:R-:W3:Y:S01]  /*73b60*/  LDL.LU R18, [R1+0x2e8] ;  /* 0x0002e80001127983 */ /* 0x000ee20000300800 */
[----:B------:R-:W3:Y:S02]  /*73b70*/  LDL.LU R19, [R1+0x2ec] ;  /* 0x0002ec0001137983 */ /* 0x000ee40000300800 */
[----:B------:R-:W3:Y:S02]  /*73b80*/  LDL.LU R12, [R1+0x450] ;  /* 0x00045000010c7983 */ /* 0x000ee40000300800 */
[----:B------:R-:W3:Y:S01]  /*73b90*/  LDL.LU R13, [R1+0x454] ;  /* 0x00045400010d7983 */ /* 0x000ee20000300800 */
[----:B------:R-:W3:Y:S01]  /*73ba0*/  LDL.LU R14, [R1+0x458] ;  /* 0x00045800010e7983 */ /* 0x000ee20000300800 */
[----:B------:R-:W3:Y:S02]  /*73bb0*/  LDL.LU R15, [R1+0x45c] ;  /* 0x00045c00010f7983 */ /* 0x000ee40000300800 */
[----:B------:R-:W-:Y:S01]  /*73bc0*/  STL.64 [R1+0x32d0], R26 ;  /* 0x0032d01a01007387 */ /* 0x000fe20000100a00 */
        /* <DEDUP_REMOVED lines=9> */
[----:B----4-:R-:W-:Y:S01]  /*73c60*/  IMAD.MOV.U32 R26, RZ, RZ, R23 ;  /* 0x000000ffff1a7224 */ /* 0x010fe200078e0017 */
[----:B---3--:R-:W-:Y:S01]  /*73c70*/  MOV R27, R22 ;  /* 0x00000016001b7202 */ /* 0x008fe20000000f00 */
[----:B------:R-:W3:Y:S01]  /*73c80*/  LDL.LU R23, [R1+0x335c] ;  /* 0x00335c0001177983 */ /* 0x000ee20000300800 */
[----:B------:R-:W4:Y:S03]  /*73c90*/  LDL.LU R22, [R1+0x3358] ;  /* 0x0033580001167983 */ /* 0x000f260000300800 */
[----:B------:R-:W-:Y:S04]  /*73ca0*/  STL.64 [R1+0x3300], R26 ;  /* 0x0033001a01007387 */ /* 0x000fe80000100a00 */
[----:B--2---:R0:W-:Y:S04]  /*73cb0*/  STL.64 [R1+0x32f8], R24 ;  /* 0x0032f81801007387 */ /* 0x0041e80000100a00 */
[----:B0-----:R-:W2:Y:S01]  /*73cc0*/  LDL.LU R24, [R1+0x420] ;  /* 0x0004200001187983 */ /* 0x001ea20000300800 */
[----:B------:R-:W2:Y:S02]  /*73cd0*/  LDL.LU R25, [R1+0x424] ;  /* 0x0004240001197983 */ /* 0x000ea40000300800 */
[----:B------:R-:W2:Y:S02]  /*73ce0*/  LDL.LU R26, [R1+0x428] ;  /* 0x00042800011a7983 */ /* 0x000ea40000300800 */
[----:B------:R-:W2:Y:S02]  /*73cf0*/  LDL.LU R27, [R1+0x42c] ;  /* 0x00042c00011b7983 */ /* 0x000ea40000300800 */
[----:B--2---:R4:W-:Y:S01]  /*73d00*/  STL.64 [R1+0x3318], R26 ;  /* 0x0033181a01007387 */ /* 0x0049e20000100a00 */
[----:B------:R0:W-:Y:S01]  /*73d10*/  STL.64 [R1+0x3310], R24 ;  /* 0x0033101801007387 */ /* 0x0001e20000100a00 */
[----:B----4-:R-:W-:-:S02]  /*73d20*/  MOV R26, R22 ;  /* 0x00000016001a7202 */ /* 0x010fc40000000f00 */
[----:B0-----:R-:W2:Y:S01]  /*73d30*/  LDL.LU R24, [R1+0x430] ;  /* 0x0004300001187983 */ /* 0x001ea20000300800 */
[----:B------:R-:W2:Y:S02]  /*73d40*/  LDL.LU R25, [R1+0x434] ;  /* 0x0004340001197983 */ /* 0x000ea40000300800 */
[----:B------:R-:W4:Y:S01]  /*73d50*/  LDL.LU R22, [R1+0x3354] ;  /* 0x0033540001167983 */ /* 0x000f220000300800 */
[----:B---3--:R-:W-:Y:S02]  /*73d60*/  MOV R27, R23 ;  /* 0x00000017001b7202 */ /* 0x008fe40000000f00 */
[----:B------:R-:W4:Y:S03]  /*73d70*/  LDL.LU R23, [R1+0x3350] ;  /* 0x0033500001177983 */ /* 0x000f260000300800 */
[----:B------:R-:W-:Y:S01]  /*73d80*/  STL.64 [R1+0x3330], R26 ;  /* 0x0033301a01007387 */ /* 0x000fe20000100a00 */
[C---:B----4-:R-:W-:Y:S01]  /*73d90*/  HMMA.16816.F32.BF16 R12, R4.reuse, R22, R12 ;  /* 0x00000016040c723c */ /* 0x050fe2000004180c */
[----:B--2---:R0:W-:Y:S04]  /*73da0*/  STL.64 [R1+0x3328], R24 ;  /* 0x0033281801007387 */ /* 0x0041e80000100a00 */
        /* <DEDUP_REMOVED lines=8> */
[----:B------:R-:W-:Y:S02]  /*73e30*/  MOV R10, R2 ;  /* 0x00000002000a7202 */ /* 0x000fe40000000f00 */
[----:B------:R-:W-:Y:S01]  /*73e40*/  MOV R11, R0 ;  /* 0x00000000000b7202 */ /* 0x000fe20000000f00 */
[----:B---3--:R-:W-:Y:S01]  /*73e50*/  HMMA.16816.F32.BF16 R4, R4, R14, R16 ;  /* 0x0000000e0404723c */ /* 0x008fe20000041810 */
[----:B------:R-:W2:Y:S01]  /*73e60*/  LDL.LU.64 R18, [R1+0x3340] ;  /* 0x0033400001127983 */ /* 0x000ea20000300a00 */
[----:B------:R-:W2:Y:S11]  /*73e70*/  LDL.LU.64 R16, [R1+0x3338] ;  /* 0x0033380001107983 */ /* 0x000eb60000300a00 */
[----:B------:R-:W-:Y:S10]  /*73e80*/  @!UPT UIADD3 URZ, URZ, URZ, URZ ;  /* 0x0000003f3f3ff290 */ /* 0x000ff4000fffe03f */
[----:B------:R-:W-:Y:S01]  /*73e90*/  STL.64 [R1+0xc10], R4 ;  /* 0x000c100401007387 */ /* 0x000fe20000100a00 */
[----:B------:R-:W-:Y:S02]  /*73ea0*/  STL.64 [R1+0xc18], R6 ;  /* 0x000c180601007387 */ /* 0x000fe40000100a00 */
[----:B------:R-:W0:Y:S02]  /*73eb0*/  LDSM.16.M88.4 R4, [R3+0x33080] ;  /* 0x033080000304783b */ /* 0x000e240000000200 */
[----:B0-----:R-:W-:Y:S02]  /*73ec0*/  STL.64 [R1+0x3060], R6 ;  /* 0x0030600601007387 */ /* 0x001fe40000100a00 */
[----:B------:R0:W-:Y:S02]  /*73ed0*/  STL.64 [R1+0x3058], R4 ;  /* 0x0030580401007387 */ /* 0x0001e40000100a00 */
[----:B0-----:R-:W3:Y:S01]  /*73ee0*/  LDL.LU R4, [R1+0x2c0] ;  /* 0x0002c00001047983 */ /* 0x001ee20000300800 */
[----:B------:R-:W3:Y:S02]  /*73ef0*/  LDL.LU R5, [R1+0x2c4] ;  /* 0x0002c40001057983 */ /* 0x000ee40000300800 */
[----:B------:R-:W3:Y:S02]  /*73f00*/  LDL.LU R6, [R1+0x2c8] ;  /* 0x0002c80001067983 */ /* 0x000ee40000300800 */
        /* <DEDUP_REMOVED lines=85> */
[C---:B--2---:R-:W-:Y:S01]  /*74460*/  HMMA.16816.F32.BF16 R24, R16.reuse, R10, R24 ;  /* 0x0000000a1018723c */ /* 0x044fe20000041818 */
[----:B------:R-:W-:Y:S11]  /*74470*/  MOV R21, R11 ;  /* 0x0000000b00157202 */ /* 0x000ff60000000f00 */
[----:B------:R-:W-:Y:S11]  /*74480*/  @!UPT UIADD3 URZ, URZ, URZ, URZ ;  /* 0x0000003f3f3ff290 */ /* 0x000ff6000fffe03f */
[----:B------:R0:W-:Y:S01]  /*74490*/  STL.64 [R1+0x9b0], R24 ;  /* 0x0009b01801007387 */ /* 0x0001e20000100a00 */
[----:B------:R1:W-:Y:S02]  /*744a0*/  STL.64 [R1+0x9b8], R26 ;  /* 0x0009b81a01007387 */ /* 0x0003e40000100a00 */
[----:B0-----:R-:W-:Y:S01]  /*744b0*/  IMAD.MOV.U32 R24, RZ, RZ, R10 ;  /* 0x000000ffff187224 */ /* 0x001fe200078e000a */
[----:B-1----:R-:W2:Y:S01]  /*744c0*/  LDL.LU.64 R26, [R1+0x3210] ;  /* 0x00321000011a7983 */ /* 0x002ea20000300a00 */
[----:B------:R-:W4:Y:S02]  /*744d0*/  LDL.LU R25, [R1+0x3208] ;  /* 0x0032080001197983 */ /* 0x000f240000300800 */
        /* <DEDUP_REMOVED lines=9> */
[----:B------:R-:W-:Y:S02]  /*74570*/  STL [R1+0x30ec], R26 ;  /* 0x0030ec1a01007387 */ /* 0x000fe40000100800 */
[----:B------:R0:W-:Y:S01]  /*74580*/  STL [R1+0x30e8], R27 ;  /* 0x0030e81b01007387 */ /* 0x0001e20000100800 */
[----:B----4-:R-:W-:Y:S04]  /*74590*/  STL.64 [R1+0x3140], R24 ;  /* 0x0031401801007387 */ /* 0x010fe80000100a00 */
[----:B0-----:R-:W3:Y:S01]  /*745a0*/  LDL.LU.64 R26, [R1+0xc8] ;  /* 0x0000c800011a7983 */ /* 0x001ee20000300a00 */
[C---:B--2---:R-:W-:Y:S11]  /*745b0*/  HMMA.16816.F32.BF16 R8, R16.reuse, R22, R8 ;  /* 0x000000161008723c */ /* 0x044ff60000041808 */
[----:B------:R-:W-:Y:S11]  /*745c0*/  @!UPT UIADD3 URZ, URZ, URZ, URZ ;  /* 0x0000003f3f3ff290 */ /* 0x000ff6000fffe03f */
[----:B------:R-:W-:Y:S01]  /*745d0*/  @!UPT UIADD3 URZ, URZ, URZ, URZ ;  /* 0x0000003f3f3ff290 */ /* 0x000fe2000fffe03f */
[----:B------:R-:W-:Y:S01]  /*745e0*/  STL.64 [R1+0x9e0], R8 ;  /* 0x0009e00801007387 */ /* 0x000fe20000100a00 */
[----:B------:R0:W-:Y:S03]  /*745f0*/  STL.64 [R1+0x9e8], R10 ;  /* 0x0009e80a01007387 */ /* 0x0001e60000100a00 */
[----:B0-----:R-:W3:Y:S01]  /*74600*/  LDL.LU.64 R10, [R1+0x31e0] ;  /* 0x0031e000010a7983 */ /* 0x001ee20000300a00 */
[----:B------:R-:W3:Y:S02]  /*74610*/  LDL.LU.64 R8, [R1+0x31d8] ;  /* 0x0031d80001087983 */ /* 0x000ee40000300a00 */
[----:B------:R-:W-:Y:S02]  /*74620*/  STL [R1+0x30d8], R22 ;  /* 0x0030d81601007387 */ /* 0x000fe40000100800 */
[----:B------:R-:W-:Y:S01]  /*74630*/  STL [R1+0x30d4], R23 ;  /* 0x0030d41701007387 */ /* 0x000fe20000100800 */
[----:B------:R0:W-:Y:S01]  /*74640*/  STL [R1+0x31b0], R21 ;  /* 0x0031b01501007387 */ /* 0x0001e20000100800 */
[----:B------:R-:W2:Y:S03]  /*74650*/  LDL.LU R20, [R1+0x2d0] ;  /* 0x0002d00001147983 */ /* 0x000ea60000300800 */
[----:B0-----:R-:W2:Y:S01]  /*74660*/  LDL.LU R21, [R1+0x2d4] ;  /* 0x0002d40001157983 */ /* 0x001ea20000300800 */
[----:B------:R-:W2:Y:S02]  /*74670*/  LDL.LU R22, [R1+0x2d8] ;  /* 0x0002d80001167983 */ /* 0x000ea40000300800 */
[----:B------:R-:W2:Y:S02]  /*74680*/  LDL.LU R23, [R1+0x2dc] ;  /* 0x0002dc0001177983 */ /* 0x000ea40000300800 */
[----:B------:R3:W-:Y:S01]  /*74690*/  STL.64 [R1+0x31a8], R14 ;  /* 0x0031a80e01007387 */ /* 0x0007e20000100a00 */
[----:B--2---:R-:W-:Y:S08]  /*746a0*/  HMMA.16816.F32.BF16 R16, R16, R14, R20 ;  /* 0x0000000e1010723c */ /* 0x004ff00000041814 */
[----:B---3--:R-:W-:Y:S07]  /*746b0*/  HMMA.16816.F32.BF16 R12, R8, R26, R4 ;  /* 0x0000001a080c723c */ /* 0x008fee0000041804 */
[----:B------:R-:W-:-:S02]  /*746c0*/  MOV R5, R26 ;  /* 0x0000001a00057202 */ /* 0x000fc40000000f00 */
[----:B------:R-:W-:-:S06]  /*746d0*/  MOV R4, R27 ;  /* 0x0000001b00047202 */ /* 0x000fcc0000000f00 */
[----:B------:R-:W-:Y:S01]  /*746e0*/  STL.64 [R1+0x9f0], R16 ;  /* 0x0009f01001007387 */ /* 0x000fe20000100a00 */
[----:B------:R-:W-:Y:S07]  /*746f0*/  STL.64 [R1+0x9f8], R18 ;  /* 0x0009f81201007387 */ /* 0x000fee0000100a00 */
[----:B------:R-:W-:Y:S02]  /*74700*/  STL.64 [R1+0x890], R12 ;  /* 0x0008900c01007387 */ /* 0x000fe40000100a00 */
[----:B------:R-:W-:Y:S01]  /*74710*/  STL.64 [R1+0x898], R14 ;  /* 0x0008980e01007387 */ /* 0x000fe20000100a00 */
[----:B------:R-:W2:Y:S04]  /*74720*/  LDL.LU.64 R26, [R1+0x48] ;  /* 0x00004800011a7983 */ /* 0x000ea80000300a00 */
[----:B--2---:R0:W-:Y:S04]  /*74730*/  STL.64 [R1+0x3150], R26 ;  /* 0x0031501a01007387 */ /* 0x0041e80000100a00 */
[----:B0-----:R-:W2:Y:S04]  /*74740*/  LDL.LU.64 R26, [R1+0x58] ;  /* 0x00005800011a7983 */ /* 0x001ea80000300a00 */
[----:B--2---:R-:W-:Y:S01]  /*74750*/  STL.64 [R1+0x3168], R26 ;  /* 0x0031681a01007387 */ /* 0x004fe20000100a00 */
[----:B------:R-:W2:Y:S03]  /*74760*/  LDL.LU.64 R18, [R1+0x38] ;  /* 0x0000380001127983 */ /* 0x000ea60000300a00 */
[----:B--2---:R0:W-:Y:S01]  /*74770*/  STL.64 [R1+0x3148], R18 ;  /* 0x0031481201007387 */ /* 0x0041e20000100a00 */
[----:B------:R-:W2:Y:S02]  /*74780*/  LDL.LU R16, [R1+0x240] ;  /* 0x0002400001107983 */ /* 0x000ea40000300800 */
[----:B------:R-:W2:Y:S01]  /*74790*/  LDL.LU R17, [R1+0x244] ;  /* 0x0002440001117983 */ /* 0x000ea20000300800 */
[----:B0-----:R-:W3:Y:S01]  /*747a0*/  LDL.LU R18, [R1+0x248] ;  /* 0x0002480001127983 */ /* 0x001ee20000300800 */
[----:B------:R-:W3:Y:S02]  /*747b0*/  LDL.LU R19, [R1+0x24c] ;  /* 0x00024c0001137983 */ /* 0x000ee40000300800 */
        /* <DEDUP_REMOVED lines=11> */
[----:B--2---:R-:W-:Y:S03]  /*74870*/  STL.64 [R1+0x31c8], R12 ;  /* 0x0031c80c01007387 */ /* 0x004fe60000100a00 */
[----:B0-----:R-:W2:Y:S01]  /*74880*/  LDL.LU.64 R14, [R1+0xb8] ;  /* 0x0000b800010e7983 */ /* 0x001ea20000300a00 */
[----:B------:R-:W4:Y:S02]  /*74890*/  LDL.LU.64 R22, [R1+0xa8] ;  /* 0x0000a80001167983 */ /* 0x000f240000300a00 */
[----:B------:R-:W2:Y:S02]  /*748a0*/  LDL.LU.64 R26, [R1+0x68] ;  /* 0x00006800011a7983 */ /* 0x000ea40000300a00 */
[----:B--2---:R0:W-:Y:S04]  /*748b0*/  STL.64 [R1+0x3180], R26 ;  /* 0x0031801a01007387 */ /* 0x0041e80000100a00 */
[----:B0-----:R-:W2:Y:S04]  /*748c0*/  LDL.LU.64 R26, [R1+0x78] ;  /* 0x00007800011a7983 */ /* 0x001ea80000300a00 */
[----:B--2---:R0:W-:Y:S04]  /*748d0*/  STL.64 [R1+0x3198], R26 ;  /* 0x0031981a01007387 */ /* 0x0041e80000100a00 */
[----:B0-----:R-:W2:Y:S04]  /*748e0*/  LDL.LU.64 R26, [R1+0x88] ;  /* 0x00008800011a7983 */ /* 0x001ea80000300a00 */
[----:B--2---:R0:W-:Y:S04]  /*748f0*/  STL.64 [R1+0x31a0], R26 ;  /* 0x0031a01a01007387 */ /* 0x0041e80000100a00 */
[----:B0-----:R-:W2:Y:S01]  /*74900*/  LDL.LU.64 R26, [R1+0x98] ;  /* 0x00009800011a7983 */ /* 0x001ea20000300a00 */
[----:B---3--:R-:W-:Y:S02]  /*74910*/  STL.64 [R1+0x3160], R18 ;  /* 0x0031601201007387 */ /* 0x008fe40000100a00 */
[----:B------:R0:W-:Y:S02]  /*74920*/  STL.64 [R1+0x3158], R16 ;  /* 0x0031581001007387 */ /* 0x0001e40000100a00 */
[----:B0-----:R-:W3:Y:S01]  /*74930*/  LDL.LU R16, [R1+0x250] ;  /* 0x0002500001107983 */ /* 0x001ee20000300800 */
[----:B------:R-:W3:Y:S02]  /*74940*/  LDL.LU R17, [R1+0x254] ;  /* 0x0002540001117983 */ /* 0x000ee40000300800 */
[----:B------:R-:W2:Y:S02]  /*74950*/  LDL.LU R18, [R1+0x258] ;  /* 0x0002580001127983 */ /* 0x000ea40000300800 */
[----:B------:R-:W2:Y:S02]  /*74960*/  LDL.LU R19, [R1+0x25c] ;  /* 0x00025c0001137983 */ /* 0x000ea40000300800 */
[----:B--2---:R-:W-:Y:S01]  /*74970*/  STL.64 [R1+0x3178], R18 ;  /* 0x0031781201007387 */ /* 0x004fe20000100a00 */
        /* <DEDUP_REMOVED lines=11> */
[----:B------:R0:W-:Y:S01]  /*74a30*/  STL [R1+0x30e0], R4 ;  /* 0x0030e00401007387 */ /* 0x0001e20000100800 */
[----:B------:R1:W-:Y:S03]  /*74a40*/  STL [R1+0x30dc], R5 ;  /* 0x0030dc0501007387 */ /* 0x0003e60000100800 */
[----:B0-----:R-:W3:Y:S01]  /*74a50*/  LDL.LU R4, [R1+0x2b0] ;  /* 0x0002b00001047983 */ /* 0x001ee20000300800 */
[----:B-1----:R-:W3:Y:S02]  /*74a60*/  LDL.LU R5, [R1+0x2b4] ;  /* 0x0002b40001057983 */ /* 0x002ee40000300800 */
[----:B------:R-:W3:Y:S02]  /*74a70*/  LDL.LU R6, [R1+0x2b8] ;  /* 0x0002b80001067983 */ /* 0x000ee40000300800 */
[----:B------:R-:W3:Y:S02]  /*74a80*/  LDL.LU R7, [R1+0x2bc] ;  /* 0x0002bc0001077983 */ /* 0x000ee40000300800 */
[C---:B---3--:R-:W-:Y:S11]  /*74a90*/  HMMA.16816.F32.BF16 R4, R8.reuse, R14, R4 ;  /* 0x0000000e0804723c */ /* 0x048ff60000041804 */
[----:B------:R-:W-:Y:S11]  /*74aa0*/  @!UPT UIADD3 URZ, URZ, URZ, URZ ;  /* 0x0000003f3f3ff290 */ /* 0x000ff6000fffe03f */
[----:B------:R-:W-:Y:S01]  /*74ab0*/  @!UPT UIADD3 URZ, URZ, URZ, URZ ;  /* 0x0000003f3f3ff290 */ /* 0x000fe2000fffe03f */
[----:B------:R-:W-:Y:S01]  /*74ac0*/  STL.64 [R1+0x8b0], R4 ;  /* 0x0008b00401007387 */ /* 0x000fe20000100a00 */
[----:B------:R0:W-:Y:S02]  /*74ad0*/  STL.64 [R1+0x8b8], R6 ;  /* 0x0008b80601007387 */ /* 0x0001e40000100a00 */
[----:B0-----:R-:W-:Y:S01]  /*74ae0*/  IMAD.MOV.U32 R7, RZ, RZ, R14 ;  /* 0x000000ffff077224 */ /* 0x001fe200078e000e */
[----:B------:R-:W-:Y:S02]  /*74af0*/  MOV R6, R15 ;  /* 0x0000000f00067202 */ /* 0x000fe40000000f00 */
[----:B------:R-:W4:Y:S01]  /*74b00*/  LDL.LU.64 R14, [R1+0x31d0] ;  /* 0x0031d000010e7983 */ /* 0x000f220000300a00 */
[----:B------:R-:W4:Y:S02]  /*74b10*/  LDL.LU.64 R12, [R1+0x31c8] ;  /* 0x0031c800010c7983 */ /* 0x000f240000300a00 */
[----:B------:R-:W-:Y:S01]  /*74b20*/  STL [R1+0x30e4], R7 ;  /* 0x0030e40701007387 */ /* 0x000fe20000100800 */
[C---:B----4-:R-:W-:Y:S11]  /*74b30*/  HMMA.16816.F32.BF16 R12, R8.reuse, R22, R12 ;  /* 0x00000016080c723c */ /* 0x050ff6000004180c */
[----:B------:R-:W-:Y:S11]  /*74b40*/  @!UPT UIADD3 URZ, URZ, URZ, URZ ;  /* 0x0000003f3f3ff290 */ /* 0x000ff6000fffe03f */
[----:B------:R-:W-:Y:S01]  /*74b50*/  @!UPT UIADD3 URZ, URZ, URZ, URZ ;  /* 0x0000003f3f3ff290 */ /* 0x000fe2000fffe03f */
[----:B------:R-:W-:Y:S01]  /*74b60*/  STL.64 [R1+0x8c0], R12 ;  /* 0x0008c00c01007387 */ /* 0x000fe20000100a00 */
[----:B------:R0:W-:Y:S03]  /*74b70*/  STL.64 [R1+0x8c8], R14 ;  /* 0x0008c80e01007387 */ /* 0x0001e60000100a00 */
[----:B0-----:R-:W3:Y:S01]  /*74b80*/  LDL.LU.64 R14, [R1+0x31c0] ;  /* 0x0031c000010e7983 */ /* 0x001ee20000300a00 */
[----:B------:R-:W3:Y:S02]  /*74b90*/  LDL.LU.64 R12, [R1+0x31b8] ;  /* 0x0031b800010c7983 */ /* 0x000ee40000300a00 */
[----:B------:R-:W4:Y:S01]  /*74ba0*/  LDL.LU R21, [R1+0x31b0] ;  /* 0x0031b00001157983 */ /* 0x000f220000300800 */
[C---:B---3--:R-:W-:Y:S11]  /*74bb0*/  HMMA.16816.F32.BF16 R12, R8.reuse, R26, R12 ;  /* 0x0000001a080c723c */ /* 0x048ff6000004180c */
[----:B------:R-:W-:Y:S11]  /*74bc0*/  @!UPT UIADD3 URZ, URZ, URZ, URZ ;  /* 0x0000003f3f3ff290 */ /* 0x000ff6000fffe03f */
[----:B------:R-:W-:Y:S01]  /*74bd0*/  @!UPT UIADD3 URZ, URZ, URZ, URZ ;  /* 0x0000003f3f3ff290 */ /* 0x000fe2000fffe03f */
[----:B------:R-:W-:Y:S01]  /*74be0*/  STL.64 [R1+0x8e0], R12 ;  /* 0x0008e00c01007387 */ /* 0x000fe20000100a00 */
[----:B------:R0:W-:Y:S03]  /*74bf0*/  STL.64 [R1+0x8e8], R14 ;  /* 0x0008e80e01007387 */ /* 0x0001e60000100a00 */
[----:B0-----:R-:W3:Y:S01]  /*74c00*/  LDL.LU.64 R14, [R1+0x31a8] ;  /* 0x0031a800010e7983 */ /* 0x001ee20000300a00 */
[----:B------:R-:W-:Y:S01]  /*74c10*/  IMAD.MOV.U32 R13, RZ, RZ, R26 ;  /* 0x000000ffff0d7224 */ /* 0x000fe200078e001a */
[----:B------:R-:W-:Y:S02]  /*74c20*/  MOV R12, R27 ;  /* 0x0000001b000c7202 */ /* 0x000fe40000000f00 */
[----:B------:R-:W2:Y:S04]  /*74c30*/  LDL.LU.64 R26, [R1+0x31a0] ;  /* 0x0031a000011a7983 */ /* 0x000ea80000300a00 */
[----:B---3--:R-:W-:Y:S01]  /*74c40*/  STL.64 [R1+0x3070], R14 ;  /* 0x0030700e01007387 */ /* 0x008fe20000100a00 */
[----:B------:R0:W-:Y:S03]  /*74c50*/  STL.64 [R1+0x3068], R12 ;  /* 0x0030680c01007387 */ /* 0x0001e60000100a00 */
[----:B0-----:R-:W2:Y:S01]  /*74c60*/  LDL.LU R12, [R1+0x280] ;  /* 0x00028000010c7983 */ /* 0x001ea20000300800 */
[----:B------:R-:W2:Y:S02]  /*74c70*/  LDL.LU R13, [R1+0x284] ;  /* 0x00028400010d7983 */ /* 0x000ea40000300800 */
[----:B------:R-:W2:Y:S02]  /*74c80*/  LDL.LU R14, [R1+0x288] ;  /* 0x00028800010e7983 */ /* 0x000ea40000300800 */
[----:B------:R-:W2:Y:S02]  /*74c90*/  LDL.LU R15, [R1+0x28c] ;  /* 0x00028c00010f7983 */ /* 0x000ea40000300800 */
[C---:B--2---:R-:W-:Y:S11]  /*74ca0*/  HMMA.16816.F32.BF16 R12, R8.reuse, R26, R12 ;  /* 0x0000001a080c723c */ /* 0x044ff6000004180c */
[----:B------:R-:W-:Y:S11]  /*74cb0*/  @!UPT UIADD3 URZ, URZ, URZ, URZ ;  /* 0x0000003f3f3ff290 */ /* 0x000ff6000fffe03f */
[----:B------:R-:W-:Y:S01]  /*74cc0*/  @!UPT UIADD3 URZ, URZ, URZ, URZ ;  /* 0x0000003f3f3ff290 */ /* 0x000fe2000fffe03f */
[----:B------:R0:W-:Y:S01]  /*74cd0*/  STL.64 [R1+0x8f0], R12 ;  /* 0x0008f00c01007387 */ /* 0x0001e20000100a00 */
        /* <DEDUP_REMOVED lines=8> */
[----:B------:R-:W-:Y:S01]  /*74d60*/  STL.64 [R1+0x910], R16 ;  /* 0x0009101001007387 */ /* 0x000fe20000100a00 */
[----:B------:R0:W-:Y:S03]  /*74d70*/  STL.64 [R1+0x918], R18 ;  /* 0x0009181201007387 */ /* 0x0001e60000100a00 */
[----:B0-----:R-:W2:Y:S01]  /*74d80*/  LDL.LU.64 R18, [R1+0x3190] ;  /* 0x0031900001127983 */ /* 0x001ea20000300a00 */
[----:B------:R-:W2:Y:S02]  /*74d90*/  LDL.LU.64 R16, [R1+0x3188] ;  /* 0x0031880001107983 */ /* 0x000ea40000300a00 */
[----:B------:R-:W2:Y:S02]  /*74da0*/  LDL.LU.64 R26, [R1+0x3180] ;  /* 0x00318000011a7983 */ /* 0x000ea40000300a00 */
[----:B------:R-:W-:Y:S01]  /*74db0*/  STL.64 [R1+0x30f8], R14 ;  /* 0x0030f80e01007387 */ /* 0x000fe20000100a00 */
[----:B------:R0:W-:Y:S04]  /*74dc0*/  STL.64 [R1+0x30f0], R12 ;  /* 0x0030f00c01007387 */ /* 0x0001e80000100a00 */
[----:B0-----:R-:W3:Y:S01]  /*74dd0*/  LDL.LU R12, [R1+0x230] ;  /* 0x00023000010c7983 */ /* 0x001ee20000300800 */
[----:B------:R-:W3:Y:S02]  /*74de0*/  LDL.LU R13, [R1+0x234] ;  /* 0x00023400010d7983 */ /* 0x000ee40000300800 */
[----:B------:R-:W3:Y:S02]  /*74df0*/  LDL.LU R14, [R1+0x238] ;  /* 0x00023800010e7983 */ /* 0x000ee40000300800 */
[----:B------:R-:W3:Y:S01]  /*74e00*/  LDL.LU R15, [R1+0x23c] ;  /* 0x00023c00010f7983 */ /* 0x000ee20000300800 */
        /* <DEDUP_REMOVED lines=8> */
[----:B------:R-:W2:Y:S01]  /*74e90*/  LDL.LU.64 R26, [R1+0x3168] ;  /* 0x00316800011a7983 */ /* 0x000ea20000300a00 */
[----:B------:R-:W-:Y:S01]  /*74ea0*/  MOV R20, R23 ;  /* 0x0000001700147202 */ /* 0x000fe20000000f00 */
        /* <DEDUP_REMOVED lines=12> */
[----:B------:R-:W-:Y:S01]  /*74f70*/  STL.64 [R1+0x950], R16 ;  /* 0x0009501001007387 */ /* 0x000fe20000100a00 */
[----:B------:R0:W-:Y:S03]  /*74f80*/  STL.64 [R1+0x958], R18 ;  /* 0x0009581201007387 */ /* 0x0001e60000100a00 */
[----:B0-----:R-:W3:Y:S01]  /*74f90*/  LDL.LU.64 R18, [R1+0x3148] ;  /* 0x0031480001127983 */ /* 0x001ee20000300a00 */
[----:B------:R-:W-:Y:S01]  /*74fa0*/  MOV R5, R26 ;  /* 0x0000001a00057202 */ /* 0x000fe20000000f00 */
[----:B------:R-:W2:Y:S01]  /*74fb0*/  LDL.LU.64 R24, [R1+0x3140] ;  /* 0x0031400001187983 */ /* 0x000ea20000300a00 */
[----:B---3--:R-:W-:Y:S01]  /*74fc0*/  HMMA.16816.F32.BF16 R12, R8, R18, R12 ;  /* 0x00000012080c723c */ /* 0x008fe2000004180c */
[----:B------:R-:W-:Y:S01]  /*74fd0*/  IMAD.MOV.U32 R7, RZ, RZ, R18 ;  /* 0x000000ffff077224 */ /* 0x000fe200078e0012 */
[----:B------:R-:W-:Y:S11]  /*74fe0*/  MOV R4, R19 ;  /* 0x0000001300047202 */ /* 0x000ff60000000f00 */
[----:B------:R-:W-:Y:S10]  /*74ff0*/  @!UPT UIADD3 URZ, URZ, URZ, URZ ;  /* 0x0000003f3f3ff290 */ /* 0x000ff4000fffe03f */
[----:B------:R-:W-:Y:S01]  /*75000*/  STL.64 [R1+0x970], R12 ;  /* 0x0009700c01007387 */ /* 0x000fe20000100a00 */
[----:B------:R-:W-:Y:S02]  /*75010*/  STL.64 [R1+0x978], R14 ;  /* 0x0009780e01007387 */ /* 0x000fe40000100a00 */
[----:B------:R0:W-:Y:S02]  /*75020*/  STL.64 [R1+0x3108], R6 ;  /* 0x0031080601007387 */ /* 0x0001e40000100a00 */
[----:B------:R-:W-:Y:S01]  /*75030*/  STL.64 [R1+0x3100], R4 ;  /* 0x0031000401007387 */ /* 0x000fe20000100a00 */
[----:B0-----:R-:W3:Y:S04]  /*75040*/  LDL.LU.64 R6, [R1+0x18] ;  /* 0x0000180001067983 */ /* 0x001ee80000300a00 */
[----:B---3--:R0:W-:Y:S01]  /*75050*/  STL.64 [R1+0x3120], R6 ;  /* 0x0031200601007387 */ /* 0x0081e20000100a00 */
[----:B------:R-:W3:Y:S02]  /*75060*/  LDL.LU R12, [R1+0x200] ;  /* 0x00020000010c7983 */ /* 0x000ee40000300800 */
[----:B------:R-:W3:Y:S02]  /*75070*/  LDL.LU R13, [R1+0x204] ;  /* 0x00020400010d7983 */ /* 0x000ee40000300800 */
[----:B------:R-:W2:Y:S01]  /*75080*/  LDL.LU R14, [R1+0x208] ;  /* 0x00020800010e7983 */ /* 0x000ea20000300800 */
[----:B------:R-:W2:Y:S04]  /*75090*/  LDL.LU R15, [R1+0x20c] ;  /* 0x00020c00010f7983 */ /* 0x000ea80000300800 */
[----:B0-----:R-:W4:Y:S04]  /*750a0*/  LDL.LU.64 R6, [R1+0x28] ;  /* 0x0000280001067983 */ /* 0x001f280000300a00 */
        /* <DEDUP_REMOVED lines=8> */
[----:B0-----:R-:W4:Y:S01]  /*75130*/  LDL.LU R12, [R1+0x220] ;  /* 0x00022000010c7983 */ /* 0x001f220000300800 */
[----:B------:R-:W4:Y:S02]  /*75140*/  LDL.LU R13, [R1+0x224] ;  /* 0x00022400010d7983 */ /* 0x000f240000300800 */
[----:B------:R-:W4:Y:S02]  /*75150*/  LDL.LU R14, [R1+0x228] ;  /* 0x00022800010e7983 */ /* 0x000f240000300800 */
[----:B------:R-:W4:Y:S01]  /*75160*/  LDL.LU R15, [R1+0x22c] ;  /* 0x00022c00010f7983 */ /* 0x000f220000300800 */
[----:B------:R-:W2:Y:S01]  /*75170*/  LDL.LU R16, [R1+0xd0] ;  /* 0x0000d00001107983 */ /* 0x000ea20000300800 */
[----:B------:R-:W2:Y:S01]  /*75180*/  LDL.LU R17, [R1+0xd4] ;  /* 0x0000d40001117983 */ /* 0x000ea20000300800 */
[----:B------:R-:W-:-:S02]  /*75190*/  MOV R18, R25 ;  /* 0x0000001900127202 */ /* 0x000fc40000000f00 */
        /* <DEDUP_REMOVED lines=14> */
[----:B---3--:R-:W-:Y:S01]  /*75280*/  IMAD.MOV.U32 R18, RZ, RZ, R28 ;  /* 0x000000ffff127224 */ /* 0x008fe200078e001c */
[----:B------:R-:W-:-:S05]  /*75290*/  MOV R19, R25 ;  /* 0x0000001900137202 */ /* 0x000fca0000000f00 */
[----:B------:R0:W-:Y:S02]  /*752a0*/  STL.64 [R1+0x2f28], R18 ;  /* 0x002f281201007387 */ /* 0x0001e40000100a00 */
[----:B0-----:R-:W-:Y:S02]  /*752b0*/  MOV R19, R21 ;  /* 0x0000001500137202 */ /* 0x001fe40000000f00 */
[----:B------:R-:W-:Y:S01]  /*752c0*/  MOV R18, R24 ;  /* 0x0000001800127202 */ /* 0x000fe20000000f00 */
[----:B--2---:R0:W-:Y:S01]  /*752d0*/  STL.64 [R1+0x2f20], R16 ;  /* 0x002f201001007387 */ /* 0x0041e20000100a00 */
[----:B------:R-:W2:Y:S02]  /*752e0*/  LDL.LU R21, [R1+0xe9c] ;  /* 0x000e9c0001157983 */ /* 0x000ea40000300800 */
[----:B------:R-:W3:Y:S02]  /*752f0*/  LDL.LU R24, [R1+0x858] ;  /* 0x0008580001187983 */ /* 0x000ee40000300800 */
[----:B------:R-:W3:Y:S01]  /*75300*/  LDL.LU R25, [R1+0xe98] ;  /* 0x000e980001197983 */ /* 0x000ee20000300800 */
[----:B------:R-:W4:Y:S01]  /*75310*/  LDL.LU R28, [R1+0xe94] ;  /* 0x000e9400011c7983 */ /* 0x000f220000300800 */
[----:B------:R-:W-:Y:S02]  /*75320*/  STL.64 [R1+0x980], R12 ;  /* 0x0009800c01007387 */ /* 0x000fe40000100a00 */
[----:B------:R1:W-:Y:S02]  /*75330*/  STL.64 [R1+0x988], R14 ;  /* 0x0009880e01007387 */ /* 0x0003e40000100a00 */
[----:B0-----:R-:W-:Y:S01]  /*75340*/  IMAD.MOV.U32 R17, RZ, RZ, R6 ;  /* 0x000000ffff117224 */ /* 0x001fe200078e0006 */
[----:B------:R-:W-:Y:S01]  /*75350*/  MOV R16, R7 ;  /* 0x0000000700107202 */ /* 0x000fe20000000f00 */
[----:B-1----:R-:W2:Y:S01]  /*75360*/  LDL.LU.64 R14, [R1+0x3130] ;  /* 0x00313000010e7983 */ /* 0x002ea20000300a00 */
        /* <DEDUP_REMOVED lines=9> */
[----:B------:R-:W-:Y:S01]  /*75400*/  MOV R3, R22 ;  /* 0x0000001600037202 */ /* 0x000fe20000000f00 */
[----:B------:R-:W-:Y:S01]  /*75410*/  MOV R22, R27 ;  /* 0x0000001b00167202 */ /* 0x000fe20000000f00 */
[----:B------:R-:W-:Y:S02]  /*75420*/  MOV R26, R6 ;  /* 0x00000006001a7202 */ /* 0x000fe40000000f00 */
[----:B------:R-:W-:-:S02]  /*75430*/  MOV R27, R7 ;  /* 0x00000007001b7202 */ /* 0x000fc40000000f00 */
[----:B------:R-:W3:Y:S01]  /*75440*/  LDL.LU.64 R6, [R1+0x3108] ;  /* 0x0031080001067983 */ /* 0x000ee20000300a00 */
[----:B------:R-:W3:Y:S01]  /*75450*/  LDL.LU.64 R4, [R1+0x3100] ;  /* 0x0031000001047983 */ /* 0x000ee20000300a00 */
[----:B--2---:R-:W-:Y:S11]  /*75460*/  HMMA.16816.F32.BF16 R12, R8, R18, R12 ;  /* 0x00000012080c723c */ /* 0x004ff6000004180c */
[----:B------:R-:W-:Y:S11]  /*75470*/  @!UPT UIADD3 URZ, URZ, URZ, URZ ;  /* 0x0000003f3f3ff290 */ /* 0x000ff6000fffe03f */
[----:B------:R-:W-:Y:S01]  /*75480*/  @!UPT UIADD3 URZ, URZ, URZ, URZ ;  /* 0x0000003f3f3ff290 */ /* 0x000fe2000fffe03f */
[----:B------:R-:W-:Y:S01]  /*75490*/  STL.64 [R1+0x9c0], R12 ;  /* 0x0009c00c01007387 */ /* 0x000fe20000100a00 */
[----:B------:R0:W-:Y:S03]  /*754a0*/  STL.64 [R1+0x9c8], R14 ;  /* 0x0009c80e01007387 */ /* 0x0001e60000100a00 */
[----:B0-----:R-:W2:Y:S01]  /*754b0*/  LDL.LU.64 R14, [R1+0x30f8] ;  /* 0x0030f800010e7983 */ /* 0x001ea20000300a00 */
[----:B------:R-:W2:Y:S02]  /*754c0*/  LDL.LU.64 R12, [R1+0x30f0] ;  /* 0x0030f000010c7983 */ /* 0x000ea40000300a00 */
[----:B------:R0:W-:Y:S02]  /*754d0*/  STL.64 [R1+0x2f40], R18 ;  /* 0x002f401201007387 */ /* 0x0001e40000100a00 */
[----:B0-----:R-:W-:Y:S01]  /*754e0*/  IMAD.MOV.U32 R18, RZ, RZ, R26 ;  /* 0x000000ffff127224 */ /* 0x001fe200078e001a */
[----:B------:R-:W-:Y:S01]  /*754f0*/  MOV R19, R27 ;  /* 0x0000001b00137202 */ /* 0x000fe20000000f00 */
[----:B------:R-:W2:Y:S01]  /*75500*/  LDL.LU R26, [R1+0x30ec] ;  /* 0x0030ec00011a7983 */ /* 0x000ea20000300800 */
[----:B------:R-:W2:Y:S03]  /*75510*/  LDL.LU R27, [R1+0x30e8] ;  /* 0x0030e800011b7983 */ /* 0x000ea60000300800 */
[----:B------:R0:W-:Y:S02]  /*75520*/  STL.64 [R1+0x2f58], R18 ;  /* 0x002f581201007387 */ /* 0x0001e40000100a00 */
[----:B0-----:R-:W-:-:S02]  /*75530*/  MOV R18, R17 ;  /* 0x0000001100127202 */ /* 0x001fc40000000f00 */
[----:B------:R-:W-:-:S05]  /*75540*/  MOV R19, R16 ;  /* 0x0000001000137202 */ /* 0x000fca0000000f00 */
[----:B------:R0:W-:Y:S01]  /*75550*/  STL.64 [R1+0x2f70], R18 ;  /* 0x002f701201007387 */ /* 0x0001e20000100a00 */
[----:B------:R-:W2:Y:S02]  /*75560*/  LDL.LU R16, [R1+0x1f0] ;  /* 0x0001f00001107983 */ /* 0x000ea40000300800 */
[----:B------:R-:W2:Y:S01]  /*75570*/  LDL.LU R17, [R1+0x1f4] ;  /* 0x0001f40001117983 */ /* 0x000ea20000300800 */
[----:B0-----:R-:W2:Y:S01]  /*75580*/  LDL.LU R18, [R1+0x1f8] ;  /* 0x0001f80001127983 */ /* 0x001ea20000300800 */
[----:B------:R-:W2:Y:S02]  /*75590*/  LDL.LU R19, [R1+0x1fc] ;  /* 0x0001fc0001137983 */ /* 0x000ea40000300800 */
[----:B--2---:R-:W-:Y:S11]  /*755a0*/  HMMA.16816.F32.BF16 R16, R8, R26, R16 ;  /* 0x0000001a0810723c */ /* 0x004ff60000041810 */
[----:B------:R-:W-:Y:S11]  /*755b0*/  @!UPT UIADD3 URZ, URZ, URZ, URZ ;  /* 0x0000003f3f3ff290 */ /* 0x000ff6000fffe03f */
[----:B------:R-:W-:Y:S01]  /*755c0*/  @!UPT UIADD3 URZ, URZ, URZ, URZ ;  /* 0x0000003f3f3ff290 */ /* 0x000fe2000fffe03f */
[----:B------:R-:W-:Y:S01]  /*755d0*/  STL.64 [R1+0xad0], R16 ;  /* 0x000ad01001007387 */ /* 0x000fe20000100a00 */
[----:B------:R3:W-:Y:S02]  /*755e0*/  STL.64 [R1+0xad8], R18 ;  /* 0x000ad81201007387 */ /* 0x0007e40000100a00 */
[----:B---3--:R-:W-:Y:S01]  /*755f0*/  IMAD.MOV.U32 R18, RZ, RZ, R7 ;  /* 0x000000ffff127224 */ /* 0x008fe200078e0007 */
[----:B------:R-:W-:Y:S01]  /*75600*/  MOV R19, R4 ;  /* 0x0000000400137202 */ /* 0x000fe20000000f00 */
[----:B------:R-:W2:Y:S01]  /*75610*/  LDL.LU R7, [R1+0x30e4] ;  /* 0x0030e40001077983 */ /* 0x000ea20000300800 */
[----:B------:R-:W3:Y:S03]  /*75620*/  LDL.LU R4, [R1+0x30e0] ;  /* 0x0030e00001047983 */ /* 0x000ee60000300800 */
[----:B------:R-:W-:Y:S01]  /*75630*/  STL.64 [R1+0x2f88], R18 ;  /* 0x002f881201007387 */ /* 0x000fe20000100a00 */
[----:B------:R-:W-:Y:S02]  /*75640*/  STL.64 [R1+0x2f38], R26 ;  /* 0x002f381a01007387 */ /* 0x000fe40000100a00 */
[----:B------:R0:W-:Y:S02]  /*75650*/  STL.64 [R1+0x2f30], R24 ;  /* 0x002f301801007387 */ /* 0x0001e40000100a00 */
        /* <DEDUP_REMOVED lines=38> */
[----:B------:R-:W2:Y:S01]  /*758c0*/  LDL.LU R26, [R1+0x138] ;  /* 0x00013800011a7983 */ /* 0x000ea20000300800 */
[----:B------:R-:W-:Y:S01]  /*758d0*/  MOV R18, R13 ;  /* 0x0000000d00127202 */ /* 0x000fe20000000f00 */
[----:B------:R-:W-:Y:S01]  /*758e0*/  IMAD.MOV.U32 R19, RZ, RZ, R12 ;  /* 0x000000ffff137224 */ /* 0x000fe200078e000c */
[----:B---3--:R-:W-:-:S02]  /*758f0*/  MOV R27, R2 ;  /* 0x00000002001b7202 */ /* 0x008fc40000000f00 */
[----:B------:R-:W3:Y:S02]  /*75900*/  LDL.LU R2, [R1+0x30c4] ;  /* 0x0030c40001027983 */ /* 0x000ee40000300800 */
[----:B------:R-:W-:Y:S02]  /*75910*/  STL.64 [R1+0x3000], R18 ;  /* 0x0030001201007387 */ /* 0x000fe40000100a00 */
[----:B--2---:R0:W-:Y:S01]  /*75920*/  STL.64 [R1+0x2f98], R26 ;  /* 0x002f981a01007387 */ /* 0x0041e20000100a00 */
[----:B------:R1:W-:Y:S01]  /*75930*/  STL.64 [R1+0x2f90], R24 ;  /* 0x002f901801007387 */ /* 0x0003e20000100a00 */
[----:B0-----:R-:W-:Y:S02]  /*75940*/  MOV R26, R0 ;  /* 0x00000000001a7202 */ /* 0x001fe40000000f00 */
[----:B-1----:R-:W2:Y:S01]  /*75950*/  LDL.LU R24, [R1+0x140] ;  /* 0x0001400001187983 */ /* 0x002ea20000300800 */
[----:B------:R-:W2:Y:S02]  /*75960*/  LDL.LU R25, [R1+0x144] ;  /* 0x0001440001197983 */ /* 0x000ea40000300800 */
[----:B------:R-:W2:Y:S01]  /*75970*/  LDL.LU R0, [R1+0x30c0] ;  /* 0x0030c00001007983 */ /* 0x000ea20000300800 */
[----:B------:R-:W-:-:S02]  /*75980*/  MOV R27, R29 ;  /* 0x0000001d001b7202 */ /* 0x000fc40000000f00 */
[----:B------:R-:W2:Y:S01]  /*75990*/  LDL.LU R29, [R1+0x30bc] ;  /* 0x0030bc00011d7983 */ /* 0x000ea20000300800 */
[----:B------:R-:W2:Y:S02]  /*759a0*/  LDL.LU R16, [R1+0x190] ;  /* 0x0001900001107983 */ /* 0x000ea40000300800 */
[----:B------:R-:W2:Y:S02]  /*759b0*/  LDL.LU R17, [R1+0x194] ;  /* 0x0001940001117983 */ /* 0x000ea40000300800 */
[----:B------:R-:W2:Y:S01]  /*759c0*/  LDL.LU R18, [R1+0x198] ;  /* 0x0001980001127983 */ /* 0x000ea20000300800 */
[----:B------:R-:W2:Y:S04]  /*759d0*/  LDL.LU R19, [R1+0x19c] ;  /* 0x00019c0001137983 */ /* 0x000ea80000300800 */
[----:B--2---:R0:W-:Y:S01]  /*759e0*/  STL.64 [R1+0x3010], R18 ;  /* 0x0030101201007387 */ /* 0x0041e20000100a00 */
[----:B------:R-:W-:Y:S01]  /*759f0*/  STL.64 [R1+0x3008], R16 ;  /* 0x0030081001007387 */ /* 0x000fe20000100a00 */
[----:B0-----:R-:W-:Y:S01]  /*75a00*/  MOV R18, R3 ;  /* 0x0000000300127202 */ /* 0x001fe20000000f00 */
[----:B------:R-:W-:Y:S01]  /*75a10*/  IMAD.MOV.U32 R19, RZ, RZ, R20 ;  /* 0x000000ffff137224 */ /* 0x000fe200078e0014 */
[----:B------:R-:W2:Y:S04]  /*75a20*/  LDL.LU R3, [R1+0x30b8] ;  /* 0x0030b80001037983 */ /* 0x000ea80000300800 */
[----:B------:R0:W-:Y:S02]  /*75a30*/  STL.64 [R1+0x3028], R18 ;  /* 0x0030281201007387 */ /* 0x0001e40000100a00 */
[----:B0-----:R-:W-:-:S02]  /*75a40*/  MOV R18, R7 ;  /* 0x0000000700127202 */ /* 0x001fc40000000f00 */
[----:B------:R-:W-:-:S05]  /*75a50*/  MOV R19, R6 ;  /* 0x0000000600137202 */ /* 0x000fca0000000f00 */
[----:B------:R-:W-:Y:S01]  /*75a60*/  STL.64 [R1+0x3040], R18 ;  /* 0x0030401201007387 */ /* 0x000fe20000100a00 */
[----:B------:R-:W-:Y:S02]  /*75a70*/  STL.64 [R1+0x2fb0], R26 ;  /* 0x002fb01a01007387 */ /* 0x000fe40000100a00 */
[----:B------:R0:W-:Y:S02]  /*75a80*/  STL.64 [R1+0x2fa8], R24 ;  /* 0x002fa81801007387 */ /* 0x0001e40000100a00 */
[----:B0-----:R-:W2:Y:S01]  /*75a90*/  LDL.LU R24, [R1+0x150] ;  /* 0x0001500001187983 */ /* 0x001ea20000300800 */
[----:B------:R-:W2:Y:S02]  /*75aa0*/  LDL.LU R25, [R1+0x154] ;  /* 0x0001540001197983 */ /* 0x000ea40000300800 */
[----:B------:R-:W2:Y:S01]  /*75ab0*/  LDL.LU R26, [R1+0x158] ;  /* 0x00015800011a7983 */ /* 0x000ea20000300800 */
[----:B---3--:R-:W-:Y:S02]  /*75ac0*/  MOV R27, R2 ;  /* 0x00000002001b7202 */ /* 0x008fe40000000f00 */
[----:B------:R-:W3:Y:S01]  /*75ad0*/  LDL.LU R2, [R1+0x30b4] ;  /* 0x0030b40001027983 */ /* 0x000ee20000300800 */
[----:B------:R-:W-:Y:S01]  /*75ae0*/  MOV R19, R4 ;  /* 0x0000000400137202 */ /* 0x000fe20000000f00 */
[----:B------:R-:W-:-:S02]  /*75af0*/  IMAD.MOV.U32 R18, RZ, RZ, R5 ;  /* 0x000000ffff127224 */ /* 0x000fc400078e0005 */
[----:B--2---:R-:W-:Y:S01]  /*75b00*/  STL.64 [R1+0x2fc8], R26 ;  /* 0x002fc81a01007387 */ /* 0x004fe20000100a00 */
[----:B------:R0:W-:Y:S03]  /*75b10*/  STL.64 [R1+0x2fc0], R24 ;  /* 0x002fc01801007387 */ /* 0x0001e60000100a00 */
[----:B0-----:R-:W2:Y:S01]  /*75b20*/  LDL.LU R24, [R1+0x160] ;  /* 0x0001600001187983 */ /* 0x001ea20000300800 */
[----:B------:R-:W-:Y:S02]  /*75b30*/  MOV R25, R3 ;  /* 0x0000000300197202 */ /* 0x000fe40000000f00 */
[----:B------:R-:W3:Y:S01]  /*75b40*/  LDL.LU R3, [R1+0x30b0] ;  /* 0x0030b00001037983 */ /* 0x000ee20000300800 */
[----:B------:R-:W-:Y:S01]  /*75b50*/  MOV R26, R29 ;  /* 0x0000001d001a7202 */ /* 0x000fe20000000f00 */
[----:B------:R-:W-:Y:S01]  /*75b60*/  IMAD.MOV.U32 R27, RZ, RZ, R0 ;  /* 0x000000ffff1b7224 */ /* 0x000fe200078e0000 */
        /* <DEDUP_REMOVED lines=14> */
[----:B------:R-:W2:Y:S01]  /*75c50*/  LDL.LU R26, [R1+0x178] ;  /* 0x00017800011a7983 */ /* 0x000ea20000300800 */
[----:B---3--:R-:W-:-:S02]  /*75c60*/  MOV R27, R2 ;  /* 0x00000002001b7202 */ /* 0x008fc40000000f00 */
[----:B------:R-:W3:Y:S04]  /*75c70*/  LDL.LU R2, [R1+0x30a4] ;  /* 0x0030a40001027983 */ /* 0x000ee80000300800 */
[----:B--2---:R-:W-:Y:S01]  /*75c80*/  STL.64 [R1+0x2ff8], R26 ;  /* 0x002ff81a01007387 */ /* 0x004fe20000100a00 */
[----:B------:R0:W-:Y:S02]  /*75c90*/  STL.64 [R1+0x2ff0], R24 ;  /* 0x002ff01801007387 */ /* 0x0001e40000100a00 */
[----:B0-----:R-:W-:Y:S02]  /*75ca0*/  MOV R24, R0 ;  /* 0x0000000000187202 */ /* 0x001fe40000000f00 */
[----:B------:R-:W-:Y:S01]  /*75cb0*/  MOV R25, R29 ;  /* 0x0000001d00197202 */ /* 0x000fe20000000f00 */
[----:B------:R-:W2:Y:S01]  /*75cc0*/  LDL.LU R0, [R1+0x30a0] ;  /* 0x0030a00001007983 */ /* 0x000ea20000300800 */
[----:B------:R-:W2:Y:S02]  /*75cd0*/  LDL.LU R29, [R1+0x309c] ;  /* 0x00309c00011d7983 */ /* 0x000ea40000300800 */
[----:B------:R-:W-:-:S02]  /*75ce0*/  IMAD.MOV.U32 R26, RZ, RZ, R3 ;  /* 0x000000ffff1a7224 */ /* 0x000fc400078e0003 */
[----:B------:R-:W2:Y:S01]  /*75cf0*/  LDL.LU R3, [R1+0x3098] ;  /* 0x0030980001037983 */ /* 0x000ea20000300800 */
[----:B------:R-:W2:Y:S01]  /*75d00*/  LDL.LU R27, [R1+0x18c] ;  /* 0x00018c00011b7983 */ /* 0x000ea20000300800 */
[----:B------:R-:W-:Y:S02]  /*75d10*/  HMMA.16816.F32.BF16 R12, R8, R22, R12 ;  /* 0x00000016080c723c */ /* 0x000fe4000004180c */
[----:B--2---:R0:W-:Y:S01]  /*75d20*/  STL.64 [R1+0x3020], R26 ;  /* 0x0030201a01007387 */ /* 0x0041e20000100a00 */
[----:B------:R3:W-:Y:S01]  /*75d30*/  STL.64 [R1+0x3018], R24 ;  /* 0x0030181801007387 */ /* 0x0007e20000100a00 */
[----:B0-----:R-:W-:Y:S02]  /*75d40*/  MOV R26, R29 ;  /* 0x0000001d001a7202 */ /* 0x001fe40000000f00 */
[----:B---3--:R-:W-:Y:S01]  /*75d50*/  MOV R24, R2 ;  /* 0x0000000200187202 */ /* 0x008fe20000000f00 */
[----:B------:R-:W-:Y:S01]  /*75d60*/  IMAD.MOV.U32 R27, RZ, RZ, R3 ;  /* 0x000000ffff1b7224 */ /* 0x000fe200078e0003 */
[----:B------:R-:W2:Y:S01]  /*75d70*/  LDL.LU R2, [R1+0x3094] ;  /* 0x0030940001027983 */ /* 0x000ea20000300800 */
[----:B------:R-:W-:-:S02]  /*75d80*/  MOV R25, R0 ;  /* 0x0000000000197202 */ /* 0x000fc40000000f00 */
[----:B------:R-:W3:Y:S02]  /*75d90*/  LDL.LU R0, [R1+0x3090] ;  /* 0x0030900001007983 */ /* 0x000ee40000300800 */
        /* <DEDUP_REMOVED lines=9> */
[----:B------:R0:W-:Y:S02]  /*75e30*/  STL.64 [R1+0x3048], R24 ;  /* 0x0030481801007387 */ /* 0x0001e40000100a00 */
[----:B0-----:R-:W-:-:S02]  /*75e40*/  MOV R24, R3 ;  /* 0x0000000300187202 */ /* 0x001fc40000000f00 */
[----:B------:R-:W-:Y:S01]  /*75e50*/  MOV R25, R29 ;  /* 0x0000001d00197202 */ /* 0x000fe20000000f00 */
[----:B------:R-:W4:Y:S01]  /*75e60*/  LDL.LU R3, [R1+0x3084] ;  /* 0x0030840001037983 */ /* 0x000f220000300800 */
[----:B------:R-:W2:Y:S01]  /*75e70*/  LDL.LU R29, [R1+0x3080] ;  /* 0x00308000011d7983 */ /* 0x000ea20000300800 */
[----:B---3--:R-:W-:Y:S01]  /*75e80*/  MOV R26, R0 ;  /* 0x00000000001a7202 */ /* 0x008fe20000000f00 */
[----:B------:R-:W-:Y:S01]  /*75e90*/  IMAD.MOV.U32 R27, RZ, RZ, R2 ;  /* 0x000000ffff1b7224 */ /* 0x000fe200078e0002 */
[----:B------:R-:W3:Y:S01]  /*75ea0*/  LDL.LU R0, [R1+0x307c] ;  /* 0x00307c0001007983 */ /* 0x000ee20000300800 */
[----:B------:R-:W2:Y:S02]  /*75eb0*/  LDL.LU R2, [R1+0x3078] ;  /* 0x0030780001027983 */ /* 0x000ea40000300800 */
[----:B------:R-:W-:Y:S02]  /*75ec0*/  STL.64 [R1+0xb10], R12 ;  /* 0x000b100c01007387 */ /* 0x000fe40000100a00 */
[----:B------:R0:W-:Y:S02]  /*75ed0*/  STL.64 [R1+0xb18], R14 ;  /* 0x000b180e01007387 */ /* 0x0001e40000100a00 */
        /* <DEDUP_REMOVED lines=22> */
[----:B--2---:R-:W-:Y:S02]  /*76040*/  HMMA.16816.F32.BF16 R16, R4, R18, R24 ;  /* 0x000000120410723c */ /* 0x004fe40000041818 */
[----:B------:R-:W2:Y:S01]  /*76050*/  LDL.LU.64 R26, [R1+0x3020] ;  /* 0x00302000011a7983 */ /* 0x000ea20000300a00 */
[----:B------:R-:W2:Y:S11]  /*76060*/  LDL.LU.64 R24, [R1+0x3018] ;  /* 0x0030180001187983 */ /* 0x000eb60000300a00 */
[----:B------:R-:W-:Y:S09]  /*76070*/  @!UPT UIADD3 URZ, URZ, URZ, URZ ;  /* 0x0000003f3f3ff290 */ /* 0x000ff2000fffe03f */
[----:B------:R-:W-:Y:S01]  /*76080*/  STL.64 [R1+0xaa0], R16 ;  /* 0x000aa01001007387 */ /* 0x000fe20000100a00 */
[----:B------:R0:W-:Y:S03]  /*76090*/  STL.64 [R1+0xaa8], R18 ;  /* 0x000aa81201007387 */ /* 0x0001e60000100a00 */
[----:B0-----:R-:W2:Y:S01]  /*760a0*/  LDL.LU.64 R18, [R1+0x3010] ;  /* 0x0030100001127983 */ /* 0x001ea20000300a00 */
[----:B------:R-:W2:Y:S01]  /*760b0*/  LDL.LU.64 R16, [R1+0x3008] ;  /* 0x0030080001107983 */ /* 0x000ea20000300a00 */
[----:B---3--:R-:W-:Y:S02]  /*760c0*/  MOV R10, R13 ;  /* 0x0000000d000a7202 */ /* 0x008fe40000000f00 */
[----:B------:R-:W-:-:S07]  /*760d0*/  MOV R11, R12 ;  /* 0x0000000c000b7202 */ /* 0x000fce0000000f00 */
[C---:B--2---:R-:W-:Y:S01]  /*760e0*/  HMMA.16816.F32.BF16 R8, R4.reuse, R10, R16 ;  /* 0x0000000a0408723c */ /* 0x044fe20000041810 */
[----:B------:R-:W2:Y:S11]  /*760f0*/  LDL.LU.64 R18, [R1+0x3000] ;  /* 0x0030000001127983 */ /* 0x000eb60000300a00 */
[----:B------:R-:W-:Y:S11]  /*76100*/  @!UPT UIADD3 URZ, URZ, URZ, URZ ;  /* 0x0000003f3f3ff290 */ /* 0x000ff6000fffe03f */
[----:B------:R0:W-:Y:S01]  /*76110*/  STL.64 [R1+0xa90], R8 ;  /* 0x000a900801007387 */ /* 0x0001e20000100a00 */
[----:B------:R-:W-:Y:S03]  /*76120*/  STL.64 [R1+0xa98], R10 ;  /* 0x000a980a01007387 */ /* 0x000fe60000100a00 */
[----:B0-----:R-:W3:Y:S01]  /*76130*/  LDL.LU R9, [R1+0xed0] ;  /* 0x000ed00001097983 */ /* 0x001ee20000300800 */
        /* <DEDUP_REMOVED lines=14> */
[----:B------:R-:W3:Y:S02]  /*76220*/  LDL.LU R12, [R1+0xee8] ;  /* 0x000ee800010c7983 */ /* 0x000ee40000300800 */
[----:B------:R-:W3:Y:S02]  /*76230*/  LDL.LU R11, [R1+0xeec] ;  /* 0x000eec00010b7983 */ /* 0x000ee40000300800 */
[----:B------:R-:W4:Y:S01]  /*76240*/  LDL.LU R10, [R1+0xef0] ;  /* 0x000ef000010a7983 */ /* 0x000f220000300800 */
        /* <DEDUP_REMOVED lines=64> */
[----:B---3--:R-:W-:Y:S01]  /*76650*/  IADD3 R9, R9, 0x80, RZ ;  /* 0x0000008009097810 */ /* 0x008fe20007ffe0ff */
[----:B------:R-:W-:Y:S02]  /*76660*/  FFMA R12, R24, R12, R21 ;  /* 0x0000000c180c7223 */ /* 0x000fe40000000015 */
[----:B------:R-:W-:Y:S02]  /*76670*/  FFMA R11, R29, R11, R25 ;  /* 0x0000000b1d0b7223 */ /* 0x000fe40000000019 */
[----:B----4-:R-:W-:Y:S01]  /*76680*/  FFMA R10, R3, R10, R28 ;  /* 0x0000000a030a7223 */ /* 0x010fe2000000001c */
[----:B--2---:R-:W-:Y:S11]  /*76690*/  HMMA.16816.F32.BF16 R4, R4, R14, R16 ;  /* 0x0000000e0404723c */ /* 0x004ff60000041810 */
[----:B------:R-:W-:Y:S11]  /*766a0*/  @!UPT UIADD3 URZ, URZ, URZ, URZ ;  /* 0x0000003f3f3ff290 */ /* 0x000ff6000fffe03f */
[----:B------:R-:W-:Y:S01]  /*766b0*/  @!UPT UIADD3 URZ, URZ, URZ, URZ ;  /* 0x0000003f3f3ff290 */ /* 0x000fe2000fffe03f */
[----:B------:R0:W-:Y:S01]  /*766c0*/  STL.64 [R1+0xae0], R4 ;  /* 0x000ae00401007387 */ /* 0x0001e20000100a00 */
[----:B------:R-:W-:Y:S02]  /*766d0*/  STL.64 [R1+0xae8], R6 ;  /* 0x000ae80601007387 */ /* 0x000fe40000100a00 */
[----:B------:R-:W-:Y:S02]  /*766e0*/  STL [R1+0xed0], R9 ;  /* 0x000ed00901007387 */ /* 0x000fe40000100800 */
[----:B------:R-:W-:Y:S01]  /*766f0*/  STL [R1+0xee8], R12 ;  /* 0x000ee80c01007387 */ /* 0x000fe20000100800 */
[----:B------:R-:W-:Y:S04]  /*76700*/  STL [R1+0xeec], R11 ;  /* 0x000eec0b01007387 */ /* 0x000fe80000100800 */
[----:B0-----:R-:W2:Y:S01]  /*76710*/  LDL R4, [R1+0x87c] ;  /* 0x00087c0001047983 */ /* 0x001ea20000100800 */
[----:B------:R-:W-:Y:S02]  /*76720*/  STL [R1+0xef0], R10 ;  /* 0x000ef00a01007387 */ /* 0x000fe40000100800 */
[----:B------:R-:W3:Y:S01]  /*76730*/  LDL R3, [R1+0x878] ;  /* 0x0008780001037983 */ /* 0x000ee20000100800 */
[----:B--2---:R0:W-:Y:S04]  /*76740*/  STL [R1+0xe94], R4 ;  /* 0x000e940401007387 */ /* 0x0041e80000100800 */
[----:B0-----:R-:W2:Y:S01]  /*76750*/  LDL R4, [R1+0x874] ;  /* 0x0008740001047983 */ /* 0x001ea20000100800 */
[----:B---3--:R0:W-:Y:S03]  /*76760*/  STL [R1+0xe98], R3 ;  /* 0x000e980301007387 */ /* 0x0081e60000100800 */
[----:B0-----:R-:W3:Y:S04]  /*76770*/  LDL R3, [R1+0x870] ;  /* 0x0008700001037983 */ /* 0x001ee80000100800 */
[----:B--2---:R0:W-:Y:S04]  /*76780*/  STL [R1+0xe9c], R4 ;  /* 0x000e9c0401007387 */ /* 0x0041e80000100800 */
[----:B0-----:R-:W2:Y:S01]  /*76790*/  LDL R4, [R1+0x86c] ;  /* 0x00086c0001047983 */ /* 0x001ea20000100800 */
[----:B---3--:R0:W-:Y:S03]  /*767a0*/  STL [R1+0xebc], R3 ;  /* 0x000ebc0301007387 */ /* 0x0081e60000100800 */
[----:B0-----:R-:W3:Y:S04]  /*767b0*/  LDL R3, [R1+0x868] ;  /* 0x0008680001037983 */ /* 0x001ee80000100800 */
[----:B--2---:R0:W-:Y:S04]  /*767c0*/  STL [R1+0xec0], R4 ;  /* 0x000ec00401007387 */ /* 0x0041e80000100800 */
[----:B0-----:R-:W2:Y:S01]  /*767d0*/  LDL R4, [R1+0x864] ;  /* 0x0008640001047983 */ /* 0x001ea20000100800 */
[----:B---3--:R0:W-:Y:S03]  /*767e0*/  STL [R1+0xec4], R3 ;  /* 0x000ec40301007387 */ /* 0x0081e60000100800 */
[----:B0-----:R-:W3:Y:S01]  /*767f0*/  LDL R3, [R1+0x860] ;  /* 0x0008600001037983 */ /* 0x001ee20000100800 */
[----:B------:R-:W-:-:S02]  /*76800*/  ISETP.GE.AND P1, PT, R9, c[0x0][0x1d0], PT ;  /* 0x0000740009007a0c */ /* 0x000fc40003f26270 */
[----:B------:R-:W-:-:S05]  /*76810*/  MOV R8, 0x80 ;  /* 0x0000008000087802 */ /* 0x000fca0000000f00 */
[C---:B------:R-:W-:Y:S02]  /*76820*/  IMAD R0, R8.reuse, c[0x0][0x1a4], R0 ;  /* 0x0000690008007a24 */ /* 0x040fe400078e0200 */
[----:B------:R-:W-:Y:S01]  /*76830*/  IMAD R2, R8, c[0x0][0x1b4], R2 ;  /* 0x00006d0008027a24 */ /* 0x000fe200078e0202 */
[----:B--2---:R0:W-:Y:S04]  /*76840*/  STL [R1+0xec8], R4 ;  /* 0x000ec80401007387 */ /* 0x0041e80000100800 */
[----:B---3--:R0:W-:Y:S01]  /*76850*/  STL [R1+0xecc], R3 ;  /* 0x000ecc0301007387 */ /* 0x0081e20000100800 */
[----:B------:R-:W-:Y:S01]  /*76860*/  @P1 CALL.REL.NOINC `(.L_x_0) ;  /* 0x0000001000001944 */ /* 0x000fe20003c00000 */
[----:B------:R-:W-:Y:S05]  /*76870*/  BRA `(.L_x_1) ;  /* 0xfffa324000007947 */ /* 0x000fea000383ffff */
.L_x_0:
[----:B-1----:R-:W2:Y:S04]  /*76880*/  LDL.LU R9, [R1+0xef0] ;  /* 0x000ef00001097983 */ /* 0x002ea80000300800 */
[----:B------:R-:W3:Y:S04]  /*76890*/  LDL.LU R8, [R1+0xeec] ;  /* 0x000eec0001087983 */ /* 0x000ee80000300800 */
[----:B------:R-:W4:Y:S04]  /*768a0*/  LDL.LU R7, [R1+0xee8] ;  /* 0x000ee80001077983 */ /* 0x000f280000300800 */
[----:B------:R-:W5:Y:S01]  /*768b0*/  LDL.LU R0, [R1+0xed4] ;  /* 0x000ed40001007983 */ /* 0x000f620000300800 */
[----:B------:R-:W-:-:S03]  /*768c0*/  MOV R11, 0x3dc6b27f ;  /* 0x3dc6b27f000b7802 */ /* 0x000fc60000000f00 */
[----:B------:R-:W2:Y:S01]  /*768d0*/  LDL.LU R16, [R1+0xed8] ;  /* 0x000ed80001107983 */ /* 0x000ea20000300800 */
[----:B0-----:R-:W-:-:S03]  /*768e0*/  LOP3.LUT R3, R3, 0xfffffff7, RZ, 0xc0, !PT ;  /* 0xfffffff703037812 */ /* 0x001fc600078ec0ff */
[----:B------:R-:W0:Y:S04]  /*768f0*/  S2R R23, SR_TID.X ;  /* 0x0000000000177919 */ /* 0x000e280000002100 */
[----:B------:R-:W-:Y:S01]  /*76900*/  BAR.SYNC.DEFER_BLOCKING 0x0 ;  /* 0x0000000000007b1d */ /* 0x000fe20000010000 */
[C---:B-----5:R-:W-:Y:S01]  /*76910*/  FMUL R5, R0.reuse, 8388608 ;  /* 0x4b00000000057820 */ /* 0x060fe20000400000 */
[----:B------:R-:W-:-:S04]  /*76920*/  FSETP.GEU.AND P0, PT, R0, 1.175494350822287508e-38, PT ;  /* 0x008000000000780b */ /* 0x000fc80003f0e000 */
[----:B------:R-:W-:-:S04]  /*76930*/  FSEL R5, R5, R0, !P0 ;  /* 0x0000000005057208 */ /* 0x000fc80004000000 */
[----:B------:R-:W-:-:S04]  /*76940*/  IADD3 R6, R5, -0x3f3504f3, RZ ;  /* 0xc0cafb0d05067810 */ /* 0x000fc80007ffe0ff */
[----:B------:R-:W-:-:S05]  /*76950*/  LOP3.LUT R6, R6, 0xff800000, RZ, 0xc0, !PT ;  /* 0xff80000006067812 */ /* 0x000fca00078ec0ff */
[----:B------:R-:W-:-:S04]  /*76960*/  IMAD.IADD R2, R5, 0x1, -R6 ;  /* 0x0000000105027824 */ /* 0x000fc800078e0a06 */
[----:B------:R-:W-:-:S04]  /*76970*/  FADD R2, R2, -1 ;  /* 0xbf80000002027421 */ /* 0x000fc80000000000 */
[----:B------:R-:W-:-:S04]  /*76980*/  FFMA.FTZ R4, R2, R11, -0.16845393180847167969 ;  /* 0xbe2c7f3002047423 */ /* 0x000fc8000001000b */
[----:B------:R-:W-:-:S04]  /*76990*/  FFMA.FTZ R4, R2, R4, 0.1716887056827545166 ;  /* 0x3e2fcf2a02047423 */ /* 0x000fc80000010004 */
[----:B------:R-:W-:-:S04]  /*769a0*/  FFMA.FTZ R4, R2, R4, -0.17900948226451873779 ;  /* 0xbe374e4302047423 */ /* 0x000fc80000010004 */
[----:B------:R-:W-:-:S04]  /*769b0*/  FFMA.FTZ R4, R2, R4, 0.20512372255325317383 ;  /* 0x3e520bf402047423 */ /* 0x000fc80000010004 */
[----:B------:R-:W-:-:S04]  /*769c0*/  FFMA.FTZ R4, R2, R4, -0.24046532809734344482 ;  /* 0xbe763c8b02047423 */ /* 0x000fc80000010004 */
[----:B------:R-:W-:Y:S01]  /*769d0*/  FFMA.FTZ R4, R2, R4, 0.28857114911079406738 ;  /* 0x3e93bf9902047423 */ /* 0x000fe20000010004 */
[----:B--2---:R-:W-:-:S03]  /*769e0*/  MOV R13, R9 ;  /* 0x00000009000d7202 */ /* 0x004fc60000000f00 */
[C---:B------:R-:W-:Y:S01]  /*769f0*/  FFMA.FTZ R4, R2.reuse, R4, -0.36067417263984680176 ;  /* 0xbeb8aa4902047423 */ /* 0x040fe20000010004 */
[----:B------:R-:W1:Y:S03]  /*76a00*/  I2F R9, R6 ;  /* 0x0000000600097306 */ /* 0x000e660000201400 */
[----:B------:R-:W-:-:S04]  /*76a10*/  FFMA.FTZ R4, R2, R4, 0.48089820146560668945 ;  /* 0x3ef6384a02047423 */ /* 0x000fc80000010004 */
[C---:B------:R-:W-:Y:S01]  /*76a20*/  FFMA.FTZ R4, R2.reuse, R4, -0.72134751081466674805 ;  /* 0xbf38aa3b02047423 */ /* 0x040fe20000010004 */
[----:B------:R-:W-:Y:S01]  /*76a30*/  ISETP.GE.U32.AND P1, PT, R5, 0x7f800000, PT ;  /* 0x7f8000000500780c */ /* 0x000fe20003f26070 */
[----:B----4-:R-:W-:Y:S02]  /*76a40*/  IMAD.MOV.U32 R12, RZ, RZ, R7 ;  /* 0x000000ffff0c7224 */ /* 0x010fe400078e0007 */
[C---:B------:R-:W-:Y:S01]  /*76a50*/  FMUL R7, R2.reuse, R4 ;  /* 0x0000000402077220 */ /* 0x040fe20000400000 */
[----:B---3--:R-:W-:Y:S02]  /*76a60*/  MOV R14, R8 ;  /* 0x00000008000e7202 */ /* 0x008fe40000000f00 */
[----:B------:R-:W-:Y:S01]  /*76a70*/  FSEL R8, RZ, -23, P0 ;  /* 0xc1b80000ff087808 */ /* 0x000fe20000000000 */
[----:B------:R-:W-:-:S04]  /*76a80*/  FMUL R7, R2, R7 ;  /* 0x0000000702077220 */ /* 0x000fc80000400000 */
[----:B------:R-:W-:Y:S02]  /*76a90*/  FFMA.FTZ R10, R2, 1.4426950216293334961, R7 ;  /* 0x3fb8aa3b020a7823 */ /* 0x000fe40000010007 */
[----:B-1----:R-:W-:-:S04]  /*76aa0*/  FFMA.FTZ R8, R9, 1.1920928955078125e-07, R8 ;  /* 0x3400000009087823 */ /* 0x002fc80000010008 */
[----:B------:R-:W-:Y:S01]  /*76ab0*/  FADD R21, R8, R10 ;  /* 0x0000000a08157221 */ /* 0x000fe20000000000 */
[----:B------:R-:W-:Y:S01]  /*76ac0*/  @P1 MOV R8, 0x7f800000 ;  /* 0x7f80000000081802 */ /* 0x000fe20000000f00 */
[----:B------:R-:W-:Y:S04]  /*76ad0*/  STL [R1+0x3608], R16 ;  /* 0x0036081001007387 */ /* 0x000fe80000100800 */
[----:B------:R-:W-:-:S05]  /*76ae0*/  @P1 FFMA.FTZ R21, R5, R8, +INF ;  /* 0x7f80000005151423 */ /* 0x000fca0000010008 */
[----:B------:R-:W-:Y:S04]  /*76af0*/  STL [R1+0x34c0], R21 ;  /* 0x0034c01501007387 */ /* 0x000fe80000100800 */
[----:B------:R-:W2:Y:S01]  /*76b00*/  LDL.LU R15, [R1+0xedc] ;  /* 0x000edc00010f7983 */ /* 0x000ea20000300800 */
[C---:B------:R-:W-:Y:S01]  /*76b10*/  FMUL R4, R16.reuse, 8388608 ;  /* 0x4b00000010047820 */ /* 0x040fe20000400000 */
[----:B------:R-:W-:-:S04]  /*76b20*/  FSETP.GEU.AND P2, PT, R16, 1.175494350822287508e-38, PT ;  /* 0x008000001000780b */ /* 0x000fc80003f4e000 */
[----:B------:R-:W-:-:S04]  /*76b30*/  FSEL R4, R4, R16, !P2 ;  /* 0x0000001004047208 */ /* 0x000fc80005000000 */
[----:B------:R-:W-:-:S04]  /*76b40*/  IADD3 R7, R4, -0x3f3504f3, RZ ;  /* 0xc0cafb0d04077810 */ /* 0x000fc80007ffe0ff */
[----:B------:R-:W-:-:S04]  /*76b50*/  LOP3.LUT R7, R7, 0xff800000, RZ, 0xc0, !PT ;  /* 0xff80000007077812 */ /* 0x000fc800078ec0ff */
[----:B------:R-:W-:-:S05]  /*76b60*/  IADD3 R2, R4, -R7, RZ ;  /* 0x8000000704027210 */ /* 0x000fca0007ffe0ff */
[----:B------:R-:W-:-:S04]  /*76b70*/  FADD R2, R2, -1 ;  /* 0xbf80000002027421 */ /* 0x000fc80000000000 */
[----:B------:R-:W-:-:S04]  /*76b80*/  FFMA.FTZ R6, R2, R11, -0.16845393180847167969 ;  /* 0xbe2c7f3002067423 */ /* 0x000fc8000001000b */
[----:B------:R-:W-:-:S04]  /*76b90*/  FFMA.FTZ R6, R2, R6, 0.1716887056827545166 ;  /* 0x3e2fcf2a02067423 */ /* 0x000fc80000010006 */
[----:B------:R-:W-:-:S04]  /*76ba0*/  FFMA.FTZ R6, R2, R6, -0.17900948226451873779 ;  /* 0xbe374e4302067423 */ /* 0x000fc80000010006 */
[----:B------:R-:W-:Y:S01]  /*76bb0*/  FFMA.FTZ R6, R2, R6, 0.20512372255325317383 ;  /* 0x3e520bf402067423 */ /* 0x000fe20000010006 */
[----:B------:R-:W-:-:S03]  /*76bc0*/  FSETP.NEU.AND P0, PT, R5, RZ, PT ;  /* 0x000000ff0500720b */ /* 0x000fc60003f0d000 */
[----:B------:R-:W-:-:S04]  /*76bd0*/  FFMA.FTZ R6, R2, R6, -0.24046532809734344482 ;  /* 0xbe763c8b02067423 */ /* 0x000fc80000010006 */
[----:B------:R-:W-:-:S04]  /*76be0*/  FFMA.FTZ R5, R2, R6, 0.28857114911079406738 ;  /* 0x3e93bf9902057423 */ /* 0x000fc80000010006 */
[----:B------:R-:W-:-:S04]  /*76bf0*/  FFMA.FTZ R5, R2, R5, -0.36067417263984680176 ;  /* 0xbeb8aa4902057423 */ /* 0x000fc80000010005 */
[C---:B------:R-:W-:Y:S01]  /*76c00*/  FFMA.FTZ R6, R2.reuse, R5, 0.48089820146560668945 ;  /* 0x3ef6384a02067423 */ /* 0x040fe20000010005 */
[----:B------:R1:W3:Y:S03]  /*76c10*/  I2F R8, R7 ;  /* 0x0000000700087306 */ /* 0x0002e60000201400 */
[----:B------:R-:W-:Y:S01]  /*76c20*/  FFMA.FTZ R6, R2, R6, -0.72134751081466674805 ;  /* 0xbf38aa3b02067423 */ /* 0x000fe20000010006 */
[----:B------:R-:W-:-:S03]  /*76c30*/  @P0 LOP3.LUT R3, R3, 0x8, RZ, 0xfc, !PT ;  /* 0x0000000803030812 */ /* 0x000fc600078efcff */
[----:B-1----:R-:W-:Y:S01]  /*76c40*/  FMUL R7, R2, R6 ;  /* 0x0000000602077220 */ /* 0x002fe20000400000 */
[----:B------:R-:W-:-:S03]  /*76c50*/  ISETP.GE.U32.AND P0, PT, R4, 0x7f800000, PT ;  /* 0x7f8000000400780c */ /* 0x000fc60003f06070 */
[----:B------:R-:W-:-:S04]  /*76c60*/  FMUL R7, R2, R7 ;  /* 0x0000000702077220 */ /* 0x000fc80000400000 */
[----:B------:R-:W-:Y:S01]  /*76c70*/  FFMA.FTZ R9, R2, 1.4426950216293334961, R7 ;  /* 0x3fb8aa3b02097823 */ /* 0x000fe20000010007 */
[----:B------:R-:W-:-:S05]  /*76c80*/  FSEL R7, RZ, -23, P2 ;  /* 0xc1b80000ff077808 */ /* 0x000fca0001000000 */
[----:B---3--:R-:W-:-:S04]  /*76c90*/  FFMA.FTZ R8, R8, 1.1920928955078125e-07, R7 ;  /* 0x3400000008087823 */ /* 0x008fc80000010007 */
[----:B------:R-:W-:Y:S01]  /*76ca0*/  FADD R20, R8, R9 ;  /* 0x0000000908147221 */ /* 0x000fe20000000000 */
[----:B------:R-:W-:-:S05]  /*76cb0*/  @P0 MOV R8, 0x7f800000 ;  /* 0x7f80000000080802 */ /* 0x000fca0000000f00 */
[----:B------:R-:W-:Y:S01]  /*76cc0*/  @P0 FFMA.FTZ R20, R4, R8, +INF ;  /* 0x7f80000004140423 */ /* 0x000fe20000010008 */
[----:B------:R-:W-:Y:S01]  /*76cd0*/  MOV R17, R14 ;  /* 0x0000000e00117202 */ /* 0x000fe20000000f00 */
[----:B--2---:R-:W-:Y:S04]  /*76ce0*/  STL [R1+0x361c], R15 ;  /* 0x00361c0f01007387 */ /* 0x004fe80000100800 */
[----:B------:R-:W-:Y:S04]  /*76cf0*/  STL [R1+0x34c4], R20 ;  /* 0x0034c41401007387 */ /* 0x000fe80000100800 */
[----:B------:R-:W2:Y:S01]  /*76d00*/  LDL.LU R14, [R1+0xee0] ;  /* 0x000ee000010e7983 */ /* 0x000ea20000300800 */
[C---:B------:R-:W-:Y:S01]  /*76d10*/  FMUL R5, R15.reuse, 8388608 ;  /* 0x4b0000000f057820 */ /* 0x040fe20000400000 */
        /* <DEDUP_REMOVED lines=11> */
[----:B------:R-:W-:-:S04]  /*76dd0*/  FFMA.FTZ R7, R2, R7, 0.28857114911079406738 ;  /* 0x3e93bf9902077423 */ /* 0x000fc80000010007 */
[----:B------:R-:W-:-:S04]  /*76de0*/  FFMA.FTZ R7, R2, R7, -0.36067417263984680176 ;  /* 0xbeb8aa4902077423 */ /* 0x000fc80000010007 */
[C---:B------:R-:W-:Y:S01]  /*76df0*/  FFMA.FTZ R7, R2.reuse, R7, 0.48089820146560668945 ;  /* 0x3ef6384a02077423 */ /* 0x040fe20000010007 */
[----:B------:R1:W3:Y:S03]  /*76e00*/  I2F R9, R6 ;  /* 0x0000000600097306 */ /* 0x0002e60000201400 */
[----:B------:R-:W-:Y:S01]  /*76e10*/  FFMA.FTZ R7, R2, R7, -0.72134751081466674805 ;  /* 0xbf38aa3b02077423 */ /* 0x000fe20000010007 */
[----:B------:R-:W-:-:S03]  /*76e20*/  FSETP.NEU.AND P0, PT, R4, RZ, PT ;  /* 0x000000ff0400720b */ /* 0x000fc60003f0d000 */
[----:B-1----:R-:W-:-:S04]  /*76e30*/  FMUL R6, R2, R7 ;  /* 0x0000000702067220 */ /* 0x002fc80000400000 */
[----:B------:R-:W-:-:S04]  /*76e40*/  FMUL R4, R2, R6 ;  /* 0x0000000602047220 */ /* 0x000fc80000400000 */
[----:B------:R-:W-:Y:S01]  /*76e50*/  FFMA.FTZ R7, R2, 1.4426950216293334961, R4 ;  /* 0x3fb8aa3b02077823 */ /* 0x000fe20000010004 */
[----:B------:R-:W-:Y:S02]  /*76e60*/  FSEL R2, RZ, -23, P1 ;  /* 0xc1b80000ff027808 */ /* 0x000fe40000800000 */
[----:B------:R-:W-:-:S03]  /*76e70*/  ISETP.GE.U32.AND P1, PT, R5, 0x7f800000, PT ;  /* 0x7f8000000500780c */ /* 0x000fc60003f26070 */
[----:B---3--:R-:W-:-:S04]  /*76e80*/  FFMA.FTZ R2, R9, 1.1920928955078125e-07, R2 ;  /* 0x3400000009027823 */ /* 0x008fc80000010002 */
[----:B------:R-:W-:-:S06]  /*76e90*/  FADD R8, R2, R7 ;  /* 0x0000000702087221 */ /* 0x000fcc0000000000 */
[----:B------:R-:W-:-:S05]  /*76ea0*/  @P1 MOV R7, 0x7f800000 ;  /* 0x7f80000000071802 */ /* 0x000fca0000000f00 */
[----:B------:R-:W-:Y:S02]  /*76eb0*/  @P1 FFMA.FTZ R8, R5, R7, +INF ;  /* 0x7f80000005081423 */ /* 0x000fe40000010007 */
[----:B------:R-:W-:Y:S01]  /*76ec0*/  IMAD.MOV.U32 R18, RZ, RZ, R13 ;  /* 0x000000ffff127224 */ /* 0x000fe200078e000d */
[----:B--2---:R-:W-:Y:S04]  /*76ed0*/  STL [R1+0x3630], R14 ;  /* 0x0036300e01007387 */ /* 0x004fe80000100800 */
[----:B------:R1:W-:Y:S04]  /*76ee0*/  STL [R1+0x418], R8 ;  /* 0x0004180801007387 */ /* 0x0003e80000100800 */
[----:B------:R-:W2:Y:S01]  /*76ef0*/  LDL.LU R13, [R1+0xee4] ;  /* 0x000ee400010d7983 */ /* 0x000ea20000300800 */
[----:B------:R-:W-:Y:S01]  /*76f00*/  LOP3.LUT R3, R3, 0xffffffef, RZ, 0xc0, !PT ;  /* 0xffffffef03037812 */ /* 0x000fe200078ec0ff */
[----:B------:R-:W-:-:S03]  /*76f10*/  FMUL R4, R14, 8388608 ;  /* 0x4b0000000e047820 */ /* 0x000fc60000400000 */
[----:B------:R-:W-:Y:S02]  /*76f20*/  @P0 LOP3.LUT R3, R3, 0x10, RZ, 0xfc, !PT ;  /* 0x0000001003030812 */ /* 0x000fe400078efcff */
        /* <DEDUP_REMOVED lines=9> */
[----:B------:R-:W-:-:S04]  /*76fc0*/  FFMA.FTZ R7, R2, R7, 0.20512372255325317383 ;  /* 0x3e520bf402077423 */ /* 0x000fc80000010007 */
[----:B------:R-:W-:-:S04]  /*76fd0*/  FFMA.FTZ R7, R2, R7, -0.24046532809734344482 ;  /* 0xbe763c8b02077423 */ /* 0x000fc80000010007 */
[----:B------:R-:W-:-:S04]  /*76fe0*/  FFMA.FTZ R7, R2, R7, 0.28857114911079406738 ;  /* 0x3e93bf9902077423 */ /* 0x000fc80000010007 */
[----:B------:R-:W-:Y:S01]  /*76ff0*/  FFMA.FTZ R7, R2, R7, -0.36067417263984680176 ;  /* 0xbeb8aa4902077423 */ /* 0x000fe20000010007 */
[----:B------:R-:W-:-:S03]  /*77000*/  FSETP.NEU.AND P1, PT, R5, RZ, PT ;  /* 0x000000ff0500720b */ /* 0x000fc60003f2d000 */
[C---:B------:R-:W-:Y:S01]  /*77010*/  FFMA.FTZ R7, R2.reuse, R7, 0.48089820146560668945 ;  /* 0x3ef6384a02077423 */ /* 0x040fe20000010007 */
[----:B-1----:R1:W3:Y:S03]  /*77020*/  I2F R8, R6 ;  /* 0x0000000600087306 */ /* 0x0022e60000201400 */
[----:B------:R-:W-:Y:S01]  /*77030*/  FFMA.FTZ R7, R2, R7, -0.72134751081466674805 ;  /* 0xbf38aa3b02077423 */ /* 0x000fe20000010007 */
[----:B------:R-:W-:-:S03]  /*77040*/  LOP3.LUT R3, R3, 0xffffffdf, RZ, 0xc0, !PT ;  /* 0xffffffdf03037812 */ /* 0x000fc600078ec0ff */
[C---:B-1----:R-:W-:Y:S02]  /*77050*/  FMUL R6, R2.reuse, R7 ;  /* 0x0000000702067220 */ /* 0x042fe40000400000 */
[----:B------:R-:W-:Y:S02]  /*77060*/  @P1 LOP3.LUT R3, R3, 0x20, RZ, 0xfc, !PT ;  /* 0x0000002003031812 */ /* 0x000fe400078efcff */
[----:B------:R-:W-:Y:S01]  /*77070*/  FMUL R5, R2, R6 ;  /* 0x0000000602057220 */ /* 0x000fe20000400000 */
[----:B------:R-:W-:-:S03]  /*77080*/  ISETP.GE.U32.AND P1, PT, R4, 0x7f800000, PT ;  /* 0x7f8000000400780c */ /* 0x000fc60003f26070 */
[----:B------:R-:W-:Y:S01]  /*77090*/  FFMA.FTZ R6, R2, 1.4426950216293334961, R5 ;  /* 0x3fb8aa3b02067823 */ /* 0x000fe20000010005 */
[----:B------:R-:W-:-:S05]  /*770a0*/  FSEL R5, RZ, -23, P0 ;  /* 0xc1b80000ff057808 */ /* 0x000fca0000000000 */
[----:B---3--:R-:W-:-:S04]  /*770b0*/  FFMA.FTZ R5, R8, 1.1920928955078125e-07, R5 ;  /* 0x3400000008057823 */ /* 0x008fc80000010005 */
[----:B------:R-:W-:Y:S01]  /*770c0*/  FADD R7, R5, R6 ;  /* 0x0000000605077221 */ /* 0x000fe20000000000 */
[----:B------:R-:W-:-:S05]  /*770d0*/  @P1 MOV R6, 0x7f800000 ;  /* 0x7f80000000061802 */ /* 0x000fca0000000f00 */
[C---:B------:R-:W-:Y:S01]  /*770e0*/  @P1 FFMA.FTZ R7, R4.reuse, R6, +INF ;  /* 0x7f80000004071423 */ /* 0x040fe20000010006 */
[----:B------:R-:W-:Y:S02]  /*770f0*/  FSETP.NEU.AND P0, PT, R4, RZ, PT ;  /* 0x000000ff0400720b */ /* 0x000fe40003f0d000 */
[----:B------:R-:W-:Y:S02]  /*77100*/  LOP3.LUT R3, R3, 0xffffffbf, RZ, 0xc0, !PT ;  /* 0xffffffbf03037812 */ /* 0x000fe400078ec0ff */
[----:B------:R-:W-:-:S09]  /*77110*/  MOV R19, R18 ;  /* 0x0000001200137202 */ /* 0x000fd20000000f00 */
[----:B------:R-:W-:Y:S01]  /*77120*/  @P0 LOP3.LUT R3, R3, 0x40, RZ, 0xfc, !PT ;  /* 0x0000004003030812 */ /* 0x000fe200078efcff */
[C---:B------:R-:W-:Y:S01]  /*77130*/  FMUL R18, R12.reuse, 8388608 ;  /* 0x4b0000000c127820 */ /* 0x040fe20000400000 */
[----:B------:R-:W-:-:S04]  /*77140*/  FSETP.GEU.AND P1, PT, R12, 1.175494350822287508e-38, PT ;  /* 0x008000000c00780b */ /* 0x000fc80003f2e000 */
[----:B------:R-:W-:Y:S02]  /*77150*/  FSEL R18, R18, R12, !P1 ;  /* 0x0000000c12127208 */ /* 0x000fe40004800000 */
[----:B------:R-:W-:Y:S01]  /*77160*/  LOP3.LUT R3, R3, 0xffffff7f, RZ, 0xc0, !PT ;  /* 0xffffff7f03037812 */ /* 0x000fe200078ec0ff */
[C---:B--2---:R-:W-:Y:S01]  /*77170*/  FMUL R2, R13.reuse, 8388608 ;  /* 0x4b0000000d027820 */ /* 0x044fe20000400000 */
[----:B------:R-:W-:-:S04]  /*77180*/  FSETP.GEU.AND P2, PT, R13, 1.175494350822287508e-38, PT ;  /* 0x008000000d00780b */ /* 0x000fc80003f4e000 */
[----:B------:R-:W-:-:S04]  /*77190*/  FSEL R2, R2, R13, !P2 ;  /* 0x0000000d02027208 */ /* 0x000fc80005000000 */
[----:B------:R-:W-:-:S04]  /*771a0*/  IADD3 R5, R2, -0x3f3504f3, RZ ;  /* 0xc0cafb0d02057810 */ /* 0x000fc80007ffe0ff */
[----:B------:R-:W-:-:S04]  /*771b0*/  LOP3.LUT R5, R5, 0xff800000, RZ, 0xc0, !PT ;  /* 0xff80000005057812 */ /* 0x000fc800078ec0ff */
[----:B------:R1:W2:Y:S01]  /*771c0*/  I2F R6, R5 ;  /* 0x0000000500067306 */ /* 0x0002a20000201400 */
[----:B------:R-:W-:-:S05]  /*771d0*/  IADD3 R4, R2, -R5, RZ ;  /* 0x8000000502047210 */ /* 0x000fca0007ffe0ff */
[----:B------:R-:W-:Y:S01]  /*771e0*/  FADD R4, R4, -1 ;  /* 0xbf80000004047421 */ /* 0x000fe20000000000 */
[----:B-1----:R-:W-:-:S05]  /*771f0*/  FSEL R5, RZ, -23, P2 ;  /* 0xc1b80000ff057808 */ /* 0x002fca0001000000 */
[----:B--2---:R-:W-:Y:S02]  /*77200*/  FFMA.FTZ R6, R6, 1.1920928955078125e-07, R5 ;  /* 0x3400000006067823 */ /* 0x004fe40000010005 */
[----:B------:R-:W-:-:S04]  /*77210*/  FFMA.FTZ R5, R4, R11, -0.16845393180847167969 ;  /* 0xbe2c7f3004057423 */ /* 0x000fc8000001000b */
[----:B------:R-:W-:-:S04]  /*77220*/  FFMA.FTZ R5, R4, R5, 0.1716887056827545166 ;  /* 0x3e2fcf2a04057423 */ /* 0x000fc80000010005 */
[----:B------:R-:W-:-:S04]  /*77230*/  FFMA.FTZ R5, R4, R5, -0.17900948226451873779 ;  /* 0xbe374e4304057423 */ /* 0x000fc80000010005 */
[----:B------:R-:W-:-:S04]  /*77240*/  FFMA.FTZ R5, R4, R5, 0.20512372255325317383 ;  /* 0x3e520bf404057423 */ /* 0x000fc80000010005 */
[----:B------:R-:W-:-:S04]  /*77250*/  FFMA.FTZ R5, R4, R5, -0.24046532809734344482 ;  /* 0xbe763c8b04057423 */ /* 0x000fc80000010005 */
[----:B------:R-:W-:-:S04]  /*77260*/  FFMA.FTZ R5, R4, R5, 0.28857114911079406738 ;  /* 0x3e93bf9904057423 */ /* 0x000fc80000010005 */
[----:B------:R-:W-:-:S04]  /*77270*/  FFMA.FTZ R5, R4, R5, -0.36067417263984680176 ;  /* 0xbeb8aa4904057423 */ /* 0x000fc80000010005 */
[----:B------:R-:W-:-:S04]  /*77280*/  FFMA.FTZ R5, R4, R5, 0.48089820146560668945 ;  /* 0x3ef6384a04057423 */ /* 0x000fc80000010005 */
[----:B------:R-:W-:Y:S01]  /*77290*/  FFMA.FTZ R5, R4, R5, -0.72134751081466674805 ;  /* 0xbf38aa3b04057423 */ /* 0x000fe20000010005 */
[----:B------:R-:W-:-:S03]  /*772a0*/  ISETP.GE.U32.AND P0, PT, R2, 0x7f800000, PT ;  /* 0x7f8000000200780c */ /* 0x000fc60003f06070 */
[----:B------:R-:W-:-:S04]  /*772b0*/  FMUL R5, R4, R5 ;  /* 0x0000000504057220 */ /* 0x000fc80000400000 */
[----:B------:R-:W-:-:S04]  /*772c0*/  FMUL R5, R4, R5 ;  /* 0x0000000504057220 */ /* 0x000fc80000400000 */
[----:B------:R-:W-:-:S04]  /*772d0*/  FFMA.FTZ R4, R4, 1.4426950216293334961, R5 ;  /* 0x3fb8aa3b04047823 */ /* 0x000fc80000010005 */
[----:B------:R-:W-:Y:S02]  /*772e0*/  FADD R5, R6, R4 ;  /* 0x0000000406057221 */ /* 0x000fe40000000000 */
[----:B------:R-:W-:-:S04]  /*772f0*/  @P0 IMAD.MOV.U32 R4, RZ, RZ, 0x7f800000 ;  /* 0x7f800000ff040424 */ /* 0x000fc800078e00ff */
[----:B------:R-:W-:Y:S01]  /*77300*/  @P0 FFMA.FTZ R5, R2, R4, +INF ;  /* 0x7f80000002050423 */ /* 0x000fe20000010004 */
[----:B------:R-:W-:Y:S01]  /*77310*/  IADD3 R4, R18, -0x3f3504f3, RZ ;  /* 0xc0cafb0d12047810 */ /* 0x000fe20007ffe0ff */
[----:B------:R-:W-:Y:S03]  /*77320*/  STL [R1+0x3644], R13 ;  /* 0x0036440d01007387 */ /* 0x000fe60000100800 */
[----:B------:R-:W-:Y:S01]  /*77330*/  LOP3.LUT R4, R4, 0xff800000, RZ, 0xc0, !PT ;  /* 0xff80000004047812 */ /* 0x000fe200078ec0ff */
[----:B------:R-:W-:Y:S04]  /*77340*/  STL [R1+0x42c], R7 ;  /* 0x00042c0701007387 */ /* 0x000fe80000100800 */
[----:B------:R-:W-:Y:S04]  /*77350*/  STL [R1+0x3658], R12 ;  /* 0x0036580c01007387 */ /* 0x000fe80000100800 */
[----:B------:R1:W-:Y:S01]  /*77360*/  STL [R1+0x428], R5 ;  /* 0x0004280501007387 */ /* 0x0003e20000100800 */
[----:B------:R-:W-:Y:S01]  /*77370*/  FSETP.NEU.AND P0, PT, R2, RZ, PT ;  /* 0x000000ff0200720b */ /* 0x000fe20003f0d000 */
[----:B-1----:R1:W2:Y:S01]  /*77380*/  I2F R5, R4 ;  /* 0x0000000400057306 */ /* 0x0022a20000201400 */
        /* <DEDUP_REMOVED lines=11> */
[----:B------:R-:W-:Y:S01]  /*77440*/  FFMA.FTZ R4, R2, R4, 0.48089820146560668945 ;  /* 0x3ef6384a02047423 */ /* 0x000fe20000010004 */
[----:B------:R-:W-:-:S03]  /*77450*/  @P0 LOP3.LUT R3, R3, 0x80, RZ, 0xfc, !PT ;  /* 0x0000008003030812 */ /* 0x000fc600078efcff */
[----:B------:R-:W-:Y:S01]  /*77460*/  FFMA.FTZ R4, R2, R4, -0.72134751081466674805 ;  /* 0xbf38aa3b02047423 */ /* 0x000fe20000010004 */
[----:B------:R-:W-:-:S03]  /*77470*/  ISETP.GE.U32.AND P0, PT, R18, 0x7f800000, PT ;  /* 0x7f8000001200780c */ /* 0x000fc60003f06070 */
[----:B------:R-:W-:-:S04]  /*77480*/  FMUL R4, R2, R4 ;  /* 0x0000000402047220 */ /* 0x000fc80000400000 */
[----:B------:R-:W-:-:S04]  /*77490*/  FMUL R4, R2, R4 ;  /* 0x0000000402047220 */ /* 0x000fc80000400000 */
[----:B------:R-:W-:Y:S01]  /*774a0*/  FFMA.FTZ R2, R2, 1.4426950216293334961, R4 ;  /* 0x3fb8aa3b02027823 */ /* 0x000fe20000010004 */
[----:B------:R-:W-:-:S03]  /*774b0*/  MOV R7, R17 ;  /* 0x0000001100077202 */ /* 0x000fc60000000f00 */
[----:B------:R-:W-:Y:S01]  /*774c0*/  FADD R6, R5, R2 ;  /* 0x0000000205067221 */ /* 0x000fe20000000000 */
[----:B------:R-:W-:Y:S01]  /*774d0*/  @P0 MOV R2, 0x7f800000 ;  /* 0x7f80000000020802 */ /* 0x000fe20000000f00 */
[----:B------:R-:W-:-:S04]  /*774e0*/  FMUL R17, R7, 8388608 ;  /* 0x4b00000007117820 */ /* 0x000fc80000400000 */
[----:B------:R-:W-:Y:S01]  /*774f0*/  @P0 FFMA.FTZ R6, R18, R2, +INF ;  /* 0x7f80000012060423 */ /* 0x000fe20000010002 */
[----:B------:R-:W-:-:S04]  /*77500*/  FSETP.GEU.AND P0, PT, R7, 1.175494350822287508e-38, PT ;  /* 0x008000000700780b */ /* 0x000fc80003f0e000 */
[----:B------:R-:W-:-:S04]  /*77510*/  FSEL R17, R17, R7, !P0 ;  /* 0x0000000711117208 */ /* 0x000fc80004000000 */
[----:B------:R-:W-:-:S04]  /*77520*/  IADD3 R2, R17, -0x3f3504f3, RZ ;  /* 0xc0cafb0d11027810 */ /* 0x000fc80007ffe0ff */
[----:B------:R-:W-:-:S04]  /*77530*/  LOP3.LUT R2, R2, 0xff800000, RZ, 0xc0, !PT ;  /* 0xff80000002027812 */ /* 0x000fc800078ec0ff */
[----:B------:R1:W2:Y:S01]  /*77540*/  I2F R5, R2 ;  /* 0x0000000200057306 */ /* 0x0002a20000201400 */
[----:B------:R-:W-:Y:S01]  /*77550*/  FSEL R4, RZ, -23, P0 ;  /* 0xc1b80000ff047808 */ /* 0x000fe20000000000 */
[----:B-1----:R-:W-:-:S04]  /*77560*/  IMAD.IADD R2, R17, 0x1, -R2 ;  /* 0x0000000111027824 */ /* 0x002fc800078e0a02 */
[----:B------:R-:W-:Y:S02]  /*77570*/  FADD R2, R2, -1 ;  /* 0xbf80000002027421 */ /* 0x000fe40000000000 */
        /* <DEDUP_REMOVED lines=13> */
[----:B------:R-:W-:Y:S01]  /*77650*/  FFMA.FTZ R2, R2, 1.4426950216293334961, R4 ;  /* 0x3fb8aa3b02027823 */ /* 0x000fe20000010004 */
[----:B------:R1:W-:Y:S03]  /*77660*/  STL [R1+0x424], R6 ;  /* 0x0004240601007387 */ /* 0x0003e60000100800 */
[----:B------:R-:W-:Y:S01]  /*77670*/  FADD R8, R5, R2 ;  /* 0x0000000205087221 */ /* 0x000fe20000000000 */
[----:B------:R-:W-:Y:S02]  /*77680*/  @P0 MOV R2, 0x7f800000 ;  /* 0x7f80000000020802 */ /* 0x000fe40000000f00 */
[----:B-1----:R-:W-:-:S03]  /*77690*/  MOV R6, R19 ;  /* 0x0000001300067202 */ /* 0x002fc60000000f00 */
[----:B------:R-:W-:Y:S01]  /*776a0*/  @P0 FFMA.FTZ R8, R17, R2, +INF ;  /* 0x7f80000011080423 */ /* 0x000fe20000010002 */
[C---:B------:R-:W-:Y:S01]  /*776b0*/  FSETP.GEU.AND P0, PT, R6.reuse, 1.175494350822287508e-38, PT ;  /* 0x008000000600780b */ /* 0x040fe20003f0e000 */
[----:B------:R-:W-:Y:S01]  /*776c0*/  FMUL R2, R6, 8388608 ;  /* 0x4b00000006027820 */ /* 0x000fe20000400000 */
[----:B------:R1:W-:Y:S04]  /*776d0*/  STL [R1+0x366c], R7 ;  /* 0x00366c0701007387 */ /* 0x0003e80000100800 */
[----:B-1----:R-:W-:-:S04]  /*776e0*/  FSEL R7, R2, R6, !P0 ;  /* 0x0000000602077208 */ /* 0x002fc80004000000 */
[----:B------:R-:W-:-:S04]  /*776f0*/  IADD3 R2, R7, -0x3f3504f3, RZ ;  /* 0xc0cafb0d07027810 */ /* 0x000fc80007ffe0ff */
[----:B------:R-:W-:-:S04]  /*77700*/  LOP3.LUT R2, R2, 0xff800000, RZ, 0xc0, !PT ;  /* 0xff80000002027812 */ /* 0x000fc800078ec0ff */
[----:B------:R1:W2:Y:S01]  /*77710*/  I2F R4, R2 ;  /* 0x0000000200047306 */ /* 0x0002a20000201400 */
[----:B------:R-:W-:Y:S02]  /*77720*/  FSEL R5, RZ, -23, P0 ;  /* 0xc1b80000ff057808 */ /* 0x000fe40000000000 */
[----:B-1----:R-:W-:-:S05]  /*77730*/  IADD3 R2, R7, -R2, RZ ;  /* 0x8000000207027210 */ /* 0x002fca0007ffe0ff */
        /* <DEDUP_REMOVED lines=8> */
[----:B------:R-:W-:Y:S01]  /*777c0*/  FFMA.FTZ R4, R2, R4, -0.36067417263984680176 ;  /* 0xbeb8aa4902047423 */ /* 0x000fe20000010004 */
[----:B------:R-:W-:-:S03]  /*777d0*/  FSETP.GT.AND P2, PT, |R0|, 8.50705917302346158658e+37, PT ;  /* 0x7e8000000000780b */ /* 0x000fc60003f44200 */
[----:B------:R-:W-:Y:S01]  /*777e0*/  FFMA.FTZ R4, R2, R4, 0.48089820146560668945 ;  /* 0x3ef6384a02047423 */ /* 0x000fe20000010004 */
[----:B------:R-:W-:-:S03]  /*777f0*/  FSETP.GEU.AND P0, PT, |R0|, 1.175494350822287508e-38, PT ;  /* 0x008000000000780b */ /* 0x000fc60003f0e200 */
[----:B------:R-:W-:-:S04]  /*77800*/  FFMA.FTZ R4, R2, R4, -0.72134751081466674805 ;  /* 0xbf38aa3b02047423 */ /* 0x000fc80000010004 */
[----:B------:R-:W-:-:S04]  /*77810*/  FMUL R4, R2, R4 ;  /* 0x0000000402047220 */ /* 0x000fc80000400000 */
[----:B------:R-:W-:Y:S02]  /*77820*/  FMUL R4, R2, R4 ;  /* 0x0000000402047220 */ /* 0x000fe40000400000 */
[----:B------:R-:W-:Y:S02]  /*77830*/  @P2 FMUL R0, R0, 0.25 ;  /* 0x3e80000000002820 */ /* 0x000fe40000400000 */
[----:B------:R-:W-:Y:S02]  /*77840*/  FFMA.FTZ R2, R2, 1.4426950216293334961, R4 ;  /* 0x3fb8aa3b02027823 */ /* 0x000fe40000010004 */
[----:B------:R-:W-:Y:S02]  /*77850*/  @!P0 FMUL R0, R0, 16777216 ;  /* 0x4b80000000008820 */ /* 0x000fe40000400000 */
[----:B------:R-:W-:Y:S01]  /*77860*/  FADD R2, R5, R2 ;  /* 0x0000000205027221 */ /* 0x000fe20000000000 */
[----:B------:R-:W-:Y:S01]  /*77870*/  STL [R1+0x420], R8 ;  /* 0x0004200801007387 */ /* 0x000fe20000100800 */
[----:B------:R1:W2:Y:S03]  /*77880*/  MUFU.RCP R22, R0 ;  /* 0x0000000000167308 */ /* 0x0002a60000001000 */
[----:B------:R-:W-:Y:S04]  /*77890*/  STL [R1+0x3b8], R7 ;  /* 0x0003b80701007387 */ /* 0x000fe80000100800 */
[----:B------:R3:W-:Y:S04]  /*778a0*/  STL [R1+0x41c], R2 ;  /* 0x00041c0201007387 */ /* 0x0007e80000100800 */
[----:B-1----:R-:W4:Y:S04]  /*778b0*/  LDL.LU R0, [R1+0xb30] ;  /* 0x000b300001007983 */ /* 0x002f280000300800 */
[----:B---3--:R-:W3:Y:S04]  /*778c0*/  LDL.LU R2, [R1+0xb40] ;  /* 0x000b400001027983 */ /* 0x008ee80000300800 */
[----:B--2---:R-:W-:Y:S04]  /*778d0*/  STL [R1+0x37c], R22 ;  /* 0x00037c1601007387 */ /* 0x004fe80000100800 */
[----:B------:R-:W1:Y:S01]  /*778e0*/  S2R R7, SR_TID.X ;  /* 0x0000000000077919 */ /* 0x000e620000002100 */
[----:B----4-:R-:W-:-:S02]  /*778f0*/  @P2 FMUL R0, R0, 0.25 ;  /* 0x3e80000000002820 */ /* 0x010fc40000400000 */
[----:B---3--:R-:W-:Y:S02]  /*77900*/  @P2 FMUL R2, R2, 0.25 ;  /* 0x3e80000002022820 */ /* 0x008fe40000400000 */
[----:B------:R-:W-:Y:S02]  /*77910*/  @!P0 FMUL R0, R0, 16777216 ;  /* 0x4b80000000008820 */ /* 0x000fe40000400000 */
[----:B------:R-:W-:Y:S02]  /*77920*/  @!P0 FMUL R2, R2, 16777216 ;  /* 0x4b80000002028820 */ /* 0x000fe40000400000 */
[C---:B------:R-:W-:Y:S02]  /*77930*/  FMUL R0, R22.reuse, R0 ;  /* 0x0000000016007220 */ /* 0x040fe40000400000 */
[----:B------:R-:W-:-:S05]  /*77940*/  FMUL R8, R22, R2 ;  /* 0x0000000216087220 */ /* 0x000fca0000400000 */
[----:B------:R-:W-:-:S05]  /*77950*/  F2FP.BF16.PACK_AB R8, R0, R8 ;  /* 0x000000080008723e */ /* 0x000fca00000010ff */
[----:B------:R2:W-:Y:S04]  /*77960*/  STL [R1+0x34c8], R8 ;  /* 0x0034c80801007387 */ /* 0x0005e80000100800 */
[----:B------:R-:W3:Y:S04]  /*77970*/  LDL.LU R0, [R1+0xb50] ;  /* 0x000b500001007983 */ /* 0x000ee80000300800 */
[----:B------:R-:W4:Y:S04]  /*77980*/  LDL.LU R2, [R1+0xb60] ;  /* 0x000b600001027983 */ /* 0x000f280000300800 */
[----:B------:R-:W5:Y:S04]  /*77990*/  LDL.LU R4, [R1+0xb70] ;  /* 0x000b700001047983 */ /* 0x000f680000300800 */
[----:B------:R-:W5:Y:S04]  /*779a0*/  LDL.LU R5, [R1+0xb80] ;  /* 0x000b800001057983 */ /* 0x000f680000300800 */
[----:B------:R-:W5:Y:S04]  /*779b0*/  LDL.LU R9, [R1+0xb90] ;  /* 0x000b900001097983 */ /* 0x000f680000300800 */
[----:B------:R-:W5:Y:S01]  /*779c0*/  LDL.LU R10, [R1+0xba0] ;  /* 0x000ba000010a7983 */ /* 0x000f620000300800 */
[----:B-1----:R-:W-:-:S02]  /*779d0*/  SHF.L.U32 R28, R7, 0x6, RZ ;  /* 0x00000006071c7819 */ /* 0x002fc400000006ff */
[----:B--2---:R-:W-:Y:S02]  /*779e0*/  LOP3.LUT R8, R7, 0x18, RZ, 0xc0, !PT ;  /* 0x0000001807087812 */ /* 0x004fe400078ec0ff */
[----:B------:R-:W-:-:S04]  /*779f0*/  LOP3.LUT R28, R28, 0x1800, RZ, 0xc0, !PT ;  /* 0x000018001c1c7812 */ /* 0x000fc800078ec0ff */
[----:B------:R-:W-:Y:S02]  /*77a00*/  LEA R28, R8, R28, 0xa ;  /* 0x0000001c081c7211 */ /* 0x000fe400078e50ff */
[----:B------:R-:W1:Y:S01]  /*77a10*/  S2R R8, SR_CTAID.Y ;  /* 0x0000000000087919 */ /* 0x000e620000002600 */
[----:B------:R-:W-:-:S04]  /*77a20*/  LOP3.LUT R3, R3, 0xfffffffd, RZ, 0xc0, !PT ;  /* 0xfffffffd03037812 */ /* 0x000fc800078ec0ff */
[----:B------:R-:W-:Y:S02]  /*77a30*/  @P2 LOP3.LUT R3, R3, 0x2, RZ, 0xfc, !PT ;  /* 0x0000000203032812 */ /* 0x000fe400078efcff */
[----:B0-----:R-:W-:Y:S02]  /*77a40*/  SHF.L.U32 R12, R23, 0x2, RZ ;  /* 0x00000002170c7819 */ /* 0x001fe400000006ff */
[----:B------:R-:W-:Y:S02]  /*77a50*/  FSETP.NEU.AND P1, PT, R18, RZ, PT ;  /* 0x000000ff1200720b */ /* 0x000fe40003f2d000 */
[----:B------:R-:W-:-:S04]  /*77a60*/  LOP3.LUT R3, R3, 0xfffffbff, RZ, 0xc0, !PT ;  /* 0xfffffbff03037812 */ /* 0x000fc800078ec0ff */
[----:B------:R-:W-:-:S04]  /*77a70*/  @P0 LOP3.LUT R3, R3, 0x400, RZ, 0xfc, !PT ;  /* 0x0000040003030812 */ /* 0x000fc800078efcff */
[----:B------:R-:W-:-:S04]  /*77a80*/  LOP3.LUT R3, R3, 0xfffffeff, RZ, 0xc0, !PT ;  /* 0xfffffeff03037812 */ /* 0x000fc800078ec0ff */
[----:B------:R-:W-:-:S04]  /*77a90*/  @P1 LOP3.LUT R3, R3, 0x100, RZ, 0xfc, !PT ;  /* 0x0000010003031812 */ /* 0x000fc800078efcff */
[----:B------:R-:W-:Y:S01]  /*77aa0*/  LOP3.LUT R3, R3, 0xfffffdff, RZ, 0xc0, !PT ;  /* 0xfffffdff03037812 */ /* 0x000fe200078ec0ff */
[----:B------:R-:W-:Y:S01]  /*77ab0*/  STL [R1+0x34cc], R22 ;  /* 0x0034cc1601007387 */ /* 0x000fe20000100800 */
[----:B---3--:R-:W-:Y:S02]  /*77ac0*/  @P2 FMUL R0, R0, 0.25 ;  /* 0x3e80000000002820 */ /* 0x008fe40000400000 */
[----:B----4-:R-:W-:Y:S02]  /*77ad0*/  @P2 FMUL R2, R2, 0.25 ;  /* 0x3e80000002022820 */ /* 0x010fe40000400000 */
[----:B------:R-:W-:Y:S02]  /*77ae0*/  @!P0 FMUL R0, R0, 16777216 ;  /* 0x4b80000000008820 */ /* 0x000fe40000400000 */
[----:B------:R-:W-:Y:S02]  /*77af0*/  @!P0 FMUL R2, R2, 16777216 ;  /* 0x4b80000002028820 */ /* 0x000fe40000400000 */
[----:B-----5:R-:W-:-:S02]  /*77b00*/  @P2 FMUL R4, R4, 0.25 ;  /* 0x3e80000004042820 */ /* 0x020fc40000400000 */
[----:B------:R-:W-:Y:S02]  /*77b10*/  FMUL R19, R22, R2 ;  /* 0x0000000216137220 */ /* 0x000fe40000400000 */
[----:B------:R-:W-:Y:S02]  /*77b20*/  @P2 FMUL R9, R9, 0.25 ;  /* 0x3e80000009092820 */ /* 0x000fe40000400000 */
[----:B------:R-:W-:-:S04]  /*77b30*/  @P2 FMUL R10, R10, 0.25 ;  /* 0x3e8000000a0a2820 */ /* 0x000fc80000400000 */
[----:B------:R-:W-:Y:S02]  /*77b40*/  @!P0 FMUL R10, R10, 16777216 ;  /* 0x4b8000000a0a8820 */ /* 0x000fe40000400000 */
[----:B------:R-:W-:Y:S02]  /*77b50*/  @!P0 FMUL R4, R4, 16777216 ;  /* 0x4b80000004048820 */ /* 0x000fe40000400000 */
[----:B------:R-:W-:Y:S02]  /*77b60*/  @!P0 FMUL R9, R9, 16777216 ;  /* 0x4b80000009098820 */ /* 0x000fe40000400000 */
[C---:B------:R-:W-:Y:S02]  /*77b70*/  FMUL R2, R22.reuse, R10 ;  /* 0x0000000a16027220 */ /* 0x040fe40000400000 */
[C---:B------:R-:W-:Y:S02]  /*77b80*/  FMUL R0, R22.reuse, R0 ;  /* 0x0000000016007220 */ /* 0x040fe40000400000 */
[----:B------:R-:W-:-:S02]  /*77b90*/  FMUL R10, R22, R9 ;  /* 0x00000009160a7220 */ /* 0x000fc40000400000 */
[----:B------:R-:W-:Y:S01]  /*77ba0*/  FMUL R11, R22, R4 ;  /* 0x00000004160b7220 */ /* 0x000fe20000400000 */
[----:B------:R-:W-:Y:S01]  /*77bb0*/  F2FP.BF16.PACK_AB R9, R2, R0 ;  /* 0x000000000209723e */ /* 0x000fe200000010ff */
[----:B-1----:R-:W-:Y:S01]  /*77bc0*/  IMAD R4, R8, c[0x0][0x1c0], RZ ;  /* 0x0000700008047a24 */ /* 0x002fe200078e02ff */
[C---:B------:R-:W-:Y:S01]  /*77bd0*/  LOP3.LUT R8, R7.reuse, 0x3f, RZ, 0xc0, !PT ;  /* 0x0000003f07087812 */ /* 0x040fe200078ec0ff */
[----:B------:R-:W-:Y:S02]  /*77be0*/  IMAD.SHL.U32 R0, R7, 0x20, RZ ;  /* 0x0000002007007824 */ /* 0x000fe400078e00ff */
[----:B------:R-:W0:Y:S01]  /*77bf0*/  S2R R7, SR_CTAID.X ;  /* 0x0000000000077919 */ /* 0x000e220000002500 */
[----:B------:R-:W-:Y:S02]  /*77c00*/  @P2 FMUL R5, R5, 0.25 ;  /* 0x3e80000005052820 */ /* 0x000fe40000400000 */
[----:B------:R-:W-:Y:S02]  /*77c10*/  LOP3.LUT R0, R0, 0x60, RZ, 0xc0, !PT ;  /* 0x0000006000007812 */ /* 0x000fe400078ec0ff */
[----:B------:R-:W-:-:S02]  /*77c20*/  @!P0 FMUL R5, R5, 16777216 ;  /* 0x4b80000005058820 */ /* 0x000fc40000400000 */
[----:B------:R-:W-:Y:S02]  /*77c30*/  LOP3.LUT R0, R0, 0x70, R12, 0x78, !PT ;  /* 0x0000007000007812 */ /* 0x000fe400078e780c */
[----:B------:R-:W-:Y:S01]  /*77c40*/  FSETP.NEU.AND P0, PT, R17, RZ, PT ;  /* 0x000000ff1100720b */ /* 0x000fe20003f0d000 */
[----:B------:R-:W-:Y:S02]  /*77c50*/  FMUL R5, R22, R5 ;  /* 0x0000000516057220 */ /* 0x000fe40000400000 */
[----:B------:R-:W-:-:S03]  /*77c60*/  IMAD.IADD R28, R0, 0x1, R28 ;  /* 0x00000001001c7824 */ /* 0x000fc600078e021c */
[----:B------:R-:W-:Y:S02]  /*77c70*/  F2FP.BF16.PACK_AB R10, R5, R10 ;  /* 0x0000000a050a723e */ /* 0x000fe400000010ff */
[----:B0-----:R-:W-:-:S05]  /*77c80*/  LEA R7, R7, R8, 0x6 ;  /* 0x0000000807077211 */ /* 0x001fca00078e30ff */
[----:B------:R-:W-:Y:S01]  /*77c90*/  IMAD R0, R7, c[0x0][0x1c4], RZ ;  /* 0x0000710007007a24 */ /* 0x000fe200078e02ff */
[C---:B------:R-:W-:Y:S01]  /*77ca0*/  SHF.L.U32 R5, R4.reuse, 0x1, RZ ;  /* 0x0000000104057819 */ /* 0x040fe200000006ff */
[----:B------:R-:W-:-:S03]  /*77cb0*/  IMAD.HI R4, R4, 0x2, RZ ;  /* 0x0000000204047827 */ /* 0x000fc600078e02ff */
[C---:B------:R-:W-:Y:S01]  /*77cc0*/  SHF.L.U32 R2, R0.reuse, 0x1, RZ ;  /* 0x0000000100027819 */ /* 0x040fe200000006ff */
[----:B------:R-:W-:Y:S01]  /*77cd0*/  IMAD.HI R0, R0, 0x2, RZ ;  /* 0x0000000200007827 */ /* 0x000fe200078e02ff */
[----:B------:R-:W-:Y:S02]  /*77ce0*/  F2FP.BF16.PACK_AB R11, R19, R11 ;  /* 0x0000000b130b723e */ /* 0x000fe400000010ff */
[----:B------:R-:W-:Y:S01]  /*77cf0*/  IADD3 R2, P1, P2, R2, c[0x0][0x178], R5 ;  /* 0x00005e0002027a10 */ /* 0x000fe20007a3e005 */
[----:B------:R-:W-:Y:S01]  /*77d00*/  STL [R1+0x34d0], R9 ;  /* 0x0034d00901007387 */ /* 0x000fe20000100800 */
[----:B------:R-:W-:Y:S02]  /*77d10*/  @P0 LOP3.LUT R3, R3, 0x200, RZ, 0xfc, !PT ;  /* 0x0000020003030812 */ /* 0x000fe400078efcff */
[----:B------:R-:W-:Y:S01]  /*77d20*/  IADD3.X R0, R0, c[0x0][0x17c], R4, P1, P2 ;  /* 0x00005f0000007a10 */ /* 0x000fe20000fe4404 */
[----:B------:R-:W-:Y:S04]  /*77d30*/  STL [R1+0x34d4], R10 ;  /* 0x0034d40a01007387 */ /* 0x000fe80000100800 */
[----:B------:R-:W-:Y:S04]  /*77d40*/  STL [R1+0x34d8], R11 ;  /* 0x0034d80b01007387 */ /* 0x000fe80000100800 */
[----:B------:R-:W-:Y:S04]  /*77d50*/  STL [R1+0x34dc], R28 ;  /* 0x0034dc1c01007387 */ /* 0x000fe80000100800 */
[----:B------:R-:W-:Y:S04]  /*77d60*/  STL [R1+0x3670], R3 ;  /* 0x0036700301007387 */ /* 0x000fe80000100800 */
[----:B------:R0:W-:Y:S04]  /*77d70*/  STL [R1+0x3388], R2 ;  /* 0x0033880201007387 */ /* 0x0001e80000100800 */
[----:B------:R-:W-:Y:S04]  /*77d80*/  STL [R1+0x3380], R0 ;  /* 0x0033800001007387 */ /* 0x000fe80000100800 */
[----:B------:R-:W2:Y:S04]  /*77d90*/  LDL.LU R8, [R1+0xac8] ;  /* 0x000ac80001087983 */ /* 0x000ea80000300800 */
[----:B--2---:R1:W-:Y:S04]  /*77da0*/  STL [R1+0x3674], R8 ;  /* 0x0036740801007387 */ /* 0x0043e80000100800 */
[----:B0-----:R-:W2:Y:S04]  /*77db0*/  LDL.LU R2, [R1+0xacc] ;  /* 0x000acc0001027983 */ /* 0x001ea80000300800 */
[----:B--2---:R0:W-:Y:S04]  /*77dc0*/  STL [R1+0x3678], R2 ;  /* 0x0036780201007387 */ /* 0x0041e80000100800 */
[----:B------:R-:W2:Y:S04]  /*77dd0*/  LDL.LU R4, [R1+0xab8] ;  /* 0x000ab80001047983 */ /* 0x000ea80000300800 */
[----:B--2---:R2:W-:Y:S04]  /*77de0*/  STL [R1+0x367c], R4 ;  /* 0x00367c0401007387 */ /* 0x0045e80000100800 */
[----:B------:R-:W3:Y:S04]  /*77df0*/  LDL.LU R5, [R1+0xabc] ;  /* 0x000abc0001057983 */ /* 0x000ee80000300800 */
[----:B---3--:R3:W-:Y:S04]  /*77e00*/  STL [R1+0x3680], R5 ;  /* 0x0036800501007387 */ /* 0x0087e80000100800 */
[----:B------:R-:W4:Y:S04]  /*77e10*/  LDL.LU R9, [R1+0xaa8] ;  /* 0x000aa80001097983 */ /* 0x000f280000300800 */
[----:B------:R-:W5:Y:S04]  /*77e20*/  LDL.LU R10, [R1+0xaac] ;  /* 0x000aac00010a7983 */ /* 0x000f680000300800 */
        /* <DEDUP_REMOVED lines=21> */
[----:B-1----:R-:W5:Y:S04]  /*77f80*/  LDL.LU R8, [R1+0xb0c] ;  /* 0x000b0c0001087983 */ /* 0x002f680000300800 */
[----:B0-----:R-:W5:Y:S04]  /*77f90*/  LDL.LU R2, [R1+0xaf8] ;  /* 0x000af80001027983 */ /* 0x001f680000300800 */
[----:B------:R-:W5:Y:S04]  /*77fa0*/  LDL.LU R0, [R1+0xafc] ;  /* 0x000afc0001007983 */ /* 0x000f680000300800 */
[----:B--2---:R-:W2:Y:S04]  /*77fb0*/  LDL.LU R4, [R1+0xae8] ;  /* 0x000ae80001047983 */ /* 0x004ea80000300800 */
[----:B---3--:R-:W3:Y:S01]  /*77fc0*/  LDL.LU R5, [R1+0xaec] ;  /* 0x000aec0001057983 */ /* 0x008ee20000300800 */
[----:B------:R-:W-:-:S13]  /*77fd0*/  FSETP.GT.AND P1, PT, |R6|, 8.50705917302346158658e+37, PT ;  /* 0x7e8000000600780b */ /* 0x000fda0003f24200 */
[----:B----4-:R-:W-:Y:S02]  /*77fe0*/  @P1 FMUL R3, R3, 0.25 ;  /* 0x3e80000003031820 */ /* 0x010fe40000400000 */
[----:B-----5:R-:W-:Y:S02]  /*77ff0*/  @P1 FMUL R8, R8, 0.25 ;  /* 0x3e80000008081820 */ /* 0x020fe40000400000 */
[----:B------:R-:W-:Y:S02]  /*78000*/  @P1 FMUL R2, R2, 0.25 ;  /* 0x3e80000002021820 */ /* 0x000fe40000400000 */
[----:B------:R-:W-:Y:S02]  /*78010*/  @P1 FMUL R0, R0, 0.25 ;  /* 0x3e80000000001820 */ /* 0x000fe40000400000 */
[----:B--2---:R-:W-:Y:S02]  /*78020*/  @P1 FMUL R4, R4, 0.25 ;  /* 0x3e80000004041820 */ /* 0x004fe40000400000 */
[----:B---3--:R-:W-:-:S05]  /*78030*/  @P1 FMUL R5, R5, 0.25 ;  /* 0x3e80000005051820 */ /* 0x008fca0000400000 */
[----:B------:R0:W-:Y:S04]  /*78040*/  STL [R1+0x2fc], R5 ;  /* 0x0002fc0501007387 */ /* 0x0001e80000100800 */
[----:B0-----:R-:W2:Y:S04]  /*78050*/  LDL.LU R5, [R1+0x3680] ;  /* 0x0036800001057983 */ /* 0x001ea80000300800 */
[----:B------:R0:W-:Y:S04]  /*78060*/  STL [R1+0x300], R4 ;  /* 0x0003000401007387 */ /* 0x0001e80000100800 */
[----:B0-----:R-:W3:Y:S04]  /*78070*/  LDL.LU R4, [R1+0x367c] ;  /* 0x00367c0001047983 */ /* 0x001ee80000300800 */
[----:B------:R-:W-:Y:S04]  /*78080*/  STL [R1+0x35d0], R0 ;  /* 0x0035d00001007387 */ /* 0x000fe80000100800 */
[----:B------:R0:W-:Y:S04]  /*78090*/  STL [R1+0x308], R2 ;  /* 0x0003080201007387 */ /* 0x0001e80000100800 */
[----:B0-----:R-:W4:Y:S04]  /*780a0*/  LDL.LU R2, [R1+0x3678] ;  /* 0x0036780001027983 */ /* 0x001f280000300800 */
[----:B------:R0:W-:Y:S04]  /*780b0*/  STL [R1+0x30c], R8 ;  /* 0x00030c0801007387 */ /* 0x0001e80000100800 */
[----:B0-----:R-:W5:Y:S04]  /*780c0*/  LDL.LU R8, [R1+0x3674] ;  /* 0x0036740001087983 */ /* 0x001f680000300800 */
[----:B------:R0:W-:Y:S04]  /*780d0*/  STL [R1+0x310], R3 ;  /* 0x0003100301007387 */ /* 0x0001e80000100800 */
[----:B0-----:R-:W5:Y:S01]  /*780e0*/  LDL.LU R3, [R1+0x3670] ;  /* 0x0036700001037983 */ /* 0x001f620000300800 */
[----:B------:R-:W-:-:S02]  /*780f0*/  @P1 FMUL R7, R7, 0.25 ;  /* 0x3e80000007071820 */ /* 0x000fc40000400000 */
[----:B------:R-:W-:Y:S02]  /*78100*/  @P1 FMUL R29, R29, 0.25 ;  /* 0x3e8000001d1d1820 */ /* 0x000fe40000400000 */
[----:B------:R-:W-:Y:S01]  /*78110*/  @P1 FMUL R28, R28, 0.25 ;  /* 0x3e8000001c1c1820 */ /* 0x000fe20000400000 */
[----:B------:R0:W-:Y:S01]  /*78120*/  STL [R1+0x314], R7 ;  /* 0x0003140701007387 */ /* 0x0001e20000100800 */
[----:B------:R-:W-:Y:S02]  /*78130*/  @P1 FMUL R27, R27, 0.25 ;  /* 0x3e8000001b1b1820 */ /* 0x000fe40000400000 */
[----:B------:R-:W-:Y:S02]  /*78140*/  @P1 FMUL R26, R26, 0.25 ;  /* 0x3e8000001a1a1820 */ /* 0x000fe40000400000 */
[----:B------:R-:W-:Y:S02]  /*78150*/  @P1 FMUL R25, R25, 0.25 ;  /* 0x3e80000019191820 */ /* 0x000fe40000400000 */
[----:B------:R-:W-:Y:S01]  /*78160*/  @P1 FMUL R24, R24, 0.25 ;  /* 0x3e80000018181820 */ /* 0x000fe20000400000 */
[----:B0-----:R-:W5:Y:S01]  /*78170*/  LDL.LU R7, [R1+0x366c] ;  /* 0x00366c0001077983 */ /* 0x001f620000300800 */
[----:B------:R-:W-:-:S03]  /*78180*/  @P1 FMUL R23, R23, 0.25 ;  /* 0x3e80000017171820 */ /* 0x000fc60000400000 */
[----:B------:R-:W-:Y:S01]  /*78190*/  STL [R1+0x318], R29 ;  /* 0x0003181d01007387 */ /* 0x000fe20000100800 */
        /* <DEDUP_REMOVED lines=8> */
[----:B------:R-:W-:Y:S01]  /*78220*/  @P1 FMUL R18, R18, 0.25 ;  /* 0x3e80000012121820 */ /* 0x000fe20000400000 */
[----:B------:R-:W-:Y:S02]  /*78230*/  FSETP.GEU.AND P0, PT, |R6|, 1.175494350822287508e-38, PT ;  /* 0x008000000600780b */ /* 0x000fe40003f0e200 */
        /* <DEDUP_REMOVED lines=18> */
[----:B------:R-:W-:Y:S04]  /*78360*/  STL [R1+0x350], R15 ;  /* 0x0003500f01007387 */ /* 0x000fe80000100800 */
[----:B------:R-:W-:Y:S04]  /*78370*/  STL [R1+0x354], R14 ;  /* 0x0003540e01007387 */ /* 0x000fe80000100800 */
[----:B------:R-:W-:Y:S04]  /*78380*/  STL [R1+0x358], R13 ;  /* 0x0003580d01007387 */ /* 0x000fe80000100800 */
[----:B------:R-:W-:Y:S01]  /*78390*/  STL [R1+0x35c], R12 ;  /* 0x00035c0c01007387 */ /* 0x000fe20000100800 */
[----:B------:R-:W-:-:S03]  /*783a0*/  @P1 FMUL R6, R6, 0.25 ;  /* 0x3e80000006061820 */ /* 0x000fc60000400000 */
[----:B------:R-:W-:Y:S04]  /*783b0*/  STL [R1+0x360], R11 ;  /* 0x0003600b01007387 */ /* 0x000fe80000100800 */
[----:B------:R-:W-:Y:S04]  /*783c0*/  STL [R1+0x364], R10 ;  /* 0x0003640a01007387 */ /* 0x000fe80000100800 */
[----:B------:R-:W-:Y:S01]  /*783d0*/  STL [R1+0x368], R9 ;  /* 0x0003680901007387 */ /* 0x000fe20000100800 */
[----:B--2---:R-:W-:-:S05]  /*783e0*/  @P1 FMUL R5, R5, 0.25 ;  /* 0x3e80000005051820 */ /* 0x004fca0000400000 */
[----:B------:R-:W-:Y:S01]  /*783f0*/  STL [R1+0x36c], R5 ;  /* 0x00036c0501007387 */ /* 0x000fe20000100800 */
[----:B---3--:R-:W-:-:S05]  /*78400*/  @P1 FMUL R4, R4, 0.25 ;  /* 0x3e80000004041820 */ /* 0x008fca0000400000 */
[----:B------:R-:W-:Y:S01]  /*78410*/  STL [R1+0x370], R4 ;  /* 0x0003700401007387 */ /* 0x000fe20000100800 */
[----:B----4-:R-:W-:-:S05]  /*78420*/  @P1 FMUL R2, R2, 0.25 ;  /* 0x3e80000002021820 */ /* 0x010fca0000400000 */
[----:B------:R-:W-:Y:S01]  /*78430*/  STL [R1+0x374], R2 ;  /* 0x0003740201007387 */ /* 0x000fe20000100800 */
[----:B-----5:R-:W-:-:S05]  /*78440*/  @P1 FMUL R8, R8, 0.25 ;  /* 0x3e80000008081820 */ /* 0x020fca0000400000 */
[----:B------:R-:W-:Y:S01]  /*78450*/  STL [R1+0x378], R8 ;  /* 0x0003780801007387 */ /* 0x000fe20000100800 */
[----:B------:R-:W-:-:S04]  /*78460*/  LOP3.LUT R3, R3, 0xfffff7ff, RZ, 0xc0, !PT ;  /* 0xfffff7ff03037812 */ /* 0x000fc800078ec0ff */
[----:B------:R-:W-:-:S05]  /*78470*/  @P0 LOP3.LUT R3, R3, 0x800, RZ, 0xfc, !PT ;  /* 0x0000080003030812 */ /* 0x000fca00078efcff */
[----:B------:R0:W-:Y:S04]  /*78480*/  STL [R1+0x35d4], R3 ;  /* 0x0035d40301007387 */ /* 0x0001e80000100800 */
[----:B------:R1:W-:Y:S04]  /*78490*/  STL [R1+0x35ac], R6 ;  /* 0x0035ac0601007387 */ /* 0x0003e80000100800 */
[----:B------:R-:W2:Y:S04]  /*784a0*/  LDL.LU R0, [R1+0xac0] ;  /* 0x000ac00001007983 */ /* 0x000ea80000300800 */
[----:B--2---:R2:W-:Y:S04]  /*784b0*/  STL [R1+0x365c], R0 ;  /* 0x00365c0001007387 */ /* 0x0045e80000100800 */
[----:B0-----:R-:W3:Y:S04]  /*784c0*/  LDL.LU R3, [R1+0xac4] ;  /* 0x000ac40001037983 */ /* 0x001ee80000300800 */
[----:B---3--:R0:W-:Y:S04]  /*784d0*/  STL [R1+0x3660], R3 ;  /* 0x0036600301007387 */ /* 0x0081e80000100800 */
[----:B------:R-:W3:Y:S04]  /*784e0*/  LDL.LU R4, [R1+0xab0] ;  /* 0x000ab00001047983 */ /* 0x000ee80000300800 */
[----:B---3--:R3:W-:Y:S04]  /*784f0*/  STL [R1+0x3664], R4 ;  /* 0x0036640401007387 */ /* 0x0087e80000100800 */
[----:B-1----:R-:W4:Y:S04]  /*78500*/  LDL.LU R6, [R1+0xab4] ;  /* 0x000ab40001067983 */ /* 0x002f280000300800 */
[----:B----4-:R1:W-:Y:S04]  /*78510*/  STL [R1+0x3668], R6 ;  /* 0x0036680601007387 */ /* 0x0103e80000100800 */
        /* <DEDUP_REMOVED lines=23> */
[----:B--2---:R-:W2:Y:S04]  /*78690*/  LDL.LU R0, [R1+0xb04] ;  /* 0x000b040001007983 */ /* 0x004ea80000300800 */
[----:B0-----:R-:W4:Y:S04]  /*786a0*/  LDL.LU R3, [R1+0xaf0] ;  /* 0x000af00001037983 */ /* 0x001f280000300800 */
[----:B------:R-:W5:Y:S04]  /*786b0*/  LDL.LU R2, [R1+0xaf4] ;  /* 0x000af40001027983 */ /* 0x000f680000300800 */
[----:B---3--:R-:W3:Y:S04]  /*786c0*/  LDL.LU R4, [R1+0xae0] ;  /* 0x000ae00001047983 */ /* 0x008ee80000300800 */
[----:B-1----:R-:W3:Y:S01]  /*786d0*/  LDL.LU R6, [R1+0xae4] ;  /* 0x000ae40001067983 */ /* 0x002ee20000300800 */
[----:B------:R-:W-:-:S13]  /*786e0*/  FSETP.GT.AND P2, PT, |R7|, 8.50705917302346158658e+37, PT ;  /* 0x7e8000000700780b */ /* 0x000fda0003f44200 */
[----:B--2---:R-:W-:Y:S02]  /*786f0*/  @P2 FMUL R0, R0, 0.25 ;  /* 0x3e80000000002820 */ /* 0x004fe40000400000 */
[----:B----4-:R-:W-:Y:S02]  /*78700*/  @P2 FMUL R3, R3, 0.25 ;  /* 0x3e80000003032820 */ /* 0x010fe40000400000 */
[----:B-----5:R-:W-:Y:S02]  /*78710*/  @P2 FMUL R2, R2, 0.25 ;  /* 0x3e80000002022820 */ /* 0x020fe40000400000 */
[----:B---3--:R-:W-:Y:S02]  /*78720*/  @P2 FMUL R4, R4, 0.25 ;  /* 0x3e80000004042820 */ /* 0x008fe40000400000 */
[----:B------:R-:W-:-:S05]  /*78730*/  @P2 FMUL R6, R6, 0.25 ;  /* 0x3e80000006062820 */ /* 0x000fca0000400000 */
        /* <DEDUP_REMOVED lines=50> */
[----:B------:R-:W-:Y:S01]  /*78a60*/  STL [R1+0x2d0], R15 ;  /* 0x0002d00f01007387 */ /* 0x000fe20000100800 */
[----:B------:R-:W-:-:S03]  /*78a70*/  FSETP.GEU.AND P1, PT, |R7|, 1.175494350822287508e-38, PT ;  /* 0x008000000700780b */ /* 0x000fc60003f2e200 */
[----:B------:R-:W-:Y:S01]  /*78a80*/  STL [R1+0x2d4], R14 ;  /* 0x0002d40e01007387 */ /* 0x000fe20000100800 */
[----:B------:R-:W-:-:S03]  /*78a90*/  @P2 FMUL R7, R7, 0.25 ;  /* 0x3e80000007072820 */ /* 0x000fc60000400000 */
[----:B------:R-:W-:Y:S04]  /*78aa0*/  STL [R1+0x2d8], R13 ;  /* 0x0002d80d01007387 */ /* 0x000fe80000100800 */
[----:B------:R-:W-:Y:S04]  /*78ab0*/  STL [R1+0x2dc], R11 ;  /* 0x0002dc0b01007387 */ /* 0x000fe80000100800 */
        /* <DEDUP_REMOVED lines=8> */
[----:B------:R-:W-:Y:S04]  /*78b40*/  STL [R1+0x2f4], R3 ;  /* 0x0002f40301007387 */ /* 0x000fe80000100800 */
[----:B------:R-:W-:Y:S01]  /*78b50*/  STL [R1+0x3590], R7 ;  /* 0x0035900701007387 */ /* 0x000fe20000100800 */
[----:B-----5:R-:W-:-:S05]  /*78b60*/  @P2 FMUL R0, R0, 0.25 ;  /* 0x3e80000000002820 */ /* 0x020fca0000400000 */
[----:B------:R0:W-:Y:S04]  /*78b70*/  STL [R1+0x2f8], R0 ;  /* 0x0002f80001007387 */ /* 0x0001e80000100800 */
[----:B0-----:R-:W2:Y:S04]  /*78b80*/  LDL.LU R0, [R1+0x898] ;  /* 0x0008980001007983 */ /* 0x001ea80000300800 */
[----:B--2---:R0:W-:Y:S04]  /*78b90*/  STL [R1+0x3648], R0 ;  /* 0x0036480001007387 */ /* 0x0041e80000100800 */
[----:B------:R-:W2:Y:S04]  /*78ba0*/  LDL.LU R2, [R1+0x89c] ;  /* 0x00089c0001027983 */ /* 0x000ea80000300800 */
        /* <DEDUP_REMOVED lines=29> */
[----:B0-----:R-:W4:Y:S04]  /*78d80*/  LDL.LU R0, [R1+0xb18] ;  /* 0x000b180001007983 */ /* 0x001f280000300800 */
[----:B-1----:R-:W5:Y:S04]  /*78d90*/  LDL.LU R2, [R1+0xb1c] ;  /* 0x000b1c0001027983 */ /* 0x002f680000300800 */
[----:B--2---:R-:W2:Y:S04]  /*78da0*/  LDL.LU R3, [R1+0xb28] ;  /* 0x000b280001037983 */ /* 0x004ea80000300800 */
[----:B---3--:R-:W3:Y:S01]  /*78db0*/  LDL.LU R4, [R1+0xb2c] ;  /* 0x000b2c0001047983 */ /* 0x008ee20000300800 */
[----:B------:R-:W-:-:S13]  /*78dc0*/  FSETP.GT.AND P3, PT, |R12|, 8.50705917302346158658e+37, PT ;  /* 0x7e8000000c00780b */ /* 0x000fda0003f64200 */
[----:B----4-:R-:W-:Y:S02]  /*78dd0*/  @P3 FMUL R0, R0, 0.25 ;  /* 0x3e80000000003820 */ /* 0x010fe40000400000 */
[----:B-----5:R-:W-:Y:S02]  /*78de0*/  @P3 FMUL R2, R2, 0.25 ;  /* 0x3e80000002023820 */ /* 0x020fe40000400000 */
[----:B--2---:R-:W-:Y:S02]  /*78df0*/  @P3 FMUL R3, R3, 0.25 ;  /* 0x3e80000003033820 */ /* 0x004fe40000400000 */
[----:B---3--:R-:W-:-:S05]  /*78e00*/  @P3 FMUL R4, R4, 0.25 ;  /* 0x3e80000004043820 */ /* 0x008fca0000400000 */
[----:B------:R0:W-:Y:S04]  /*78e10*/  STL [R1+0x1fc], R4 ;  /* 0x0001fc0401007387 */ /* 0x0001e80000100800 */
[----:B0-----:R-:W2:Y:S04]  /*78e20*/  LDL.LU R4, [R1+0x3654] ;  /* 0x0036540001047983 */ /* 0x001ea80000300800 */
[----:B------:R0:W-:Y:S04]  /*78e30*/  STL [R1+0x200], R3 ;  /* 0x0002000301007387 */ /* 0x0001e80000100800 */
[----:B0-----:R-:W3:Y:S04]  /*78e40*/  LDL.LU R3, [R1+0x3650] ;  /* 0x0036500001037983 */ /* 0x001ee80000300800 */
        /* <DEDUP_REMOVED lines=83> */
[----:B--2---:R-:W-:Y:S04]  /*79380*/  STL [R1+0x1cc], R24 ;  /* 0x0001cc1801007387 */ /* 0x004fe80000100800 */
        /* <DEDUP_REMOVED lines=13> */
[----:B0-----:R-:W2:Y:S04]  /*79460*/  LDL.LU R0, [R1+0xb10] ;  /* 0x000b100001007983 */ /* 0x001ea80000300800 */
[----:B-1----:R-:W4:Y:S04]  /*79470*/  LDL.LU R2, [R1+0xb14] ;  /* 0x000b140001027983 */ /* 0x002f280000300800 */
[----:B------:R-:W5:Y:S04]  /*79480*/  LDL.LU R3, [R1+0xb20] ;  /* 0x000b200001037983 */ /* 0x000f680000300800 */
[----:B---3--:R-:W3:Y:S01]  /*79490*/  LDL.LU R5, [R1+0xb24] ;  /* 0x000b240001057983 */ /* 0x008ee20000300800 */
[----:B------:R-:W-:-:S13]  /*794a0*/  FSETP.GT.AND P4, PT, |R13|, 8.50705917302346158658e+37, PT ;  /* 0x7e8000000d00780b */ /* 0x000fda0003f84200 */
[----:B--2---:R-:W-:Y:S02]  /*794b0*/  @P4 FMUL R0, R0, 0.25 ;  /* 0x3e80000000004820 */ /* 0x004fe40000400000 */
[----:B----4-:R-:W-:Y:S02]  /*794c0*/  @P4 FMUL R2, R2, 0.25 ;  /* 0x3e80000002024820 */ /* 0x010fe40000400000 */
[----:B-----5:R-:W-:Y:S02]  /*794d0*/  @P4 FMUL R3, R3, 0.25 ;  /* 0x3e80000003034820 */ /* 0x020fe40000400000 */
        /* <DEDUP_REMOVED lines=27> */
[----:B------:R0:W-:Y:S01]  /*79690*/  STL [R1+0x358c], R12 ;  /* 0x00358c0c01007387 */ /* 0x0001e20000100800 */
[----:B------:R-:W-:-:S03]  /*796a0*/  @P4 FMUL R18, R18, 0.25 ;  /* 0x3e80000012124820 */ /* 0x000fc60000400000 */
[----:B------:R-:W-:Y:S01]  /*796b0*/  STL [R1+0x19c], R26 ;  /* 0x00019c1a01007387 */ /* 0x000fe20000100800 */
[----:B------:R-:W-:-:S03]  /*796c0*/  @P4 FMUL R17, R17, 0.25 ;  /* 0x3e80000011114820 */ /* 0x000fc60000400000 */
[----:B------:R-:W-:Y:S01]  /*796d0*/  STL [R1+0x1a0], R25 ;  /* 0x0001a01901007387 */ /* 0x000fe20000100800 */
[----:B------:R-:W-:-:S03]  /*796e0*/  @P4 FMUL R16, R16, 0.25 ;  /* 0x3e80000010104820 */ /* 0x000fc60000400000 */
[----:B------:R-:W-:Y:S01]  /*796f0*/  STL [R1+0x1a4], R23 ;  /* 0x0001a41701007387 */ /* 0x000fe20000100800 */
[----:B0-----:R-:W-:-:S03]  /*79700*/  IMAD.MOV.U32 R12, RZ, RZ, R24 ;  /* 0x000000ffff0c7224 */ /* 0x001fc600078e0018 */
        /* <DEDUP_REMOVED lines=20> */
[----:B------:R-:W-:Y:S01]  /*79850*/  @P4 STL [R1+0x1cc], R12 ;  /* 0x0001cc0c01004387 */ /* 0x000fe20000100800 */
        /* <DEDUP_REMOVED lines=115> */
[----:B------:R0:W-:Y:S04]  /*79f90*/  STL [R1+0x44], R6 ;  /* 0x0000440601007387 */ /* 0x0001e80000100800 */
[----:B------:R-:W-:Y:S01]  /*79fa0*/  STL [R1+0x40], R5 ;  /* 0x0000400501007387 */ /* 0x000fe20000100800 */
[----:B--2---:R-:W-:-:S05]  /*79fb0*/  @P5 FMUL R4, R4, 0.25 ;  /* 0x3e80000004045820 */ /* 0x004fca0000400000 */
[----:B------:R-:W-:Y:S01]  /*79fc0*/  STL [R1+0x3c], R4 ;  /* 0x00003c0401007387 */ /* 0x000fe20000100800 */
[----:B---3--:R-:W-:-:S05]  /*79fd0*/  @P5 FMUL R3, R3, 0.25 ;  /* 0x3e80000003035820 */ /* 0x008fca0000400000 */
[----:B------:R-:W-:Y:S01]  /*79fe0*/  STL [R1+0x38], R3 ;  /* 0x0000380301007387 */ /* 0x000fe20000100800 */
[----:B----4-:R-:W-:-:S05]  /*79ff0*/  @P5 FMUL R2, R2, 0.25 ;  /* 0x3e80000002025820 */ /* 0x010fca0000400000 */
[----:B------:R1:W-:Y:S04]  /*7a000*/  STL [R1+0x34], R2 ;  /* 0x0000340201007387 */ /* 0x0003e80000100800 */
[----:B------:R-:W-:Y:S01]  /*7a010*/  STL [R1+0x3550], R14 ;  /* 0x0035500e01007387 */ /* 0x000fe20000100800 */
[----:B-----5:R-:W-:-:S05]  /*7a020*/  @P5 FMUL R0, R0, 0.25 ;  /* 0x3e80000000005820 */ /* 0x020fca0000400000 */
[----:B------:R2:W-:Y:S04]  /*7a030*/  STL [R1+0x30], R0 ;  /* 0x0000300001007387 */ /* 0x0005e80000100800 */
[----:B0-----:R-:W3:Y:S04]  /*7a040*/  LDL.LU R6, [R1+0x7c0] ;  /* 0x0007c00001067983 */ /* 0x001ee80000300800 */
[----:B---3--:R-:W-:Y:S04]  /*7a050*/  STL [R1+0x3614], R6 ;  /* 0x0036140601007387 */ /* 0x008fe80000100800 */
[----:B-1----:R-:W3:Y:S04]  /*7a060*/  LDL.LU R2, [R1+0x7c4] ;  /* 0x0007c40001027983 */ /* 0x002ee80000300800 */
[----:B---3--:R-:W-:Y:S04]  /*7a070*/  STL [R1+0x3618], R2 ;  /* 0x0036180201007387 */ /* 0x008fe80000100800 */
[----:B------:R-:W3:Y:S04]  /*7a080*/  LDL.LU R7, [R1+0x7d0] ;  /* 0x0007d00001077983 */ /* 0x000ee80000300800 */
[----:B------:R-:W4:Y:S04]  /*7a090*/  LDL.LU R8, [R1+0x7d4] ;  /* 0x0007d40001087983 */ /* 0x000f280000300800 */
[----:B--2---:R-:W2:Y:S04]  /*7a0a0*/  LDL.LU R0, [R1+0x7e0] ;  /* 0x0007e00001007983 */ /* 0x004ea80000300800 */
[----:B------:R-:W5:Y:S04]  /*7a0b0*/  LDL.LU R9, [R1+0x7e4] ;  /* 0x0007e40001097983 */ /* 0x000f680000300800 */
[----:B--2---:R0:W-:Y:S04]  /*7a0c0*/  STL [R1+0xf8], R0 ;  /* 0x0000f80001007387 */ /* 0x0041e80000100800 */
[----:B0-----:R-:W2:Y:S04]  /*7a0d0*/  LDL.LU R0, [R1+0x800] ;  /* 0x0008000001007983 */ /* 0x001ea80000300800 */
[----:B------:R-:W3:Y:S04]  /*7a0e0*/  LDL.LU R10, [R1+0x804] ;  /* 0x00080400010a7983 */ /* 0x000ee80000300800 */
[----:B--2---:R0:W-:Y:S04]  /*7a0f0*/  STL [R1+0x100], R0 ;  /* 0x0001000001007387 */ /* 0x0041e80000100800 */
[----:B------:R-:W2:Y:S04]  /*7a100*/  LDL.LU R11, [R1+0x810] ;  /* 0x00081000010b7983 */ /* 0x000ea80000300800 */
[----:B------:R-:W3:Y:S04]  /*7a110*/  LDL.LU R3, [R1+0x814] ;  /* 0x0008140001037983 */ /* 0x000ee80000300800 */
[----:B------:R-:W4:Y:S04]  /*7a120*/  LDL.LU R12, [R1+0x820] ;  /* 0x00082000010c7983 */ /* 0x000f280000300800 */
[----:B0-----:R-:W5:Y:S04]  /*7a130*/  LDL.LU R0, [R1+0x824] ;  /* 0x0008240001007983 */ /* 0x001f680000300800 */
        /* <DEDUP_REMOVED lines=19> */
[----:B------:R-:W5:Y:S01]  /*7a270*/  LDL.LU R2, [R1+0x9f4] ;  /* 0x0009f40001027983 */ /* 0x000f620000300800 */
[----:B------:R-:W-:-:S13]  /*7a280*/  FSETP.GT.AND P6, PT, |R15|, 8.50705917302346158658e+37, PT ;  /* 0x7e8000000f00780b */ /* 0x000fda0003fc4200 */
[----:B--2---:R-:W-:Y:S02]  /*7a290*/  @P6 FMUL R11, R11, 0.25 ;  /* 0x3e8000000b0b6820 */ /* 0x004fe40000400000 */
[----:B---3--:R-:W-:Y:S02]  /*7a2a0*/  @P6 FMUL R3, R3, 0.25 ;  /* 0x3e80000003036820 */ /* 0x008fe40000400000 */
[----:B----4-:R-:W-:Y:S02]  /*7a2b0*/  @P6 FMUL R12, R12, 0.25 ;  /* 0x3e8000000c0c6820 */ /* 0x010fe40000400000 */
[----:B-----5:R-:W-:Y:S02]  /*7a2c0*/  @P6 FMUL R0, R0, 0.25 ;  /* 0x3e80000000006820 */ /* 0x020fe40000400000 */
[----:B------:R-:W-:Y:S02]  /*7a2d0*/  @P6 FMUL R14, R14, 0.25 ;  /* 0x3e8000000e0e6820 */ /* 0x000fe40000400000 */
[----:B------:R-:W-:-:S02]  /*7a2e0*/  @P6 FMUL R17, R17, 0.25 ;  /* 0x3e80000011116820 */ /* 0x000fc40000400000 */
[----:B------:R-:W-:Y:S02]  /*7a2f0*/  @P6 FMUL R18, R18, 0.25 ;  /* 0x3e80000012126820 */ /* 0x000fe40000400000 */
[----:B------:R-:W-:Y:S02]  /*7a300*/  @P6 FMUL R19, R19, 0.25 ;  /* 0x3e80000013136820 */ /* 0x000fe40000400000 */
[----:B------:R-:W-:Y:S02]  /*7a310*/  @P6 FMUL R13, R13, 0.25 ;  /* 0x3e8000000d0d6820 */ /* 0x000fe40000400000 */
[----:B------:R-:W-:Y:S02]  /*7a320*/  @P6 FMUL R20, R20, 0.25 ;  /* 0x3e80000014146820 */ /* 0x000fe40000400000 */
        /* <DEDUP_REMOVED lines=13> */
[----:B------:R-:W-:-:S05]  /*7a400*/  @P6 FMUL R2, R2, 0.25 ;  /* 0x3e80000002026820 */ /* 0x000fca0000400000 */
[----:B------:R0:W-:Y:S04]  /*7a410*/  STL [R1+0x164], R2 ;  /* 0x0001640201007387 */ /* 0x0001e80000100800 */
[----:B0-----:R-:W2:Y:S04]  /*7a420*/  LDL.LU R2, [R1+0x3618] ;  /* 0x0036180001027983 */ /* 0x001ea80000300800 */
[----:B------:R0:W-:Y:S04]  /*7a430*/  STL [R1+0x160], R6 ;  /* 0x0001600601007387 */ /* 0x0001e80000100800 */
[----:B0-----:R-:W3:Y:S04]  /*7a440*/  LDL.LU R6, [R1+0x3614] ;  /* 0x0036140001067983 */ /* 0x001ee80000300800 */
[----:B------:R0:W-:Y:S04]  /*7a450*/  STL [R1+0x15c], R4 ;  /* 0x00015c0401007387 */ /* 0x0001e80000100800 */
[----:B0-----:R-:W4:Y:S04]  /*7a460*/  LDL.LU R4, [R1+0x3610] ;  /* 0x0036100001047983 */ /* 0x001f280000300800 */
[----:B------:R0:W-:Y:S04]  /*7a470*/  STL [R1+0x158], R5 ;  /* 0x0001580501007387 */ /* 0x0001e80000100800 */
[----:B0-----:R-:W5:Y:S04]  /*7a480*/  LDL.LU R5, [R1+0x360c] ;  /* 0x00360c0001057983 */ /* 0x001f680000300800 */
[----:B------:R0:W-:Y:S04]  /*7a490*/  STL [R1+0x154], R16 ;  /* 0x0001541001007387 */ /* 0x0001e80000100800 */
[----:B0-----:R-:W4:Y:S04]  /*7a4a0*/  LDL.LU R16, [R1+0x3608] ;  /* 0x0036080001107983 */ /* 0x001f280000300800 */
[----:B------:R-:W-:Y:S04]  /*7a4b0*/  STL [R1+0x150], R29 ;  /* 0x0001501d01007387 */ /* 0x000fe80000100800 */
        /* <DEDUP_REMOVED lines=18> */
[----:B0-----:R-:W4:Y:S04]  /*7a5e0*/  LDL R0, [R1+0x100] ;  /* 0x0001000001007983 */ /* 0x001f280000100800 */
[----:B------:R-:W-:Y:S04]  /*7a5f0*/  STL [R1+0x108], R11 ;  /* 0x0001080b01007387 */ /* 0x000fe80000100800 */
[----:B------:R-:W-:Y:S04]  /*7a600*/  STL [R1+0x10c], R3 ;  /* 0x00010c0301007387 */ /* 0x000fe80000100800 */
[----:B------:R0:W-:Y:S04]  /*7a610*/  STL [R1+0x35dc], R3 ;  /* 0x0035dc0301007387 */ /* 0x0001e80000100800 */
[----:B0-----:R-:W5:Y:S01]  /*7a620*/  LDL R3, [R1+0xf8] ;  /* 0x0000f80001037983 */ /* 0x001f620000100800 */
[----:B------:R-:W-:-:S02]  /*7a630*/  @P6 FMUL R10, R10, 0.25 ;  /* 0x3e8000000a0a6820 */ /* 0x000fc40000400000 */
[----:B------:R-:W-:Y:S02]  /*7a640*/  @P6 FMUL R9, R9, 0.25 ;  /* 0x3e80000009096820 */ /* 0x000fe40000400000 */
[----:B------:R-:W-:Y:S01]  /*7a650*/  @P6 FMUL R8, R8, 0.25 ;  /* 0x3e80000008086820 */ /* 0x000fe20000400000 */
[----:B------:R-:W-:Y:S01]  /*7a660*/  STL [R1+0x104], R10 ;  /* 0x0001040a01007387 */ /* 0x000fe20000100800 */
[----:B------:R-:W-:Y:S01]  /*7a670*/  @P6 FMUL R7, R7, 0.25 ;  /* 0x3e80000007076820 */ /* 0x000fe20000400000 */
[C---:B------:R-:W-:Y:S01]  /*7a680*/  FSETP.GEU.AND P5, PT, |R15|.reuse, 1.175494350822287508e-38, PT ;  /* 0x008000000f00780b */ /* 0x040fe20003fae200 */
[----:B------:R-:W-:Y:S02]  /*7a690*/  @P6 FMUL R15, R15, 0.25 ;  /* 0x3e8000000f0f6820 */ /* 0x000fe40000400000 */
[----:B--2---:R-:W-:Y:S02]  /*7a6a0*/  @P6 FMUL R2, R2, 0.25 ;  /* 0x3e80000002026820 */ /* 0x004fe40000400000 */
[----:B---3--:R-:W-:-:S02]  /*7a6b0*/  @P6 FMUL R6, R6, 0.25 ;  /* 0x3e80000006066820 */ /* 0x008fc40000400000 */
[----:B----4-:R-:W-:-:S05]  /*7a6c0*/  @P6 FMUL R0, R0, 0.25 ;  /* 0x3e80000000006820 */ /* 0x010fca0000400000 */
[----:B------:R-:W-:Y:S04]  /*7a6d0*/  @P6 STL [R1+0x100], R0 ;  /* 0x0001000001006387 */ /* 0x000fe80000100800 */
[----:B------:R-:W-:Y:S04]  /*7a6e0*/  STL [R1+0xfc], R9 ;  /* 0x0000fc0901007387 */ /* 0x000fe80000100800 */
[----:B------:R-:W-:Y:S04]  /*7a6f0*/  STL [R1+0x35e0], R0 ;  /* 0x0035e00001007387 */ /* 0x000fe80000100800 */
[----:B------:R-:W-:Y:S01]  /*7a700*/  STL [R1+0xf4], R8 ;  /* 0x0000f40801007387 */ /* 0x000fe20000100800 */
[----:B-----5:R-:W-:-:S05]  /*7a710*/  @P6 FMUL R3, R3, 0.25 ;  /* 0x3e80000003036820 */ /* 0x020fca0000400000 */
[----:B------:R-:W-:Y:S04]  /*7a720*/  @P6 STL [R1+0xf8], R3 ;  /* 0x0000f80301006387 */ /* 0x000fe80000100800 */
[----:B------:R-:W-:Y:S04]  /*7a730*/  STL [R1+0x35e4], R3 ;  /* 0x0035e40301007387 */ /* 0x000fe80000100800 */
[----:B------:R0:W-:Y:S04]  /*7a740*/  STL [R1+0xf0], R7 ;  /* 0x0000f00701007387 */ /* 0x0001e80000100800 */
[----:B------:R-:W-:Y:S04]  /*7a750*/  STL [R1+0xec], R2 ;  /* 0x0000ec0201007387 */ /* 0x000fe80000100800 */
[----:B------:R-:W-:Y:S04]  /*7a760*/  STL [R1+0xe8], R6 ;  /* 0x0000e80601007387 */ /* 0x000fe80000100800 */
[----:B------:R1:W-:Y:S04]  /*7a770*/  STL [R1+0x3508], R15 ;  /* 0x0035080f01007387 */ /* 0x0003e80000100800 */
[----:B------:R-:W2:Y:S04]  /*7a780*/  LDL.LU R17, [R1+0xb48] ;  /* 0x000b480001117983 */ /* 0x000ea80000300800 */
[----:B--2---:R-:W-:Y:S04]  /*7a790*/  STL [R1+0x35e8], R17 ;  /* 0x0035e81101007387 */ /* 0x004fe80000100800 */
[----:B------:R-:W2:Y:S04]  /*7a7a0*/  LDL.LU R18, [R1+0xb4c] ;  /* 0x000b4c0001127983 */ /* 0x000ea80000300800 */
[----:B--2---:R-:W-:Y:S04]  /*7a7b0*/  STL [R1+0x35ec], R18 ;  /* 0x0035ec1201007387 */ /* 0x004fe80000100800 */
[----:B------:R-:W2:Y:S04]  /*7a7c0*/  LDL.LU R19, [R1+0xb38] ;  /* 0x000b380001137983 */ /* 0x000ea80000300800 */
[----:B--2---:R-:W-:Y:S04]  /*7a7d0*/  STL [R1+0x35f0], R19 ;  /* 0x0035f01301007387 */ /* 0x004fe80000100800 */
[----:B------:R-:W2:Y:S04]  /*7a7e0*/  LDL.LU R23, [R1+0xb3c] ;  /* 0x000b3c0001177983 */ /* 0x000ea80000300800 */
[----:B--2---:R2:W-:Y:S04]  /*7a7f0*/  STL [R1+0x35f4], R23 ;  /* 0x0035f41701007387 */ /* 0x0045e80000100800 */
[----:B------:R-:W3:Y:S04]  /*7a800*/  LDL.LU R24, [R1+0xb58] ;  /* 0x000b580001187983 */ /* 0x000ee80000300800 */
[----:B---3--:R3:W-:Y:S04]  /*7a810*/  STL [R1+0x35f8], R24 ;  /* 0x0035f81801007387 */ /* 0x0087e80000100800 */
[----:B------:R-:W4:Y:S04]  /*7a820*/  LDL.LU R25, [R1+0xb5c] ;  /* 0x000b5c0001197983 */ /* 0x000f280000300800 */
[----:B----4-:R4:W-:Y:S04]  /*7a830*/  STL [R1+0x35fc], R25 ;  /* 0x0035fc1901007387 */ /* 0x0109e80000100800 */
[----:B------:R-:W5:Y:S04]  /*7a840*/  LDL.LU R26, [R1+0xba8] ;  /* 0x000ba800011a7983 */ /* 0x000f680000300800 */
[----:B-----5:R5:W-:Y:S04]  /*7a850*/  STL [R1+0x3600], R26 ;  /* 0x0036001a01007387 */ /* 0x020be80000100800 */
[----:B------:R-:W2:Y:S01]  /*7a860*/  LDL.LU R27, [R1+0xbac] ;  /* 0x000bac00011b7983 */ /* 0x000ea20000300800 */
[----:B0-----:R-:W-:-:S02]  /*7a870*/  MOV R7, R5 ;  /* 0x0000000500077202 */ /* 0x001fc40000000f00 */
[----:B------:R-:W-:Y:S02]  /*7a880*/  MOV R13, R4 ;  /* 0x00000004000d7202 */ /* 0x000fe40000000f00 */
[----:B-1----:R-:W-:Y:S01]  /*7a890*/  MOV R15, R2 ;  /* 0x00000002000f7202 */ /* 0x002fe20000000f00 */
[----:B--2---:R0:W-:Y:S04]  /*7a8a0*/  STL [R1+0x3604], R27 ;  /* 0x0036041b01007387 */ /* 0x0041e80000100800 */
        /* <DEDUP_REMOVED lines=12> */
[----:B---3--:R-:W3:Y:S04]  /*7a970*/  LDL.LU R24, [R1+0xbd8] ;  /* 0x000bd80001187983 */ /* 0x008ee80000300800 */
[----:B----4-:R-:W4:Y:S04]  /*7a980*/  LDL.LU R25, [R1+0xbdc] ;  /* 0x000bdc0001197983 */ /* 0x010f280000300800 */
[----:B------:R-:W4:Y:S04]  /*7a990*/  LDL.LU R19, [R1+0xbe8] ;  /* 0x000be80001137983 */ /* 0x000f280000300800 */
[----:B------:R-:W4:Y:S04]  /*7a9a0*/  LDL.LU R18, [R1+0xbec] ;  /* 0x000bec0001127983 */ /* 0x000f280000300800 */
[----:B------:R-:W4:Y:S04]  /*7a9b0*/  LDL.LU R17, [R1+0xbf8] ;  /* 0x000bf80001117983 */ /* 0x000f280000300800 */
[----:B------:R-:W4:Y:S04]  /*7a9c0*/  LDL.LU R2, [R1+0xbfc] ;  /* 0x000bfc0001027983 */ /* 0x000f280000300800 */
[----:B------:R-:W4:Y:S04]  /*7a9d0*/  LDL.LU R6, [R1+0xc08] ;  /* 0x000c080001067983 */ /* 0x000f280000300800 */
[----:B------:R-:W4:Y:S04]  /*7a9e0*/  LDL.LU R0, [R1+0xc0c] ;  /* 0x000c0c0001007983 */ /* 0x000f280000300800 */
[----:B-----5:R-:W5:Y:S04]  /*7a9f0*/  LDL.LU R26, [R1+0xc28] ;  /* 0x000c2800011a7983 */ /* 0x020f680000300800 */
[----:B0-----:R-:W5:Y:S04]  /*7aa00*/  LDL.LU R27, [R1+0xc2c] ;  /* 0x000c2c00011b7983 */ /* 0x001f680000300800 */
[----:B------:R-:W5:Y:S04]  /*7aa10*/  LDL.LU R14, [R1+0xc18] ;  /* 0x000c1800010e7983 */ /* 0x000f680000300800 */
[----:B------:R-:W5:Y:S01]  /*7aa20*/  LDL.LU R3, [R1+0xc1c] ;  /* 0x000c1c0001037983 */ /* 0x000f620000300800 */
[----:B------:R-:W-:-:S03]  /*7aa30*/  FSETP.GT.AND P0, PT, |R16|, 8.50705917302346158658e+37, PT ;  /* 0x7e8000001000780b */ /* 0x000fc60003f04200 */
[----:B------:R-:W5:Y:S10]  /*7aa40*/  LDL R12, [R1+0x2cc] ;  /* 0x0002cc00010c7983 */ /* 0x000f740000100800 */
[----:B--2---:R-:W-:-:S02]  /*7aa50*/  @P0 FMUL R9, R9, 0.25 ;  /* 0x3e80000009090820 */ /* 0x004fc40000400000 */
[----:B------:R-:W-:Y:S02]  /*7aa60*/  @P0 FMUL R10, R10, 0.25 ;  /* 0x3e8000000a0a0820 */ /* 0x000fe40000400000 */
[----:B------:R-:W-:Y:S02]  /*7aa70*/  @P0 FMUL R11, R11, 0.25 ;  /* 0x3e8000000b0b0820 */ /* 0x000fe40000400000 */
[----:B------:R-:W-:Y:S02]  /*7aa80*/  @P0 FMUL R28, R28, 0.25 ;  /* 0x3e8000001c1c0820 */ /* 0x000fe40000400000 */
[----:B------:R-:W-:Y:S02]  /*7aa90*/  @P0 FMUL R23, R23, 0.25 ;  /* 0x3e80000017170820 */ /* 0x000fe40000400000 */
[----:B---3--:R-:W-:Y:S02]  /*7aaa0*/  @P0 FMUL R24, R24, 0.25 ;  /* 0x3e80000018180820 */ /* 0x008fe40000400000 */
[----:B----4-:R-:W-:-:S02]  /*7aab0*/  @P0 FMUL R25, R25, 0.25 ;  /* 0x3e80000019190820 */ /* 0x010fc40000400000 */
[----:B------:R-:W-:Y:S02]  /*7aac0*/  @P0 FMUL R18, R18, 0.25 ;  /* 0x3e80000012120820 */ /* 0x000fe40000400000 */
[----:B------:R-:W-:Y:S02]  /*7aad0*/  @P0 FMUL R17, R17, 0.25 ;  /* 0x3e80000011110820 */ /* 0x000fe40000400000 */
[----:B------:R-:W-:Y:S02]  /*7aae0*/  @P0 FMUL R6, R6, 0.25 ;  /* 0x3e80000006060820 */ /* 0x000fe40000400000 */
[----:B-----5:R-:W-:Y:S02]  /*7aaf0*/  @P0 FMUL R26, R26, 0.25 ;  /* 0x3e8000001a1a0820 */ /* 0x020fe40000400000 */
[----:B------:R-:W-:Y:S02]  /*7ab00*/  @P0 FMUL R27, R27, 0.25 ;  /* 0x3e8000001b1b0820 */ /* 0x000fe40000400000 */
[----:B------:R-:W-:-:S03]  /*7ab10*/  @P0 FMUL R14, R14, 0.25 ;  /* 0x3e8000000e0e0820 */ /* 0x000fc60000400000 */
[----:B------:R0:W-:Y:S01]  /*7ab20*/  STL [R1+0xdc], R27 ;  /* 0x0000dc1b01007387 */ /* 0x0001e20000100800 */
[----:B------:R-:W-:Y:S02]  /*7ab30*/  @P0 FMUL R3, R3, 0.25 ;  /* 0x3e80000003030820 */ /* 0x000fe40000400000 */
[----:B------:R-:W-:Y:S01]  /*7ab40*/  @P0 FMUL R0, R0, 0.25 ;  /* 0x3e80000000000820 */ /* 0x000fe20000400000 */
[----:B0-----:R-:W2:Y:S04]  /*7ab50*/  LDL.LU R27, [R1+0x3604] ;  /* 0x00360400011b7983 */ /* 0x001ea80000300800 */
[----:B------:R0:W-:Y:S01]  /*7ab60*/  STL [R1+0xd8], R26 ;  /* 0x0000d81a01007387 */ /* 0x0001e20000100800 */
[----:B------:R-:W-:-:S03]  /*7ab70*/  @P0 FMUL R2, R2, 0.25 ;  /* 0x3e80000002020820 */ /* 0x000fc60000400000 */
[----:B0-----:R-:W3:Y:S04]  /*7ab80*/  LDL.LU R26, [R1+0x3600] ;  /* 0x00360000011a7983 */ /* 0x001ee80000300800 */
[----:B------:R-:W-:Y:S04]  /*7ab90*/  STL [R1+0xe4], R3 ;  /* 0x0000e40301007387 */ /* 0x000fe80000100800 */
[----:B------:R-:W-:Y:S04]  /*7aba0*/  STL [R1+0xe0], R14 ;  /* 0x0000e00e01007387 */ /* 0x000fe80000100800 */
[----:B------:R0:W-:Y:S04]  /*7abb0*/  STL [R1+0x3554], R14 ;  /* 0x0035540e01007387 */ /* 0x0001e80000100800 */
[----:B0-----:R-:W4:Y:S04]  /*7abc0*/  LDL R14, [R1+0xf0] ;  /* 0x0000f000010e7983 */ /* 0x001f280000100800 */
[----:B------:R-:W-:Y:S04]  /*7abd0*/  STL [R1+0xd4], R0 ;  /* 0x0000d40001007387 */ /* 0x000fe80000100800 */
[----:B------:R-:W-:Y:S04]  /*7abe0*/  STL [R1+0xd0], R6 ;  /* 0x0000d00601007387 */ /* 0x000fe80000100800 */
[----:B------:R0:W-:Y:S01]  /*7abf0*/  STL [R1+0x35c0], R6 ;  /* 0x0035c00601007387 */ /* 0x0001e20000100800 */
[----:B------:R-:W-:-:S03]  /*7ac00*/  @P0 FMUL R19, R19, 0.25 ;  /* 0x3e80000013130820 */ /* 0x000fc60000400000 */
[----:B0-----:R-:W5:Y:S04]  /*7ac10*/  LDL R6, [R1+0x31c] ;  /* 0x00031c0001067983 */ /* 0x001f680000100800 */
[----:B------:R-:W-:Y:S04]  /*7ac20*/  STL [R1+0xc8], R17 ;  /* 0x0000c81101007387 */ /* 0x000fe80000100800 */
[----:B------:R-:W-:Y:S04]  /*7ac30*/  STL [R1+0xc4], R18 ;  /* 0x0000c41201007387 */ /* 0x000fe80000100800 */
[----:B------:R-:W-:Y:S04]  /*7ac40*/  STL [R1+0xcc], R2 ;  /* 0x0000cc0201007387 */ /* 0x000fe80000100800 */
[----:B------:R0:W-:Y:S04]  /*7ac50*/  STL [R1+0x35c4], R2 ;  /* 0x0035c40201007387 */ /* 0x0001e80000100800 */
[----:B0-----:R-:W2:Y:S04]  /*7ac60*/  LDL R2, [R1+0x320] ;  /* 0x0003200001027983 */ /* 0x001ea80000100800 */
[----:B------:R0:W-:Y:S04]  /*7ac70*/  STL [R1+0xbc], R25 ;  /* 0x0000bc1901007387 */ /* 0x0001e80000100800 */
[----:B0-----:R-:W2:Y:S04]  /*7ac80*/  LDL.LU R25, [R1+0x35fc] ;  /* 0x0035fc0001197983 */ /* 0x001ea80000300800 */
[----:B------:R0:W-:Y:S04]  /*7ac90*/  STL [R1+0xb8], R24 ;  /* 0x0000b81801007387 */ /* 0x0001e80000100800 */
[----:B0-----:R-:W2:Y:S04]  /*7aca0*/  LDL.LU R24, [R1+0x35f8] ;  /* 0x0035f80001187983 */ /* 0x001ea80000300800 */
[----:B------:R0:W-:Y:S04]  /*7acb0*/  STL [R1+0xb4], R23 ;  /* 0x0000b41701007387 */ /* 0x0001e80000100800 */
[----:B0-----:R-:W2:Y:S04]  /*7acc0*/  LDL.LU R23, [R1+0x35f4] ;  /* 0x0035f40001177983 */ /* 0x001ea80000300800 */
[----:B------:R-:W-:Y:S04]  /*7acd0*/  STL [R1+0xc0], R19 ;  /* 0x0000c01301007387 */ /* 0x000fe80000100800 */
[----:B------:R0:W-:Y:S01]  /*7ace0*/  STL [R1+0x34e0], R28 ;  /* 0x0034e01c01007387 */ /* 0x0001e20000100800 */
[----:B------:R-:W-:-:S02]  /*7acf0*/  @P0 FMUL R22, R22, 0.25 ;  /* 0x3e80000016160820 */ /* 0x000fc40000400000 */
[----:B0-----:R-:W-:Y:S02]  /*7ad00*/  IMAD.MOV.U32 R28, RZ, RZ, R19 ;  /* 0x000000ffff1c7224 */ /* 0x001fe400078e0013 */
[----:B------:R-:W2:Y:S04]  /*7ad10*/  LDL.LU R19, [R1+0x35f0] ;  /* 0x0035f00001137983 */ /* 0x000ea80000300800 */
[----:B------:R0:W-:Y:S02]  /*7ad20*/  STL [R1+0x34e4], R11 ;  /* 0x0034e40b01007387 */ /* 0x0001e40000100800 */
[----:B0-----:R-:W-:Y:S02]  /*7ad30*/  MOV R11, R18 ;  /* 0x00000012000b7202 */ /* 0x001fe40000000f00 */
[----:B------:R-:W2:Y:S04]  /*7ad40*/  LDL.LU R18, [R1+0x35ec] ;  /* 0x0035ec0001127983 */ /* 0x000ea80000300800 */
[----:B------:R0:W-:Y:S02]  /*7ad50*/  STL [R1+0x34e8], R10 ;  /* 0x0034e80a01007387 */ /* 0x0001e40000100800 */
[----:B0-----:R-:W-:-:S02]  /*7ad60*/  MOV R10, R17 ;  /* 0x00000011000a7202 */ /* 0x001fc40000000f00 */
[----:B------:R-:W2:Y:S04]  /*7ad70*/  LDL.LU R17, [R1+0x35e8] ;  /* 0x0035e80001117983 */ /* 0x000ea80000300800 */
[----:B------:R0:W-:Y:S02]  /*7ad80*/  STL [R1+0x34ec], R9 ;  /* 0x0034ec0901007387 */ /* 0x0001e40000100800 */
[----:B0-----:R-:W-:Y:S02]  /*7ad90*/  MOV R9, R3 ;  /* 0x0000000300097202 */ /* 0x001fe40000000f00 */
[----:B------:R-:W2:Y:S04]  /*7ada0*/  LDL.LU R3, [R1+0x35e4] ;  /* 0x0035e40001037983 */ /* 0x000ea80000300800 */
[----:B------:R0:W-:Y:S02]  /*7adb0*/  STL [R1+0x34f0], R22 ;  /* 0x0034f01601007387 */ /* 0x0001e40000100800 */
[----:B0-----:R-:W-:-:S02]  /*7adc0*/  IMAD.MOV.U32 R22, RZ, RZ, R0 ;  /* 0x000000ffff167224 */ /* 0x001fc400078e0000 */
[----:B------:R-:W3:Y:S01]  /*7add0*/  LDL.LU R0, [R1+0x35e0] ;  /* 0x0035e00001007983 */ /* 0x000ee20000300800 */
[----:B------:R-:W-:Y:S02]  /*7ade0*/  @P0 FMUL R8, R8, 0.25 ;  /* 0x3e80000008080820 */ /* 0x000fe40000400000 */
[----:B------:R-:W-:Y:S02]  /*7adf0*/  @P0 FMUL R4, R4, 0.25 ;  /* 0x3e80000004040820 */ /* 0x000fe40000400000 */
[----:B------:R-:W-:Y:S01]  /*7ae00*/  @P0 FMUL R5, R5, 0.25 ;  /* 0x3e80000005050820 */ /* 0x000fe20000400000 */
[----:B------:R0:W-:Y:S01]  /*7ae10*/  STL [R1+0x34f4], R8 ;  /* 0x0034f40801007387 */ /* 0x0001e20000100800 */
[----:B------:R-:W-:-:S03]  /*7ae20*/  @P0 FMUL R20, R20, 0.25 ;  /* 0x3e80000014140820 */ /* 0x000fc60000400000 */
[----:B0-----:R-:W4:Y:S04]  /*7ae30*/  LDL R8, [R1+0xf4] ;  /* 0x0000f40001087983 */ /* 0x001f280000100800 */
[----:B------:R2:W-:Y:S02]  /*7ae40*/  STL [R1+0x34f8], R4 ;  /* 0x0034f80401007387 */ /* 0x0005e40000100800 */
[----:B--2---:R-:W-:Y:S02]  /*7ae50*/  MOV R4, R3 ;  /* 0x0000000300047202 */ /* 0x004fe40000000f00 */
[----:B------:R-:W2:Y:S04]  /*7ae60*/  LDL.LU R3, [R1+0x35dc] ;  /* 0x0035dc0001037983 */ /* 0x000ea80000300800 */
[----:B------:R0:W-:Y:S04]  /*7ae70*/  STL [R1+0x34fc], R5 ;  /* 0x0034fc0501007387 */ /* 0x0001e80000100800 */
[----:B0-----:R-:W4:Y:S04]  /*7ae80*/  LDL R5, [R1+0xfc] ;  /* 0x0000fc0001057983 */ /* 0x001f280000100800 */
[----:B------:R3:W-:Y:S02]  /*7ae90*/  STL [R1+0x3500], R20 ;  /* 0x0035001401007387 */ /* 0x0007e40000100800 */
[----:B---3--:R-:W-:-:S02]  /*7aea0*/  MOV R20, R0 ;  /* 0x0000000000147202 */ /* 0x008fc40000000f00 */
[----:B------:R-:W3:Y:S01]  /*7aeb0*/  LDL.LU R0, [R1+0x35d8] ;  /* 0x0035d80001007983 */ /* 0x000ee20000300800 */
[----:B------:R-:W-:Y:S02]  /*7aec0*/  @P0 FMUL R21, R21, 0.25 ;  /* 0x3e80000015150820 */ /* 0x000fe40000400000 */
[----:B------:R-:W-:Y:S02]  /*7aed0*/  @P0 FMUL R29, R29, 0.25 ;  /* 0x3e8000001d1d0820 */ /* 0x000fe40000400000 */
[----:B------:R-:W-:Y:S01]  /*7aee0*/  @P0 FMUL R27, R27, 0.25 ;  /* 0x3e8000001b1b0820 */ /* 0x000fe20000400000 */
[----:B------:R0:W-:Y:S01]  /*7aef0*/  STL [R1+0x3504], R21 ;  /* 0x0035041501007387 */ /* 0x0001e20000100800 */
[----:B------:R-:W-:Y:S02]  /*7af00*/  @P0 FMUL R26, R26, 0.25 ;  /* 0x3e8000001a1a0820 */ /* 0x000fe40000400000 */
[----:B------:R-:W-:Y:S01]  /*7af10*/  @P0 FMUL R25, R25, 0.25 ;  /* 0x3e80000019190820 */ /* 0x000fe20000400000 */
[----:B0-----:R-:W4:Y:S04]  /*7af20*/  LDL R21, [R1+0x104] ;  /* 0x0001040001157983 */ /* 0x001f280000100800 */
[----:B------:R0:W-:Y:S01]  /*7af30*/  STL [R1+0x350c], R29 ;  /* 0x00350c1d01007387 */ /* 0x0001e20000100800 */
[----:B------:R-:W-:-:S02]  /*7af40*/  @P0 FMUL R24, R24, 0.25 ;  /* 0x3e80000018180820 */ /* 0x000fc40000400000 */
[----:B------:R-:W-:Y:S01]  /*7af50*/  @P0 FMUL R23, R23, 0.25 ;  /* 0x3e80000017170820 */ /* 0x000fe20000400000 */
[----:B0-----:R-:W4:Y:S04]  /*7af60*/  LDL R29, [R1+0x108] ;  /* 0x00010800011d7983 */ /* 0x001f280000100800 */
[----:B------:R2:W-:Y:S01]  /*7af70*/  STL [R1+0x3510], R27 ;  /* 0x0035101b01007387 */ /* 0x0005e20000100800 */
[----:B------:R-:W-:Y:S02]  /*7af80*/  @P0 FMUL R19, R19, 0.25 ;  /* 0x3e80000013130820 */ /* 0x000fe40000400000 */
[----:B------:R-:W-:Y:S01]  /*7af90*/  @P0 FMUL R18, R18, 0.25 ;  /* 0x3e80000012120820 */ /* 0x000fe20000400000 */
[----:B------:R-:W-:Y:S01]  /*7afa0*/  FSETP.GEU.AND P6, PT, |R16|, 1.175494350822287508e-38, PT ;  /* 0x008000001000780b */ /* 0x000fe20003fce200 */
[----:B------:R-:W-:-:S02]  /*7afb0*/  @P0 FMUL R17, R17, 0.25 ;  /* 0x3e80000011110820 */ /* 0x000fc40000400000 */
[----:B------:R-:W-:Y:S01]  /*7afc0*/  @P0 FMUL R16, R16, 0.25 ;  /* 0x3e80000010100820 */ /* 0x000fe20000400000 */
[----:B--2---:R-:W-:Y:S02]  /*7afd0*/  MOV R27, R3 ;  /* 0x00000003001b7202 */ /* 0x004fe40000000f00 */
[----:B------:R-:W2:Y:S04]  /*7afe0*/  LDL.LU R3, [R1+0x35d4] ;  /* 0x0035d40001037983 */ /* 0x000ea80000300800 */
[----:B------:R3:W-:Y:S02]  /*7aff0*/  STL [R1+0x3514], R26 ;  /* 0x0035141a01007387 */ /* 0x0007e40000100800 */
[----:B---3--:R-:W-:Y:S02]  /*7b000*/  IMAD.MOV.U32 R26, RZ, RZ, R0 ;  /* 0x000000ffff1a7224 */ /* 0x008fe400078e0000 */
[----:B------:R-:W3:Y:S04]  /*7b010*/  LDL.LU R0, [R1+0x35d0] ;  /* 0x0035d00001007983 */ /* 0x000ee80000300800 */
[----:B------:R0:W-:Y:S04]  /*7b020*/  STL [R1+0x3518], R25 ;  /* 0x0035181901007387 */ /* 0x0001e80000100800 */
[----:B0-----:R-:W4:Y:S04]  /*7b030*/  LDL R25, [R1+0x318] ;  /* 0x0003180001197983 */ /* 0x001f280000100800 */
[----:B------:R0:W-:Y:S04]  /*7b040*/  STL [R1+0x351c], R24 ;  /* 0x00351c1801007387 */ /* 0x0001e80000100800 */
[----:B0-----:R-:W5:Y:S04]  /*7b050*/  LDL R24, [R1+0x314] ;  /* 0x0003140001187983 */ /* 0x001f680000100800 */
        /* <DEDUP_REMOVED lines=9> */
[----:B0-----:R-:W5:Y:S01]  /*7b0f0*/  LDL R16, [R1+0x2fc] ;  /* 0x0002fc0001107983 */ /* 0x001f620000100800 */
[----:B--2---:R-:W-:-:S03]  /*7b100*/  LOP3.LUT P0, RZ, R3, 0x800, RZ, 0xc0, !PT ;  /* 0x0000080003ff7812 */ /* 0x004fc6000780c0ff */
[----:B------:R-:W-:Y:S10]  /*7b110*/  STL [R1+0x35b4], R3 ;  /* 0x0035b40301007387 */ /* 0x000ff40000100800 */
[----:B---3--:R-:W-:-:S02]  /*7b120*/  @!P0 FMUL R0, R0, 16777216 ;  /* 0x4b80000000008820 */ /* 0x008fc40000400000 */
[----:B----4-:R-:W-:Y:S02]  /*7b130*/  @!P0 FMUL R25, R25, 16777216 ;  /* 0x4b80000019198820 */ /* 0x010fe40000400000 */
[----:B-----5:R-:W-:Y:S02]  /*7b140*/  @!P0 FMUL R24, R24, 16777216 ;  /* 0x4b80000018188820 */ /* 0x020fe40000400000 */
[----:B------:R-:W-:Y:S02]  /*7b150*/  @!P0 FMUL R23, R23, 16777216 ;  /* 0x4b80000017178820 */ /* 0x000fe40000400000 */
[----:B------:R-:W-:Y:S02]  /*7b160*/  @!P0 FMUL R19, R19, 16777216 ;  /* 0x4b80000013138820 */ /* 0x000fe40000400000 */
[----:B------:R-:W-:Y:S02]  /*7b170*/  @!P0 FMUL R18, R18, 16777216 ;  /* 0x4b80000012128820 */ /* 0x000fe40000400000 */
[----:B------:R-:W-:-:S02]  /*7b180*/  @!P0 FMUL R17, R17, 16777216 ;  /* 0x4b80000011118820 */ /* 0x000fc40000400000 */
[----:B------:R-:W-:-:S05]  /*7b190*/  @!P0 FMUL R16, R16, 16777216 ;  /* 0x4b80000010108820 */ /* 0x000fca0000400000 */
[----:B------:R-:W-:Y:S04]  /*7b1a0*/  @!P0 STL [R1+0x2fc], R16 ;  /* 0x0002fc1001008387 */ /* 0x000fe80000100800 */
[----:B------:R-:W-:Y:S04]  /*7b1b0*/  @!P0 STL [R1+0x300], R17 ;  /* 0x0003001101008387 */ /* 0x000fe80000100800 */
[----:B------:R-:W-:Y:S04]  /*7b1c0*/  STL [R1+0x3534], R0 ;  /* 0x0035340001007387 */ /* 0x000fe80000100800 */
[----:B------:R-:W-:Y:S04]  /*7b1d0*/  @!P0 STL [R1+0x308], R18 ;  /* 0x0003081201008387 */ /* 0x000fe80000100800 */
[----:B------:R-:W-:Y:S04]  /*7b1e0*/  @!P0 STL [R1+0x30c], R19 ;  /* 0x00030c1301008387 */ /* 0x000fe80000100800 */
[----:B------:R-:W-:Y:S04]  /*7b1f0*/  @!P0 STL [R1+0x310], R23 ;  /* 0x0003101701008387 */ /* 0x000fe80000100800 */
[----:B------:R-:W-:Y:S04]  /*7b200*/  @!P0 STL [R1+0x314], R24 ;  /* 0x0003141801008387 */ /* 0x000fe80000100800 */
[----:B------:R-:W-:Y:S04]  /*7b210*/  @!P0 STL [R1+0x318], R25 ;  /* 0x0003181901008387 */ /* 0x000fe80000100800 */
[----:B------:R0:W-:Y:S02]  /*7b220*/  STL [R1+0x35c8], R13 ;  /* 0x0035c80d01007387 */ /* 0x0001e40000100800 */
[----:B0-----:R-:W-:-:S05]  /*7b230*/  MOV R13, R2 ;  /* 0x00000002000d7202 */ /* 0x001fca0000000f00 */
[----:B------:R0:W-:Y:S04]  /*7b240*/  STL [R1+0x35cc], R13 ;  /* 0x0035cc0d01007387 */ /* 0x0001e80000100800 */
[----:B------:R-:W2:Y:S04]  /*7b250*/  LDL R2, [R1+0x324] ;  /* 0x0003240001027983 */ /* 0x000ea80000100800 */
[----:B------:R-:W3:Y:S01]  /*7b260*/  LDL R0, [R1+0x32c] ;  /* 0x00032c0001007983 */ /* 0x000ee20000100800 */
[----:B0-----:R-:W-:-:S03]  /*7b270*/  MOV R13, R6 ;  /* 0x00000006000d7202 */ /* 0x001fc60000000f00 */
[----:B------:R-:W4:Y:S02]  /*7b280*/  LDL R6, [R1+0x328] ;  /* 0x0003280001067983 */ /* 0x000f240000100800 */
[----:B------:R-:W-:Y:S02]  /*7b290*/  @!P0 FMUL R13, R13, 16777216 ;  /* 0x4b8000000d0d8820 */ /* 0x000fe40000400000 */
[----:B------:R-:W5:Y:S04]  /*7b2a0*/  LDL R3, [R1+0x330] ;  /* 0x0003300001037983 */ /* 0x000f680000100800 */
[----:B------:R-:W3:Y:S04]  /*7b2b0*/  LDL R16, [R1+0x334] ;  /* 0x0003340001107983 */ /* 0x000ee80000100800 */
[----:B------:R-:W3:Y:S04]  /*7b2c0*/  LDL R17, [R1+0x338] ;  /* 0x0003380001117983 */ /* 0x000ee80000100800 */
[----:B------:R-:W3:Y:S04]  /*7b2d0*/  LDL R18, [R1+0x33c] ;  /* 0x00033c0001127983 */ /* 0x000ee80000100800 */
[----:B------:R-:W3:Y:S04]  /*7b2e0*/  LDL R19, [R1+0x340] ;  /* 0x0003400001137983 */ /* 0x000ee80000100800 */
[----:B------:R-:W3:Y:S04]  /*7b2f0*/  LDL R23, [R1+0x344] ;  /* 0x0003440001177983 */ /* 0x000ee80000100800 */
[----:B------:R-:W3:Y:S04]  /*7b300*/  LDL R24, [R1+0x348] ;  /* 0x0003480001187983 */ /* 0x000ee80000100800 */
[----:B------:R-:W3:Y:S04]  /*7b310*/  LDL R25, [R1+0x34c] ;  /* 0x00034c0001197983 */ /* 0x000ee80000100800 */
[----:B------:R0:W-:Y:S04]  /*7b320*/  @!P0 STL [R1+0x31c], R13 ;  /* 0x00031c0d01008387 */ /* 0x0001e80000100800 */
[----:B0-----:R-:W3:Y:S01]  /*7b330*/  LDL.LU R13, [R1+0x35cc] ;  /* 0x0035cc00010d7983 */ /* 0x001ee20000300800 */
[----:B--2---:R-:W-:-:S02]  /*7b340*/  @!P0 FMUL R2, R2, 16777216 ;  /* 0x4b80000002028820 */ /* 0x004fc40000400000 */
[----:B----4-:R-:W-:Y:S02]  /*7b350*/  @!P0 FMUL R6, R6, 16777216 ;  /* 0x4b80000006068820 */ /* 0x010fe40000400000 */
[----:B---3--:R-:W-:-:S05]  /*7b360*/  @!P0 FMUL R13, R13, 16777216 ;  /* 0x4b8000000d0d8820 */ /* 0x008fca0000400000 */
[----:B------:R0:W-:Y:S04]  /*7b370*/  @!P0 STL [R1+0x320], R13 ;  /* 0x0003200d01008387 */ /* 0x0001e80000100800 */
[----:B0-----:R-:W2:Y:S04]  /*7b380*/  LDL.LU R13, [R1+0x35c8] ;  /* 0x0035c800010d7983 */ /* 0x001ea80000300800 */
[----:B------:R0:W-:Y:S04]  /*7b390*/  @!P0 STL [R1+0x324], R2 ;  /* 0x0003240201008387 */ /* 0x0001e80000100800 */
[----:B0-----:R-:W3:Y:S04]  /*7b3a0*/  LDL.LU R2, [R1+0x35c4] ;  /* 0x0035c40001027983 */ /* 0x001ee80000300800 */
[----:B------:R0:W-:Y:S04]  /*7b3b0*/  @!P0 STL [R1+0x328], R6 ;  /* 0x0003280601008387 */ /* 0x0001e80000100800 */
[----:B0-----:R-:W4:Y:S01]  /*7b3c0*/  LDL.LU R6, [R1+0x35c0] ;  /* 0x0035c00001067983 */ /* 0x001f220000300800 */
[----:B------:R-:W-:-:S02]  /*7b3d0*/  @!P0 FMUL R0, R0, 16777216 ;  /* 0x4b80000000008820 */ /* 0x000fc40000400000 */
[----:B-----5:R-:W-:Y:S02]  /*7b3e0*/  @!P0 FMUL R3, R3, 16777216 ;  /* 0x4b80000003038820 */ /* 0x020fe40000400000 */
[----:B------:R-:W-:Y:S02]  /*7b3f0*/  @!P0 FMUL R16, R16, 16777216 ;  /* 0x4b80000010108820 */ /* 0x000fe40000400000 */
[----:B------:R-:W-:Y:S01]  /*7b400*/  @!P0 FMUL R17, R17, 16777216 ;  /* 0x4b80000011118820 */ /* 0x000fe20000400000 */
[----:B------:R-:W-:Y:S01]  /*7b410*/  @!P0 STL [R1+0x32c], R0 ;  /* 0x00032c0001008387 */ /* 0x000fe20000100800 */
[----:B------:R-:W-:Y:S02]  /*7b420*/  @!P0 FMUL R18, R18, 16777216 ;  /* 0x4b80000012128820 */ /* 0x000fe40000400000 */
[----:B------:R-:W-:Y:S01]  /*7b430*/  @!P0 FMUL R19, R19, 16777216 ;  /* 0x4b80000013138820 */ /* 0x000fe20000400000 */
[----:B------:R-:W-:Y:S01]  /*7b440*/  @!P0 STL [R1+0x330], R3 ;  /* 0x0003300301008387 */ /* 0x000fe20000100800 */
[----:B------:R-:W-:-:S02]  /*7b450*/  @!P0 FMUL R24, R24, 16777216 ;  /* 0x4b80000018188820 */ /* 0x000fc40000400000 */
[----:B------:R-:W-:Y:S01]  /*7b460*/  @!P0 FMUL R23, R23, 16777216 ;  /* 0x4b80000017178820 */ /* 0x000fe20000400000 */
[----:B------:R-:W-:Y:S01]  /*7b470*/  @!P0 STL [R1+0x334], R16 ;  /* 0x0003341001008387 */ /* 0x000fe20000100800 */
[----:B------:R-:W-:-:S03]  /*7b480*/  @!P0 FMUL R25, R25, 16777216 ;  /* 0x4b80000019198820 */ /* 0x000fc60000400000 */
[----:B------:R-:W-:Y:S04]  /*7b490*/  @!P0 STL [R1+0x338], R17 ;  /* 0x0003381101008387 */ /* 0x000fe80000100800 */
[----:B------:R-:W-:Y:S04]  /*7b4a0*/  @!P0 STL [R1+0x33c], R18 ;  /* 0x00033c1201008387 */ /* 0x000fe80000100800 */
[----:B------:R-:W-:Y:S04]  /*7b4b0*/  @!P0 STL [R1+0x340], R19 ;  /* 0x0003401301008387 */ /* 0x000fe80000100800 */
[----:B------:R0:W-:Y:S04]  /*7b4c0*/  @!P0 STL [R1+0x348], R24 ;  /* 0x0003481801008387 */ /* 0x0001e80000100800 */
[----:B------:R-:W-:Y:S04]  /*7b4d0*/  @!P0 STL [R1+0x344], R23 ;  /* 0x0003441701008387 */ /* 0x000fe80000100800 */
[----:B------:R1:W-:Y:S01]  /*7b4e0*/  STL [R1+0x35bc], R7 ;  /* 0x0035bc0701007387 */ /* 0x0003e20000100800 */
[----:B0-----:R-:W-:-:S03]  /*7b4f0*/  MOV R24, R26 ;  /* 0x0000001a00187202 */ /* 0x001fc60000000f00 */
[----:B------:R0:W-:Y:S01]  /*7b500*/  @!P0 STL [R1+0x34c], R25 ;  /* 0x00034c1901008387 */ /* 0x0001e20000100800 */
[----:B------:R-:W-:Y:S02]  /*7b510*/  MOV R26, R29 ;  /* 0x0000001d001a7202 */ /* 0x000fe40000000f00 */
[----:B------:R-:W-:Y:S01]  /*7b520*/  MOV R29, R20 ;  /* 0x00000014001d7202 */ /* 0x000fe20000000f00 */
[----:B-1----:R-:W5:Y:S01]  /*7b530*/  LDL R7, [R1+0x350] ;  /* 0x0003500001077983 */ /* 0x002f620000100800 */
[----:B------:R-:W-:-:S03]  /*7b540*/  MOV R20, R4 ;  /* 0x0000000400147202 */ /* 0x000fc60000000f00 */
[----:B------:R1:W-:Y:S01]  /*7b550*/  STL [R1+0x35b8], R24 ;  /* 0x0035b81801007387 */ /* 0x0003e20000100800 */
[----:B0-----:R-:W-:Y:S01]  /*7b560*/  IMAD.MOV.U32 R25, RZ, RZ, R27 ;  /* 0x000000ffff197224 */ /* 0x001fe200078e001b */
[----:B------:R-:W-:Y:S01]  /*7b570*/  MOV R27, R21 ;  /* 0x00000015001b7202 */ /* 0x000fe20000000f00 */
[----:B------:R-:W-:Y:S01]  /*7b580*/  IMAD.MOV.U32 R21, RZ, RZ, R5 ;  /* 0x000000ffff157224 */ /* 0x000fe200078e0005 */
[----:B------:R-:W2:Y:S01]  /*7b590*/  LDL R3, [R1+0x358] ;  /* 0x0003580001037983 */ /* 0x000ea20000100800 */
[----:B------:R-:W-:Y:S02]  /*7b5a0*/  MOV R5, R9 ;  /* 0x0000000900057202 */ /* 0x000fe40000000f00 */
[----:B------:R-:W-:Y:S01]  /*7b5b0*/  MOV R4, R8 ;  /* 0x0000000800047202 */ /* 0x000fe20000000f00 */
[----:B------:R-:W2:Y:S04]  /*7b5c0*/  LDL R0, [R1+0x364] ;  /* 0x0003640001007983 */ /* 0x000ea80000100800 */
[----:B-1----:R-:W2:Y:S01]  /*7b5d0*/  LDL R24, [R1+0x354] ;  /* 0x0003540001187983 */ /* 0x002ea20000100800 */
[----:B------:R-:W-:-:S03]  /*7b5e0*/  MOV R8, R22 ;  /* 0x0000001600087202 */ /* 0x000fc60000000f00 */
[----:B------:R-:W2:Y:S04]  /*7b5f0*/  LDL R16, [R1+0x368] ;  /* 0x0003680001107983 */ /* 0x000ea80000100800 */
[----:B------:R-:W2:Y:S04]  /*7b600*/  LDL R17, [R1+0x36c] ;  /* 0x00036c0001117983 */ /* 0x000ea80000100800 */
[----:B------:R-:W2:Y:S04]  /*7b610*/  LDL R18, [R1+0x370] ;  /* 0x0003700001127983 */ /* 0x000ea80000100800 */
[----:B------:R-:W2:Y:S04]  /*7b620*/  LDL R19, [R1+0x374] ;  /* 0x0003740001137983 */ /* 0x000ea80000100800 */
[----:B------:R-:W2:Y:S01]  /*7b630*/  LDL R23, [R1+0x378] ;  /* 0x0003780001177983 */ /* 0x000ea20000100800 */
[----:B---3--:R-:W-:-:S03]  /*7b640*/  IMAD.MOV.U32 R9, RZ, RZ, R2 ;  /* 0x000000ffff097224 */ /* 0x008fc600078e0002 */
[----:B------:R-:W3:Y:S01]  /*7b650*/  LDL R2, [R1+0x35c] ;  /* 0x00035c0001027983 */ /* 0x000ee20000100800 */
[----:B----4-:R-:W-:-:S03]  /*7b660*/  MOV R22, R6 ;  /* 0x0000000600167202 */ /* 0x010fc60000000f00 */
[----:B------:R-:W4:Y:S01]  /*7b670*/  LDL R6, [R1+0x360] ;  /* 0x0003600001067983 */ /* 0x000f220000100800 */
[----:B-----5:R-:W-:-:S05]  /*7b680*/  @!P0 FMUL R7, R7, 16777216 ;  /* 0x4b80000007078820 */ /* 0x020fca0000400000 */
[----:B------:R0:W-:Y:S01]  /*7b690*/  @!P0 STL [R1+0x350], R7 ;  /* 0x0003500701008387 */ /* 0x0001e20000100800 */
[----:B--2---:R-:W-:-:S03]  /*7b6a0*/  @!P0 FMUL R3, R3, 16777216 ;  /* 0x4b80000003038820 */ /* 0x004fc60000400000 */
[----:B0-----:R-:W2:Y:S01]  /*7b6b0*/  LDL.LU R7, [R1+0x35bc] ;  /* 0x0035bc0001077983 */ /* 0x001ea20000300800 */
[----:B------:R-:W-:-:S05]  /*7b6c0*/  @!P0 FMUL R24, R24, 16777216 ;  /* 0x4b80000018188820 */ /* 0x000fca0000400000 */
[----:B------:R0:W-:Y:S04]  /*7b6d0*/  @!P0 STL [R1+0x354], R24 ;  /* 0x0003541801008387 */ /* 0x0001e80000100800 */
[----:B0-----:R-:W5:Y:S04]  /*7b6e0*/  LDL.LU R24, [R1+0x35b8] ;  /* 0x0035b80001187983 */ /* 0x001f680000300800 */
[----:B------:R0:W-:Y:S04]  /*7b6f0*/  @!P0 STL [R1+0x358], R3 ;  /* 0x0003580301008387 */ /* 0x0001e80000100800 */
[----:B0-----:R-:W2:Y:S01]  /*7b700*/  LDL.LU R3, [R1+0x35b4] ;  /* 0x0035b40001037983 */ /* 0x001ea20000300800 */
[----:B---3--:R-:W-:-:S05]  /*7b710*/  @!P0 FMUL R2, R2, 16777216 ;  /* 0x4b80000002028820 */ /* 0x008fca0000400000 */
[----:B------:R0:W-:Y:S01]  /*7b720*/  @!P0 STL [R1+0x35c], R2 ;  /* 0x00035c0201008387 */ /* 0x0001e20000100800 */
[----:B----4-:R-:W-:-:S03]  /*7b730*/  @!P0 FMUL R6, R6, 16777216 ;  /* 0x4b80000006068820 */ /* 0x010fc60000400000 */
[----:B0-----:R-:W3:Y:S04]  /*7b740*/  LDL.LU R2, [R1+0x35b0] ;  /* 0x0035b00001027983 */ /* 0x001ee80000300800 */
[----:B------:R0:W-:Y:S04]  /*7b750*/  @!P0 STL [R1+0x360], R6 ;  /* 0x0003600601008387 */ /* 0x0001e80000100800 */
[----:B0-----:R-:W4:Y:S01]  /*7b760*/  LDL.LU R6, [R1+0x35ac] ;  /* 0x0035ac0001067983 */ /* 0x001f220000300800 */
[----:B------:R-:W-:Y:S02]  /*7b770*/  @!P0 FMUL R0, R0, 16777216 ;  /* 0x4b80000000008820 */ /* 0x000fe40000400000 */
[----:B------:R-:W-:-:S02]  /*7b780*/  @!P0 FMUL R16, R16, 16777216 ;  /* 0x4b80000010108820 */ /* 0x000fc40000400000 */
[----:B------:R-:W-:Y:S01]  /*7b790*/  @!P0 FMUL R17, R17, 16777216 ;  /* 0x4b80000011118820 */ /* 0x000fe20000400000 */
[----:B------:R0:W-:Y:S01]  /*7b7a0*/  @!P0 STL [R1+0x364], R0 ;  /* 0x0003640001008387 */ /* 0x0001e20000100800 */
[----:B------:R-:W-:Y:S02]  /*7b7b0*/  @!P0 FMUL R18, R18, 16777216 ;  /* 0x4b80000012128820 */ /* 0x000fe40000400000 */
[----:B------:R-:W-:Y:S01]  /*7b7c0*/  @!P0 FMUL R19, R19, 16777216 ;  /* 0x4b80000013138820 */ /* 0x000fe20000400000 */
[----:B------:R1:W-:Y:S01]  /*7b7d0*/  @!P0 STL [R1+0x368], R16 ;  /* 0x0003681001008387 */ /* 0x0003e20000100800 */
[----:B------:R-:W-:-:S03]  /*7b7e0*/  @!P0 FMUL R23, R23, 16777216 ;  /* 0x4b80000017178820 */ /* 0x000fc60000400000 */
[----:B------:R1:W-:Y:S04]  /*7b7f0*/  @!P0 STL [R1+0x36c], R17 ;  /* 0x00036c1101008387 */ /* 0x0003e80000100800 */
[----:B0-----:R-:W2:Y:S04]  /*7b800*/  LDL R0, [R1+0x280] ;  /* 0x0002800001007983 */ /* 0x001ea80000100800 */
[----:B------:R0:W-:Y:S04]  /*7b810*/  @!P0 STL [R1+0x370], R18 ;  /* 0x0003701201008387 */ /* 0x0001e80000100800 */
[----:B------:R0:W-:Y:S04]  /*7b820*/  @!P0 STL [R1+0x374], R19 ;  /* 0x0003741301008387 */ /* 0x0001e80000100800 */
[----:B------:R0:W-:Y:S04]  /*7b830*/  @!P0 STL [R1+0x378], R23 ;  /* 0x0003781701008387 */ /* 0x0001e80000100800 */
[----:B-1----:R-:W5:Y:S04]  /*7b840*/  LDL R16, [R1+0x288] ;  /* 0x0002880001107983 */ /* 0x002f680000100800 */
[----:B------:R-:W5:Y:S04]  /*7b850*/  LDL R17, [R1+0x28c] ;  /* 0x00028c0001117983 */ /* 0x000f680000100800 */
[----:B0-----:R-:W5:Y:S04]  /*7b860*/  LDL R18, [R1+0x290] ;  /* 0x0002900001127983 */ /* 0x001f680000100800 */
[----:B------:R-:W5:Y:S04]  /*7b870*/  LDL R19, [R1+0x294] ;  /* 0x0002940001137983 */ /* 0x000f680000100800 */
[----:B------:R-:W5:Y:S01]  /*7b880*/  LDL R23, [R1+0x298] ;  /* 0x0002980001177983 */ /* 0x000f620000100800 */
[----:B----4-:R-:W-:-:S05]  /*7b890*/  @!P0 FMUL R6, R6, 16777216 ;  /* 0x4b80000006068820 */ /* 0x010fca0000400000 */
[----:B------:R0:W-:Y:S04]  /*7b8a0*/  STL [R1+0x3538], R6 ;  /* 0x0035380601007387 */ /* 0x0001e80000100800 */
[----:B0-----:R-:W4:Y:S01]  /*7b8b0*/  LDL R6, [R1+0x27c] ;  /* 0x00027c0001067983 */ /* 0x001f220000100800 */
[----:B---3--:R-:W-:Y:S02]  /*7b8c0*/  @!P1 FMUL R2, R2, 16777216 ;  /* 0x4b80000002029820 */ /* 0x008fe40000400000 */
[----:B--2---:R-:W-:Y:S01]  /*7b8d0*/  @!P1 FMUL R0, R0, 16777216 ;  /* 0x4b80000000009820 */ /* 0x004fe20000400000 */
[----:B------:R-:W-:Y:S01]  /*7b8e0*/  STL [R1+0x3598], R3 ;  /* 0x0035980301007387 */ /* 0x000fe20000100800 */
[----:B-----5:R-:W-:Y:S02]  /*7b8f0*/  @!P1 FMUL R16, R16, 16777216 ;  /* 0x4b80000010109820 */ /* 0x020fe40000400000 */
[----:B------:R-:W-:-:S02]  /*7b900*/  @!P1 FMUL R17, R17, 16777216 ;  /* 0x4b80000011119820 */ /* 0x000fc40000400000 */
[----:B------:R-:W-:Y:S02]  /*7b910*/  @!P1 FMUL R18, R18, 16777216 ;  /* 0x4b80000012129820 */ /* 0x000fe40000400000 */
[----:B------:R-:W-:Y:S02]  /*7b920*/  @!P1 FMUL R19, R19, 16777216 ;  /* 0x4b80000013139820 */ /* 0x000fe40000400000 */
[----:B------:R-:W-:Y:S02]  /*7b930*/  @!P1 FMUL R23, R23, 16777216 ;  /* 0x4b80000017179820 */ /* 0x000fe40000400000 */
[----:B----4-:R-:W-:-:S05]  /*7b940*/  @!P1 FMUL R6, R6, 16777216 ;  /* 0x4b80000006069820 */ /* 0x010fca0000400000 */
[----:B------:R-:W-:Y:S04]  /*7b950*/  @!P1 STL [R1+0x27c], R6 ;  /* 0x00027c0601009387 */ /* 0x000fe80000100800 */
[----:B------:R-:W-:Y:S04]  /*7b960*/  STL [R1+0x34bc], R2 ;  /* 0x0034bc0201007387 */ /* 0x000fe80000100800 */
[----:B------:R-:W-:Y:S04]  /*7b970*/  @!P1 STL [R1+0x280], R0 ;  /* 0x0002800001009387 */ /* 0x000fe80000100800 */
[----:B------:R-:W-:Y:S04]  /*7b980*/  @!P1 STL [R1+0x288], R16 ;  /* 0x0002881001009387 */ /* 0x000fe80000100800 */
[----:B------:R-:W-:Y:S04]  /*7b990*/  @!P1 STL [R1+0x28c], R17 ;  /* 0x00028c1101009387 */ /* 0x000fe80000100800 */
[----:B------:R-:W-:Y:S04]  /*7b9a0*/  @!P1 STL [R1+0x290], R18 ;  /* 0x0002901201009387 */ /* 0x000fe80000100800 */
[----:B------:R-:W-:Y:S04]  /*7b9b0*/  @!P1 STL [R1+0x294], R19 ;  /* 0x0002941301009387 */ /* 0x000fe80000100800 */
[----:B------:R0:W-:Y:S04]  /*7b9c0*/  STL [R1+0x35a4], R12 ;  /* 0x0035a40c01007387 */ /* 0x0001e80000100800 */
[----:B------:R-:W-:Y:S04]  /*7b9d0*/  @!P1 STL [R1+0x298], R23 ;  /* 0x0002981701009387 */ /* 0x000fe80000100800 */
[----:B0-----:R-:W2:Y:S04]  /*7b9e0*/  LDL R12, [R1+0x2a0] ;  /* 0x0002a000010c7983 */ /* 0x001ea80000100800 */
[----:B--2---:R0:W-:Y:S01]  /*7b9f0*/  STL [R1+0x35a8], R12 ;  /* 0x0035a80c01007387 */ /* 0x0041e20000100800 */
[----:B------:R-:W-:-:S03]  /*7ba00*/  LOP3.LUT P0, RZ, R3, 0x400, RZ, 0xc0, !PT ;  /* 0x0000040003ff7812 */ /* 0x000fc6000780c0ff */
[----:B------:R-:W2:Y:S04]  /*7ba10*/  LDL R2, [R1+0x2a4] ;  /* 0x0002a40001027983 */ /* 0x000ea80000100800 */
[----:B------:R-:W3:Y:S04]  /*7ba20*/  LDL R3, [R1+0x2a8] ;  /* 0x0002a80001037983 */ /* 0x000ee80000100800 */
[----:B0-----:R-:W4:Y:S04]  /*7ba30*/  LDL R12, [R1+0x29c] ;  /* 0x00029c00010c7983 */ /* 0x001f280000100800 */
[----:B------:R-:W5:Y:S04]  /*7ba40*/  LDL R6, [R1+0x2ac] ;  /* 0x0002ac0001067983 */ /* 0x000f680000100800 */
[----:B------:R-:W2:Y:S04]  /*7ba50*/  LDL R0, [R1+0x2b0] ;  /* 0x0002b00001007983 */ /* 0x000ea80000100800 */
[----:B------:R-:W2:Y:S04]  /*7ba60*/  LDL R16, [R1+0x2b4] ;  /* 0x0002b40001107983 */ /* 0x000ea80000100800 */
[----:B------:R-:W2:Y:S04]  /*7ba70*/  LDL R17, [R1+0x2b8] ;  /* 0x0002b80001117983 */ /* 0x000ea80000100800 */
[----:B------:R-:W5:Y:S04]  /*7ba80*/  LDL R18, [R1+0x2bc] ;  /* 0x0002bc0001127983 */ /* 0x000f680000100800 */
[----:B------:R-:W5:Y:S04]  /*7ba90*/  LDL R19, [R1+0x2c0] ;  /* 0x0002c00001137983 */ /* 0x000f680000100800 */
[----:B------:R-:W5:Y:S01]  /*7baa0*/  LDL R23, [R1+0x2c4] ;  /* 0x0002c40001177983 */ /* 0x000f620000100800 */
[----:B----4-:R-:W-:-:S05]  /*7bab0*/  @!P1 FMUL R12, R12, 16777216 ;  /* 0x4b8000000c0c9820 */ /* 0x010fca0000400000 */
[----:B------:R0:W-:Y:S04]  /*7bac0*/  @!P1 STL [R1+0x29c], R12 ;  /* 0x00029c0c01009387 */ /* 0x0001e80000100800 */
[----:B0-----:R-:W4:Y:S01]  /*7bad0*/  LDL.LU R12, [R1+0x35a8] ;  /* 0x0035a800010c7983 */ /* 0x001f220000300800 */
[----:B--2---:R-:W-:Y:S02]  /*7bae0*/  @!P1 FMUL R2, R2, 16777216 ;  /* 0x4b80000002029820 */ /* 0x004fe40000400000 */
[----:B---3--:R-:W-:Y:S02]  /*7baf0*/  @!P1 FMUL R3, R3, 16777216 ;  /* 0x4b80000003039820 */ /* 0x008fe40000400000 */
[----:B-----5:R-:W-:Y:S02]  /*7bb00*/  @!P1 FMUL R6, R6, 16777216 ;  /* 0x4b80000006069820 */ /* 0x020fe40000400000 */
[----:B------:R-:W-:-:S02]  /*7bb10*/  @!P1 FMUL R0, R0, 16777216 ;  /* 0x4b80000000009820 */ /* 0x000fc40000400000 */
[----:B------:R-:W-:Y:S02]  /*7bb20*/  @!P1 FMUL R16, R16, 16777216 ;  /* 0x4b80000010109820 */ /* 0x000fe40000400000 */
[----:B------:R-:W-:Y:S02]  /*7bb30*/  @!P1 FMUL R17, R17, 16777216 ;  /* 0x4b80000011119820 */ /* 0x000fe40000400000 */
[----:B------:R-:W-:Y:S02]  /*7bb40*/  @!P1 FMUL R18, R18, 16777216 ;  /* 0x4b80000012129820 */ /* 0x000fe40000400000 */
[----:B----4-:R-:W-:-:S05]  /*7bb50*/  @!P1 FMUL R12, R12, 16777216 ;  /* 0x4b8000000c0c9820 */ /* 0x010fca0000400000 */
[----:B------:R0:W-:Y:S04]  /*7bb60*/  @!P1 STL [R1+0x2a0], R12 ;  /* 0x0002a00c01009387 */ /* 0x0001e80000100800 */
[----:B0-----:R-:W2:Y:S04]  /*7bb70*/  LDL.LU R12, [R1+0x35a4] ;  /* 0x0035a400010c7983 */ /* 0x001ea80000300800 */
[----:B------:R-:W-:Y:S04]  /*7bb80*/  @!P1 STL [R1+0x2a4], R2 ;  /* 0x0002a40201009387 */ /* 0x000fe80000100800 */
[----:B------:R0:W-:Y:S04]  /*7bb90*/  @!P1 STL [R1+0x2a8], R3 ;  /* 0x0002a80301009387 */ /* 0x0001e80000100800 */
[----:B------:R-:W-:Y:S04]  /*7bba0*/  @!P1 STL [R1+0x2ac], R6 ;  /* 0x0002ac0601009387 */ /* 0x000fe80000100800 */
[----:B------:R-:W-:Y:S04]  /*7bbb0*/  @!P1 STL [R1+0x2b0], R0 ;  /* 0x0002b00001009387 */ /* 0x000fe80000100800 */
[----:B------:R-:W-:Y:S04]  /*7bbc0*/  @!P1 STL [R1+0x2b4], R16 ;  /* 0x0002b41001009387 */ /* 0x000fe80000100800 */
[----:B------:R-:W-:Y:S04]  /*7bbd0*/  @!P1 STL [R1+0x2b8], R17 ;  /* 0x0002b81101009387 */ /* 0x000fe80000100800 */
[----:B------:R-:W-:Y:S04]  /*7bbe0*/  @!P1 STL [R1+0x2bc], R18 ;  /* 0x0002bc1201009387 */ /* 0x000fe80000100800 */
[----:B0-----:R-:W3:Y:S01]  /*7bbf0*/  LDL R3, [R1+0x2d0] ;  /* 0x0002d00001037983 */ /* 0x001ee20000100800 */
[----:B------:R-:W-:-:S02]  /*7bc00*/  @!P1 FMUL R19, R19, 16777216 ;  /* 0x4b80000013139820 */ /* 0x000fc40000400000 */
[----:B------:R-:W-:-:S03]  /*7bc10*/  @!P1 FMUL R23, R23, 16777216 ;  /* 0x4b80000017179820 */ /* 0x000fc60000400000 */
[----:B------:R-:W-:Y:S04]  /*7bc20*/  @!P1 STL [R1+0x2c0], R19 ;  /* 0x0002c01301009387 */ /* 0x000fe80000100800 */
[----:B---3--:R2:W-:Y:S04]  /*7bc30*/  STL [R1+0x359c], R3 ;  /* 0x00359c0301007387 */ /* 0x0085e80000100800 */
[----:B------:R-:W-:Y:S01]  /*7bc40*/  @!P1 STL [R1+0x2c4], R23 ;  /* 0x0002c41701009387 */ /* 0x000fe20000100800 */
[----:B--2---:R-:W-:-:S05]  /*7bc50*/  MOV R3, R12 ;  /* 0x0000000c00037202 */ /* 0x004fca0000000f00 */
[----:B------:R0:W-:Y:S04]  /*7bc60*/  STL [R1+0x35a0], R3 ;  /* 0x0035a00301007387 */ /* 0x0001e80000100800 */
[----:B------:R-:W2:Y:S04]  /*7bc70*/  LDL R12, [R1+0x2d4] ;  /* 0x0002d400010c7983 */ /* 0x000ea80000100800 */
[----:B------:R-:W3:Y:S01]  /*7bc80*/  LDL R2, [R1+0x2dc] ;  /* 0x0002dc0001027983 */ /* 0x000ee20000100800 */
[----:B0-----:R-:W-:-:S03]  /*7bc90*/  IMAD.MOV.U32 R3, RZ, RZ, R7 ;  /* 0x000000ffff037224 */ /* 0x001fc600078e0007 */
[----:B------:R-:W4:Y:S01]  /*7bca0*/  LDL R7, [R1+0x2d8] ;  /* 0x0002d80001077983 */ /* 0x000f220000100800 */
[----:B------:R-:W-:-:S03]  /*7bcb0*/  @!P1 FMUL R3, R3, 16777216 ;  /* 0x4b80000003039820 */ /* 0x000fc60000400000 */
[----:B------:R-:W5:Y:S04]  /*7bcc0*/  LDL R6, [R1+0x2e0] ;  /* 0x0002e00001067983 */ /* 0x000f680000100800 */
[----:B------:R-:W2:Y:S04]  /*7bcd0*/  LDL R0, [R1+0x2e4] ;  /* 0x0002e40001007983 */ /* 0x000ea80000100800 */
[----:B------:R-:W2:Y:S04]  /*7bce0*/  LDL R16, [R1+0x2e8] ;  /* 0x0002e80001107983 */ /* 0x000ea80000100800 */
[----:B------:R-:W2:Y:S04]  /*7bcf0*/  LDL R17, [R1+0x2ec] ;  /* 0x0002ec0001117983 */ /* 0x000ea80000100800 */
[----:B------:R-:W2:Y:S04]  /*7bd00*/  LDL R18, [R1+0x2f0] ;  /* 0x0002f00001127983 */ /* 0x000ea80000100800 */
[----:B------:R-:W2:Y:S04]  /*7bd10*/  LDL R19, [R1+0x2f4] ;  /* 0x0002f40001137983 */ /* 0x000ea80000100800 */
[----:B------:R-:W2:Y:S04]  /*7bd20*/  LDL R23, [R1+0x2f8] ;  /* 0x0002f80001177983 */ /* 0x000ea80000100800 */
[----:B------:R0:W-:Y:S04]  /*7bd30*/  @!P1 STL [R1+0x2c8], R3 ;  /* 0x0002c80301009387 */ /* 0x0001e80000100800 */
[----:B0-----:R-:W2:Y:S02]  /*7bd40*/  LDL.LU R3, [R1+0x35a0] ;  /* 0x0035a00001037983 */ /* 0x001ea40000300800 */
[----:B--2---:R-:W-:-:S05]  /*7bd50*/  @!P1 FMUL R3, R3, 16777216 ;  /* 0x4b80000003039820 */ /* 0x004fca0000400000 */
[----:B------:R0:W-:Y:S04]  /*7bd60*/  @!P1 STL [R1+0x2cc], R3 ;  /* 0x0002cc0301009387 */ /* 0x0001e80000100800 */
[----:B0-----:R-:W2:Y:S01]  /*7bd70*/  LDL.LU R3, [R1+0x359c] ;  /* 0x00359c0001037983 */ /* 0x001ea20000300800 */
[----:B------:R-:W-:Y:S02]  /*7bd80*/  @!P1 FMUL R12, R12, 16777216 ;  /* 0x4b8000000c0c9820 */ /* 0x000fe40000400000 */
[----:B----4-:R-:W-:Y:S02]  /*7bd90*/  @!P1 FMUL R7, R7, 16777216 ;  /* 0x4b80000007079820 */ /* 0x010fe40000400000 */
[----:B--2---:R-:W-:-:S05]  /*7bda0*/  @!P1 FMUL R3, R3, 16777216 ;  /* 0x4b80000003039820 */ /* 0x004fca0000400000 */
[----:B------:R0:W-:Y:S04]  /*7bdb0*/  @!P1 STL [R1+0x2d0], R3 ;  /* 0x0002d00301009387 */ /* 0x0001e80000100800 */
[----:B0-----:R-:W2:Y:S04]  /*7bdc0*/  LDL.LU R3, [R1+0x3598] ;  /* 0x0035980001037983 */ /* 0x001ea80000300800 */
[----:B------:R0:W-:Y:S04]  /*7bdd0*/  @!P1 STL [R1+0x2d4], R12 ;  /* 0x0002d40c01009387 */ /* 0x0001e80000100800 */
[----:B0-----:R-:W4:Y:S04]  /*7bde0*/  LDL.LU R12, [R1+0x3594] ;  /* 0x00359400010c7983 */ /* 0x001f280000300800 */
[----:B------:R0:W-:Y:S04]  /*7bdf0*/  @!P1 STL [R1+0x2d8], R7 ;  /* 0x0002d80701009387 */ /* 0x0001e80000100800 */
[----:B0-----:R-:W2:Y:S01]  /*7be00*/  LDL.LU R7, [R1+0x3590] ;  /* 0x0035900001077983 */ /* 0x001ea20000300800 */
[----:B---3--:R-:W-:-:S02]  /*7be10*/  @!P1 FMUL R2, R2, 16777216 ;  /* 0x4b80000002029820 */ /* 0x008fc40000400000 */
[----:B-----5:R-:W-:Y:S02]  /*7be20*/  @!P1 FMUL R6, R6, 16777216 ;  /* 0x4b80000006069820 */ /* 0x020fe40000400000 */
[----:B------:R-:W-:Y:S02]  /*7be30*/  @!P1 FMUL R0, R0, 16777216 ;  /* 0x4b80000000009820 */ /* 0x000fe40000400000 */
[----:B------:R-:W-:Y:S01]  /*7be40*/  @!P1 FMUL R16, R16, 16777216 ;  /* 0x4b80000010109820 */ /* 0x000fe20000400000 */
[----:B------:R0:W-:Y:S01]  /*7be50*/  @!P1 STL [R1+0x2dc], R2 ;  /* 0x0002dc0201009387 */ /* 0x0001e20000100800 */
[----:B------:R-:W-:Y:S02]  /*7be60*/  @!P1 FMUL R17, R17, 16777216 ;  /* 0x4b80000011119820 */ /* 0x000fe40000400000 */
[----:B------:R-:W-:Y:S01]  /*7be70*/  @!P1 FMUL R18, R18, 16777216 ;  /* 0x4b80000012129820 */ /* 0x000fe20000400000 */
[----:B------:R1:W-:Y:S01]  /*7be80*/  @!P1 STL [R1+0x2e0], R6 ;  /* 0x0002e00601009387 */ /* 0x0003e20000100800 */
[----:B------:R-:W-:-:S02]  /*7be90*/  @!P1 FMUL R23, R23, 16777216 ;  /* 0x4b80000017179820 */ /* 0x000fc40000400000 */
[----:B------:R-:W-:Y:S01]  /*7bea0*/  @!P1 FMUL R19, R19, 16777216 ;  /* 0x4b80000013139820 */ /* 0x000fe20000400000 */
[----:B------:R3:W-:Y:S04]  /*7beb0*/  @!P1 STL [R1+0x2e4], R0 ;  /* 0x0002e40001009387 */ /* 0x0007e80000100800 */
[----:B------:R5:W-:Y:S04]  /*7bec0*/  @!P1 STL [R1+0x2e8], R16 ;  /* 0x0002e81001009387 */ /* 0x000be80000100800 */
[----:B------:R0:W-:Y:S04]  /*7bed0*/  @!P1 STL [R1+0x2ec], R17 ;  /* 0x0002ec1101009387 */ /* 0x0001e80000100800 */
[----:B------:R0:W-:Y:S04]  /*7bee0*/  @!P1 STL [R1+0x2f0], R18 ;  /* 0x0002f01201009387 */ /* 0x0001e80000100800 */
[----:B------:R-:W-:Y:S04]  /*7bef0*/  @!P1 STL [R1+0x2f8], R23 ;  /* 0x0002f81701009387 */ /* 0x000fe80000100800 */
[----:B------:R3:W-:Y:S04]  /*7bf00*/  @!P1 STL [R1+0x2f4], R19 ;  /* 0x0002f41301009387 */ /* 0x0007e80000100800 */
[----:B0-----:R-:W2:Y:S04]  /*7bf10*/  LDL R2, [R1+0x208] ;  /* 0x0002080001027983 */ /* 0x001ea80000100800 */
[----:B-1----:R-:W2:Y:S04]  /*7bf20*/  LDL R6, [R1+0x20c] ;  /* 0x00020c0001067983 */ /* 0x002ea80000100800 */
[----:B---3--:R-:W3:Y:S04]  /*7bf30*/  LDL R0, [R1+0x210] ;  /* 0x0002100001007983 */ /* 0x008ee80000100800 */
[----:B-----5:R-:W5:Y:S04]  /*7bf40*/  LDL R16, [R1+0x214] ;  /* 0x0002140001107983 */ /* 0x020f680000100800 */
[----:B------:R-:W5:Y:S04]  /*7bf50*/  LDL R17, [R1+0x218] ;  /* 0x0002180001117983 */ /* 0x000f680000100800 */
[----:B------:R-:W5:Y:S04]  /*7bf60*/  LDL R18, [R1+0x21c] ;  /* 0x00021c0001127983 */ /* 0x000f680000100800 */
[----:B------:R-:W5:Y:S01]  /*7bf70*/  LDL R19, [R1+0x220] ;  /* 0x0002200001137983 */ /* 0x000f620000100800 */
[----:B----4-:R-:W-:-:S03]  /*7bf80*/  MOV R23, R12 ;  /* 0x0000000c00177202 */ /* 0x010fc60000000f00 */
[----:B------:R-:W4:Y:S01]  /*7bf90*/  LDL R12, [R1+0x1fc] ;  /* 0x0001fc00010c7983 */ /* 0x000f220000100800 */
[----:B--2---:R-:W-:Y:S01]  /*7bfa0*/  @!P1 FMUL R7, R7, 16777216 ;  /* 0x4b80000007079820 */ /* 0x004fe20000400000 */
[----:B------:R-:W-:-:S04]  /*7bfb0*/  LOP3.LUT P1, RZ, R3, 0x2, RZ, 0xc0, !PT ;  /* 0x0000000203ff7812 */ /* 0x000fc8000782c0ff */
[----:B------:R0:W-:Y:S04]  /*7bfc0*/  STL [R1+0x353c], R7 ;  /* 0x00353c0701007387 */ /* 0x0001e80000100800 */
[----:B0-----:R-:W2:Y:S04]  /*7bfd0*/  LDL R7, [R1+0x204] ;  /* 0x0002040001077983 */ /* 0x001ea80000100800 */
[----:B------:R0:W-:Y:S04]  /*7bfe0*/  STL [R1+0x3578], R3 ;  /* 0x0035780301007387 */ /* 0x0001e80000100800 */
[----:B0-----:R-:W2:Y:S01]  /*7bff0*/  LDL R3, [R1+0x200] ;  /* 0x0002000001037983 */ /* 0x001ea20000100800 */
[----:B------:R-:W-:-:S02]  /*7c000*/  @!P2 FMUL R2, R2, 16777216 ;  /* 0x4b8000000202a820 */ /* 0x000fc40000400000 */
[----:B------:R-:W-:Y:S02]  /*7c010*/  @!P2 FMUL R6, R6, 16777216 ;  /* 0x4b8000000606a820 */ /* 0x000fe40000400000 */
[----:B---3--:R-:W-:Y:S02]  /*7c020*/  @!P2 FMUL R0, R0, 16777216 ;  /* 0x4b8000000000a820 */ /* 0x008fe40000400000 */
[----:B-----5:R-:W-:Y:S02]  /*7c030*/  @!P2 FMUL R16, R16, 16777216 ;  /* 0x4b8000001010a820 */ /* 0x020fe40000400000 */
[----:B------:R-:W-:Y:S02]  /*7c040*/  @!P2 FMUL R17, R17, 16777216 ;  /* 0x4b8000001111a820 */ /* 0x000fe40000400000 */
[----:B------:R-:W-:Y:S02]  /*7c050*/  @!P2 FMUL R18, R18, 16777216 ;  /* 0x4b8000001212a820 */ /* 0x000fe40000400000 */
[----:B----4-:R-:W-:-:S05]  /*7c060*/  @!P2 FMUL R12, R12, 16777216 ;  /* 0x4b8000000c0ca820 */ /* 0x010fca0000400000 */
[----:B------:R0:W-:Y:S04]  /*7c070*/  @!P2 STL [R1+0x1fc], R12 ;  /* 0x0001fc0c0100a387 */ /* 0x0001e80000100800 */
[----:B0-----:R-:W3:Y:S01]  /*7c080*/  LDL.LU R12, [R1+0x358c] ;  /* 0x00358c00010c7983 */ /* 0x001ee20000300800 */
[----:B--2---:R-:W-:Y:S02]  /*7c090*/  @!P2 FMUL R7, R7, 16777216 ;  /* 0x4b8000000707a820 */ /* 0x004fe40000400000 */
[----:B------:R-:W-:-:S05]  /*7c0a0*/  @!P2 FMUL R3, R3, 16777216 ;  /* 0x4b8000000303a820 */ /* 0x000fca0000400000 */
[----:B------:R0:W-:Y:S04]  /*7c0b0*/  @!P2 STL [R1+0x200], R3 ;  /* 0x000200030100a387 */ /* 0x0001e80000100800 */
[----:B------:R-:W-:Y:S04]  /*7c0c0*/  @!P2 STL [R1+0x204], R7 ;  /* 0x000204070100a387 */ /* 0x000fe80000100800 */
[----:B------:R-:W-:Y:S04]  /*7c0d0*/  @!P2 STL [R1+0x208], R2 ;  /* 0x000208020100a387 */ /* 0x000fe80000100800 */
[----:B------:R-:W-:Y:S04]  /*7c0e0*/  @!P2 STL [R1+0x20c], R6 ;  /* 0x00020c060100a387 */ /* 0x000fe80000100800 */
[----:B------:R-:W-:Y:S04]  /*7c0f0*/  @!P2 STL [R1+0x210], R0 ;  /* 0x000210000100a387 */ /* 0x000fe80000100800 */
[----:B------:R-:W-:Y:S04]  /*7c100*/  @!P2 STL [R1+0x214], R16 ;  /* 0x000214100100a387 */ /* 0x000fe80000100800 */
[----:B------:R-:W-:Y:S04]  /*7c110*/  @!P2 STL [R1+0x218], R17 ;  /* 0x000218110100a387 */ /* 0x000fe80000100800 */
[----:B------:R-:W-:Y:S04]  /*7c120*/  @!P2 STL [R1+0x21c], R18 ;  /* 0x00021c120100a387 */ /* 0x000fe80000100800 */
[----:B0-----:R-:W2:Y:S01]  /*7c130*/  LDL R3, [R1+0x22c] ;  /* 0x00022c0001037983 */ /* 0x001ea20000100800 */
[----:B------:R-:W-:-:S03]  /*7c140*/  @!P2 FMUL R19, R19, 16777216 ;  /* 0x4b8000001313a820 */ /* 0x000fc60000400000 */
[----:B--2---:R0:W-:Y:S04]  /*7c150*/  STL [R1+0x3584], R3 ;  /* 0x0035840301007387 */ /* 0x0041e80000100800 */
[----:B0-----:R-:W2:Y:S04]  /*7c160*/  LDL R3, [R1+0x228] ;  /* 0x0002280001037983 */ /* 0x001ea80000100800 */
[----:B------:R0:W-:Y:S04]  /*7c170*/  @!P2 STL [R1+0x220], R19 ;  /* 0x000220130100a387 */ /* 0x0001e80000100800 */
[----:B--2---:R1:W-:Y:S01]  /*7c180*/  STL [R1+0x3588], R3 ;  /* 0x0035880301007387 */ /* 0x0043e20000100800 */
[----:B0-----:R-:W-:-:S03]  /*7c190*/  MOV R19, R23 ;  /* 0x0000001700137202 */ /* 0x001fc60000000f00 */
[----:B------:R-:W2:Y:S04]  /*7c1a0*/  LDL R7, [R1+0x230] ;  /* 0x0002300001077983 */ /* 0x000ea80000100800 */
[----:B------:R-:W4:Y:S04]  /*7c1b0*/  LDL R2, [R1+0x234] ;  /* 0x0002340001027983 */ /* 0x000f280000100800 */
[----:B-1----:R-:W5:Y:S01]  /*7c1c0*/  LDL R3, [R1+0x224] ;  /* 0x0002240001037983 */ /* 0x002f620000100800 */
[----:B------:R-:W-:Y:S01]  /*7c1d0*/  MOV R23, R13 ;  /* 0x0000000d00177202 */ /* 0x000fe20000000f00 */
[----:B---3--:R-:W-:-:S02]  /*7c1e0*/  IMAD.MOV.U32 R13, RZ, RZ, R12 ;  /* 0x000000ffff0d7224 */ /* 0x008fc400078e000c */
[----:B------:R-:W3:Y:S04]  /*7c1f0*/  LDL R6, [R1+0x238] ;  /* 0x0002380001067983 */ /* 0x000ee80000100800 */
[----:B------:R-:W2:Y:S04]  /*7c200*/  LDL R0, [R1+0x23c] ;  /* 0x00023c0001007983 */ /* 0x000ea80000100800 */
[----:B------:R-:W2:Y:S04]  /*7c210*/  LDL R16, [R1+0x240] ;  /* 0x0002400001107983 */ /* 0x000ea80000100800 */
[----:B------:R-:W2:Y:S04]  /*7c220*/  LDL R17, [R1+0x244] ;  /* 0x0002440001117983 */ /* 0x000ea80000100800 */
[----:B------:R-:W2:Y:S04]  /*7c230*/  LDL R18, [R1+0x248] ;  /* 0x0002480001127983 */ /* 0x000ea80000100800 */
[----:B------:R-:W2:Y:S01]  /*7c240*/  LDL R12, [R1+0x24c] ;  /* 0x00024c00010c7983 */ /* 0x000ea20000100800 */
[----:B-----5:R-:W-:-:S05]  /*7c250*/  @!P2 FMUL R3, R3, 16777216 ;  /* 0x4b8000000303a820 */ /* 0x020fca0000400000 */
[----:B------:R0:W-:Y:S04]  /*7c260*/  @!P2 STL [R1+0x224], R3 ;  /* 0x000224030100a387 */ /* 0x0001e80000100800 */
[----:B0-----:R-:W5:Y:S02]  /*7c270*/  LDL.LU R3, [R1+0x3588] ;  /* 0x0035880001037983 */ /* 0x001f640000300800 */
[----:B-----5:R-:W-:-:S05]  /*7c280*/  @!P2 FMUL R3, R3, 16777216 ;  /* 0x4b8000000303a820 */ /* 0x020fca0000400000 */
[----:B------:R0:W-:Y:S04]  /*7c290*/  @!P2 STL [R1+0x228], R3 ;  /* 0x000228030100a387 */ /* 0x0001e80000100800 */
[----:B0-----:R-:W5:Y:S01]  /*7c2a0*/  LDL.LU R3, [R1+0x3584] ;  /* 0x0035840001037983 */ /* 0x001f620000300800 */
[----:B--2---:R-:W-:Y:S02]  /*7c2b0*/  @!P2 FMUL R7, R7, 16777216 ;  /* 0x4b8000000707a820 */ /* 0x004fe40000400000 */
[----:B----4-:R-:W-:Y:S02]  /*7c2c0*/  @!P2 FMUL R2, R2, 16777216 ;  /* 0x4b8000000202a820 */ /* 0x010fe40000400000 */
[----:B---3--:R-:W-:Y:S02]  /*7c2d0*/  @!P2 FMUL R6, R6, 16777216 ;  /* 0x4b8000000606a820 */ /* 0x008fe40000400000 */
[----:B------:R-:W-:-:S02]  /*7c2e0*/  @!P2 FMUL R0, R0, 16777216 ;  /* 0x4b8000000000a820 */ /* 0x000fc40000400000 */
[----:B------:R-:W-:Y:S02]  /*7c2f0*/  @!P2 FMUL R16, R16, 16777216 ;  /* 0x4b8000001010a820 */ /* 0x000fe40000400000 */
[----:B------:R-:W-:Y:S02]  /*7c300*/  @!P2 FMUL R17, R17, 16777216 ;  /* 0x4b8000001111a820 */ /* 0x000fe40000400000 */
[----:B-----5:R-:W-:-:S05]  /*7c310*/  @!P2 FMUL R3, R3, 16777216 ;  /* 0x4b8000000303a820 */ /* 0x020fca0000400000 */
[----:B------:R0:W-:Y:S04]  /*7c320*/  @!P2 STL [R1+0x22c], R3 ;  /* 0x00022c030100a387 */ /* 0x0001e80000100800 */
[----:B------:R-:W-:Y:S04]  /*7c330*/  @!P2 STL [R1+0x230], R7 ;  /* 0x000230070100a387 */ /* 0x000fe80000100800 */
[----:B------:R-:W-:Y:S04]  /*7c340*/  @!P2 STL [R1+0x234], R2 ;  /* 0x000234020100a387 */ /* 0x000fe80000100800 */
[----:B------:R-:W-:Y:S04]  /*7c350*/  @!P2 STL [R1+0x238], R6 ;  /* 0x000238060100a387 */ /* 0x000fe80000100800 */
[----:B------:R-:W-:Y:S04]  /*7c360*/  @!P2 STL [R1+0x23c], R0 ;  /* 0x00023c000100a387 */ /* 0x000fe80000100800 */
[----:B------:R-:W-:Y:S04]  /*7c370*/  @!P2 STL [R1+0x240], R16 ;  /* 0x000240100100a387 */ /* 0x000fe80000100800 */
[----:B------:R-:W-:Y:S04]  /*7c380*/  @!P2 STL [R1+0x244], R17 ;  /* 0x000244110100a387 */ /* 0x000fe80000100800 */
[----:B0-----:R-:W2:Y:S01]  /*7c390*/  LDL R3, [R1+0x258] ;  /* 0x0002580001037983 */ /* 0x001ea20000100800 */
[----:B------:R-:W-:-:S02]  /*7c3a0*/  @!P2 FMUL R18, R18, 16777216 ;  /* 0x4b8000001212a820 */ /* 0x000fc40000400000 */
[----:B------:R-:W-:Y:S01]  /*7c3b0*/  @!P2 FMUL R12, R12, 16777216 ;  /* 0x4b8000000c0ca820 */ /* 0x000fe20000400000 */
[----:B--2---:R0:W-:Y:S04]  /*7c3c0*/  STL [R1+0x357c], R3 ;  /* 0x00357c0301007387 */ /* 0x0041e80000100800 */
[----:B------:R-:W-:Y:S04]  /*7c3d0*/  @!P2 STL [R1+0x248], R18 ;  /* 0x000248120100a387 */ /* 0x000fe80000100800 */
[----:B0-----:R-:W2:Y:S04]  /*7c3e0*/  LDL R3, [R1+0x254] ;  /* 0x0002540001037983 */ /* 0x001ea80000100800 */
[----:B------:R0:W-:Y:S04]  /*7c3f0*/  @!P2 STL [R1+0x24c], R12 ;  /* 0x00024c0c0100a387 */ /* 0x0001e80000100800 */
[----:B--2---:R1:W-:Y:S04]  /*7c400*/  STL [R1+0x3580], R3 ;  /* 0x0035800301007387 */ /* 0x0043e80000100800 */
[----:B0-----:R-:W2:Y:S04]  /*7c410*/  LDL R12, [R1+0x25c] ;  /* 0x00025c00010c7983 */ /* 0x001ea80000100800 */
[----:B------:R-:W3:Y:S04]  /*7c420*/  LDL R7, [R1+0x260] ;  /* 0x0002600001077983 */ /* 0x000ee80000100800 */
[----:B-1----:R-:W4:Y:S04]  /*7c430*/  LDL R3, [R1+0x250] ;  /* 0x0002500001037983 */ /* 0x002f280000100800 */
[----:B------:R-:W5:Y:S04]  /*7c440*/  LDL R2, [R1+0x264] ;  /* 0x0002640001027983 */ /* 0x000f680000100800 */
[----:B------:R-:W2:Y:S04]  /*7c450*/  LDL R6, [R1+0x268] ;  /* 0x0002680001067983 */ /* 0x000ea80000100800 */
[----:B------:R-:W2:Y:S04]  /*7c460*/  LDL R0, [R1+0x26c] ;  /* 0x00026c0001007983 */ /* 0x000ea80000100800 */
[----:B------:R-:W2:Y:S04]  /*7c470*/  LDL R16, [R1+0x270] ;  /* 0x0002700001107983 */ /* 0x000ea80000100800 */
[----:B------:R-:W2:Y:S04]  /*7c480*/  LDL R17, [R1+0x274] ;  /* 0x0002740001117983 */ /* 0x000ea80000100800 */
[----:B------:R-:W2:Y:S01]  /*7c490*/  LDL R18, [R1+0x278] ;  /* 0x0002780001127983 */ /* 0x000ea20000100800 */
[----:B----4-:R-:W-:-:S05]  /*7c4a0*/  @!P2 FMUL R3, R3, 16777216 ;  /* 0x4b8000000303a820 */ /* 0x010fca0000400000 */
[----:B------:R0:W-:Y:S04]  /*7c4b0*/  @!P2 STL [R1+0x250], R3 ;  /* 0x000250030100a387 */ /* 0x0001e80000100800 */
[----:B0-----:R-:W4:Y:S02]  /*7c4c0*/  LDL.LU R3, [R1+0x3580] ;  /* 0x0035800001037983 */ /* 0x001f240000300800 */
        /* <DEDUP_REMOVED lines=10> */
[----:B------:R-:W-:Y:S02]  /*7c570*/  @!P2 FMUL R18, R18, 16777216 ;  /* 0x4b8000001212a820 */ /* 0x000fe40000400000 */
[----:B----4-:R-:W-:-:S05]  /*7c580*/  @!P2 FMUL R3, R3, 16777216 ;  /* 0x4b8000000303a820 */ /* 0x010fca0000400000 */
[----:B------:R0:W-:Y:S04]  /*7c590*/  @!P2 STL [R1+0x258], R3 ;  /* 0x000258030100a387 */ /* 0x0001e80000100800 */
[----:B0-----:R-:W2:Y:S04]  /*7c5a0*/  LDL.LU R3, [R1+0x3578] ;  /* 0x0035780001037983 */ /* 0x001ea80000300800 */
[----:B------:R0:W-:Y:S04]  /*7c5b0*/  @!P2 STL [R1+0x25c], R12 ;  /* 0x00025c0c0100a387 */ /* 0x0001e80000100800 */
[----:B0-----:R-:W3:Y:S04]  /*7c5c0*/  LDL.LU R12, [R1+0x3574] ;  /* 0x00357400010c7983 */ /* 0x001ee80000300800 */
[----:B------:R0:W-:Y:S04]  /*7c5d0*/  @!P2 STL [R1+0x260], R7 ;  /* 0x000260070100a387 */ /* 0x0001e80000100800 */
[----:B------:R1:W-:Y:S04]  /*7c5e0*/  @!P2 STL [R1+0x264], R2 ;  /* 0x000264020100a387 */ /* 0x0003e80000100800 */
[----:B------:R4:W-:Y:S04]  /*7c5f0*/  @!P2 STL [R1+0x268], R6 ;  /* 0x000268060100a387 */ /* 0x0009e80000100800 */
[----:B------:R5:W-:Y:S04]  /*7c600*/  @!P2 STL [R1+0x26c], R0 ;  /* 0x00026c000100a387 */ /* 0x000be80000100800 */
[----:B0-----:R-:W2:Y:S04]  /*7c610*/  LDL R7, [R1+0x28] ;  /* 0x0000280001077983 */ /* 0x001ea80000100800 */
[----:B------:R0:W-:Y:S04]  /*7c620*/  @!P2 STL [R1+0x270], R16 ;  /* 0x000270100100a387 */ /* 0x0001e80000100800 */
[----:B-1----:R-:W2:Y:S04]  /*7c630*/  LDL R2, [R1+0x24] ;  /* 0x0000240001027983 */ /* 0x002ea80000100800 */
[----:B------:R1:W-:Y:S04]  /*7c640*/  @!P2 STL [R1+0x274], R17 ;  /* 0x000274110100a387 */ /* 0x0003e80000100800 */
[----:B----4-:R-:W4:Y:S04]  /*7c650*/  LDL R6, [R1+0x20] ;  /* 0x0000200001067983 */ /* 0x010f280000100800 */
[----:B------:R1:W-:Y:S04]  /*7c660*/  @!P2 STL [R1+0x278], R18 ;  /* 0x000278120100a387 */ /* 0x0003e80000100800 */
[----:B-----5:R-:W5:Y:S04]  /*7c670*/  LDL R0, [R1+0x1c] ;  /* 0x00001c0001007983 */ /* 0x020f680000100800 */
[----:B0-----:R-:W5:Y:S04]  /*7c680*/  LDL R16, [R1+0x18] ;  /* 0x0000180001107983 */ /* 0x001f680000100800 */
[----:B-1----:R-:W5:Y:S04]  /*7c690*/  LDL R17, [R1+0x14] ;  /* 0x0000140001117983 */ /* 0x002f680000100800 */
[----:B------:R-:W5:Y:S01]  /*7c6a0*/  LDL R18, [R1+0x10] ;  /* 0x0000100001127983 */ /* 0x000f620000100800 */
[----:B---3--:R-:W-:-:S05]  /*7c6b0*/  @!P2 FMUL R12, R12, 16777216 ;  /* 0x4b8000000c0ca820 */ /* 0x008fca0000400000 */
[----:B------:R-:W-:Y:S04]  /*7c6c0*/  STL [R1+0x3540], R12 ;  /* 0x0035400c01007387 */ /* 0x000fe80000100800 */
[----:B--2---:R-:W-:Y:S01]  /*7c6d0*/  STL [R1+0x355c], R3 ;  /* 0x00355c0301007387 */ /* 0x004fe20000100800 */
[----:B------:R-:W-:Y:S02]  /*7c6e0*/  @!P3 FMUL R7, R7, 16777216 ;  /* 0x4b8000000707b820 */ /* 0x000fe40000400000 */
[----:B------:R-:W-:-:S03]  /*7c6f0*/  @!P3 FMUL R2, R2, 16777216 ;  /* 0x4b8000000202b820 */ /* 0x000fc60000400000 */
[----:B------:R-:W-:Y:S01]  /*7c700*/  @!P3 STL [R1+0x28], R7 ;  /* 0x000028070100b387 */ /* 0x000fe20000100800 */
[----:B----4-:R-:W-:-:S03]  /*7c710*/  @!P3 FMUL R6, R6, 16777216 ;  /* 0x4b8000000606b820 */ /* 0x010fc60000400000 */
[----:B------:R-:W-:Y:S01]  /*7c720*/  @!P3 STL [R1+0x24], R2 ;  /* 0x000024020100b387 */ /* 0x000fe20000100800 */
[----:B-----5:R-:W-:-:S03]  /*7c730*/  @!P3 FMUL R0, R0, 16777216 ;  /* 0x4b8000000000b820 */ /* 0x020fc60000400000 */
[----:B------:R-:W-:Y:S01]  /*7c740*/  @!P3 STL [R1+0x20], R6 ;  /* 0x000020060100b387 */ /* 0x000fe20000100800 */
[----:B------:R-:W-:-:S03]  /*7c750*/  @!P3 FMUL R16, R16, 16777216 ;  /* 0x4b8000001010b820 */ /* 0x000fc60000400000 */
[----:B------:R-:W-:Y:S01]  /*7c760*/  @!P3 STL [R1+0x1c], R0 ;  /* 0x00001c000100b387 */ /* 0x000fe20000100800 */
[----:B------:R-:W-:-:S03]  /*7c770*/  @!P3 FMUL R17, R17, 16777216 ;  /* 0x4b8000001111b820 */ /* 0x000fc60000400000 */
[----:B------:R-:W-:Y:S04]  /*7c780*/  @!P3 STL [R1+0x18], R16 ;  /* 0x000018100100b387 */ /* 0x000fe80000100800 */
[----:B------:R-:W-:Y:S04]  /*7c790*/  @!P3 STL [R1+0x14], R17 ;  /* 0x000014110100b387 */ /* 0x000fe80000100800 */
[----:B------:R0:W-:Y:S04]  /*7c7a0*/  STL [R1+0x356c], R19 ;  /* 0x00356c1301007387 */ /* 0x0001e80000100800 */
[----:B0-----:R-:W2:Y:S01]  /*7c7b0*/  LDL R19, [R1+0x198] ;  /* 0x0001980001137983 */ /* 0x001ea20000100800 */
[----:B------:R-:W-:-:S05]  /*7c7c0*/  @!P3 FMUL R18, R18, 16777216 ;  /* 0x4b8000001212b820 */ /* 0x000fca0000400000 */
[----:B------:R-:W-:Y:S01]  /*7c7d0*/  @!P3 STL [R1+0x10], R18 ;  /* 0x000010120100b387 */ /* 0x000fe20000100800 */
[----:B------:R-:W-:-:S03]  /*7c7e0*/  LOP3.LUT P2, RZ, R3, 0x10, RZ, 0xc0, !PT ;  /* 0x0000001003ff7812 */ /* 0x000fc6000784c0ff */
[----:B--2---:R0:W-:Y:S04]  /*7c7f0*/  STL [R1+0x3570], R19 ;  /* 0x0035701301007387 */ /* 0x0041e80000100800 */
[----:B------:R-:W2:Y:S04]  /*7c800*/  LDL R3, [R1+0x1a0] ;  /* 0x0001a00001037983 */ /* 0x000ea80000100800 */
[----:B------:R-:W3:Y:S01]  /*7c810*/  LDL R12, [R1+0x1a4] ;  /* 0x0001a400010c7983 */ /* 0x000ee20000100800 */
[----:B0-----:R-:W-:-:S03]  /*7c820*/  MOV R19, R13 ;  /* 0x0000000d00137202 */ /* 0x001fc60000000f00 */
[----:B------:R-:W4:Y:S02]  /*7c830*/  LDL R13, [R1+0x19c] ;  /* 0x00019c00010d7983 */ /* 0x000f240000100800 */
[----:B------:R-:W-:Y:S02]  /*7c840*/  @!P3 FMUL R19, R19, 16777216 ;  /* 0x4b8000001313b820 */ /* 0x000fe40000400000 */
[----:B------:R-:W5:Y:S04]  /*7c850*/  LDL R7, [R1+0x1a8] ;  /* 0x0001a80001077983 */ /* 0x000f680000100800 */
[----:B------:R-:W5:Y:S04]  /*7c860*/  LDL R2, [R1+0x1ac] ;  /* 0x0001ac0001027983 */ /* 0x000f680000100800 */
[----:B------:R-:W5:Y:S04]  /*7c870*/  LDL R6, [R1+0x1b0] ;  /* 0x0001b00001067983 */ /* 0x000f680000100800 */
[----:B------:R-:W5:Y:S04]  /*7c880*/  LDL R0, [R1+0x1b4] ;  /* 0x0001b40001007983 */ /* 0x000f680000100800 */
[----:B------:R-:W5:Y:S04]  /*7c890*/  LDL R16, [R1+0x1b8] ;  /* 0x0001b80001107983 */ /* 0x000f680000100800 */
[----:B------:R-:W5:Y:S04]  /*7c8a0*/  LDL R17, [R1+0x1c0] ;  /* 0x0001c00001117983 */ /* 0x000f680000100800 */
[----:B------:R-:W5:Y:S04]  /*7c8b0*/  LDL R18, [R1+0x1c4] ;  /* 0x0001c40001127983 */ /* 0x000f680000100800 */
[----:B------:R0:W-:Y:S04]  /*7c8c0*/  @!P3 STL [R1+0x194], R19 ;  /* 0x000194130100b387 */ /* 0x0001e80000100800 */
[----:B0-----:R-:W5:Y:S01]  /*7c8d0*/  LDL.LU R19, [R1+0x3570] ;  /* 0x0035700001137983 */ /* 0x001f620000300800 */
[----:B--2---:R-:W-:-:S02]  /*7c8e0*/  @!P3 FMUL R3, R3, 16777216 ;  /* 0x4b8000000303b820 */ /* 0x004fc40000400000 */
[----:B---3--:R-:W-:Y:S02]  /*7c8f0*/  @!P3 FMUL R12, R12, 16777216 ;  /* 0x4b8000000c0cb820 */ /* 0x008fe40000400000 */
[----:B----4-:R-:W-:Y:S02]  /*7c900*/  @!P3 FMUL R13, R13, 16777216 ;  /* 0x4b8000000d0db820 */ /* 0x010fe40000400000 */
[----:B-----5:R-:W-:Y:S02]  /*7c910*/  @!P3 FMUL R7, R7, 16777216 ;  /* 0x4b8000000707b820 */ /* 0x020fe40000400000 */
[----:B------:R-:W-:Y:S02]  /*7c920*/  @!P3 FMUL R2, R2, 16777216 ;  /* 0x4b8000000202b820 */ /* 0x000fe40000400000 */
[----:B------:R-:W-:Y:S02]  /*7c930*/  @!P3 FMUL R6, R6, 16777216 ;  /* 0x4b8000000606b820 */ /* 0x000fe40000400000 */
[----:B------:R-:W-:-:S02]  /*7c940*/  @!P3 FMUL R0, R0, 16777216 ;  /* 0x4b8000000000b820 */ /* 0x000fc40000400000 */
[----:B------:R-:W-:-:S05]  /*7c950*/  @!P3 FMUL R19, R19, 16777216 ;  /* 0x4b8000001313b820 */ /* 0x000fca0000400000 */
[----:B------:R0:W-:Y:S04]  /*7c960*/  @!P3 STL [R1+0x198], R19 ;  /* 0x000198130100b387 */ /* 0x0001e80000100800 */
[----:B0-----:R-:W2:Y:S04]  /*7c970*/  LDL.LU R19, [R1+0x356c] ;  /* 0x00356c0001137983 */ /* 0x001ea80000300800 */
[----:B------:R0:W-:Y:S04]  /*7c980*/  @!P3 STL [R1+0x19c], R13 ;  /* 0x00019c0d0100b387 */ /* 0x0001e80000100800 */
[----:B0-----:R-:W3:Y:S04]  /*7c990*/  LDL.LU R13, [R1+0x3568] ;  /* 0x00356800010d7983 */ /* 0x001ee80000300800 */
[----:B------:R0:W-:Y:S04]  /*7c9a0*/  @!P3 STL [R1+0x1a0], R3 ;  /* 0x0001a0030100b387 */ /* 0x0001e80000100800 */
[----:B------:R-:W-:Y:S04]  /*7c9b0*/  @!P3 STL [R1+0x1a4], R12 ;  /* 0x0001a40c0100b387 */ /* 0x000fe80000100800 */
[----:B------:R-:W-:Y:S04]  /*7c9c0*/  @!P3 STL [R1+0x1a8], R7 ;  /* 0x0001a8070100b387 */ /* 0x000fe80000100800 */
[----:B------:R-:W-:Y:S04]  /*7c9d0*/  @!P3 STL [R1+0x1ac], R2 ;  /* 0x0001ac020100b387 */ /* 0x000fe80000100800 */
[----:B------:R-:W-:Y:S04]  /*7c9e0*/  @!P3 STL [R1+0x1b0], R6 ;  /* 0x0001b0060100b387 */ /* 0x000fe80000100800 */
[----:B------:R-:W-:Y:S04]  /*7c9f0*/  @!P3 STL [R1+0x1b4], R0 ;  /* 0x0001b4000100b387 */ /* 0x000fe80000100800 */
[----:B0-----:R-:W4:Y:S01]  /*7ca00*/  LDL R3, [R1+0x1d0] ;  /* 0x0001d00001037983 */ /* 0x001f220000100800 */
[----:B------:R-:W-:-:S02]  /*7ca10*/  @!P3 FMUL R16, R16, 16777216 ;  /* 0x4b8000001010b820 */ /* 0x000fc40000400000 */
[----:B------:R-:W-:Y:S02]  /*7ca20*/  @!P3 FMUL R17, R17, 16777216 ;  /* 0x4b8000001111b820 */ /* 0x000fe40000400000 */
[----:B------:R-:W-:Y:S01]  /*7ca30*/  @!P3 FMUL R18, R18, 16777216 ;  /* 0x4b8000001212b820 */ /* 0x000fe20000400000 */
[----:B------:R-:W-:Y:S04]  /*7ca40*/  @!P3 STL [R1+0x1b8], R16 ;  /* 0x0001b8100100b387 */ /* 0x000fe80000100800 */
[----:B----4-:R2:W-:Y:S04]  /*7ca50*/  STL [R1+0x3560], R3 ;  /* 0x0035600301007387 */ /* 0x0105e80000100800 */
[----:B------:R-:W-:Y:S01]  /*7ca60*/  @!P3 STL [R1+0x1c0], R17 ;  /* 0x0001c0110100b387 */ /* 0x000fe20000100800 */
[----:B--2---:R-:W-:-:S03]  /*7ca70*/  MOV R3, R19 ;  /* 0x0000001300037202 */ /* 0x004fc60000000f00 */
[----:B------:R-:W-:Y:S04]  /*7ca80*/  @!P3 STL [R1+0x1c4], R18 ;  /* 0x0001c4120100b387 */ /* 0x000fe80000100800 */
[----:B------:R0:W-:Y:S04]  /*7ca90*/  STL [R1+0x3564], R3 ;  /* 0x0035640301007387 */ /* 0x0001e80000100800 */
[----:B------:R-:W2:Y:S04]  /*7caa0*/  LDL R12, [R1+0x1d8] ;  /* 0x0001d800010c7983 */ /* 0x000ea80000100800 */
[----:B------:R-:W4:Y:S01]  /*7cab0*/  LDL R7, [R1+0x1dc] ;  /* 0x0001dc0001077983 */ /* 0x000f220000100800 */
[----:B0-----:R-:W-:Y:S01]  /*7cac0*/  MOV R3, R23 ;  /* 0x0000001700037202 */ /* 0x001fe20000000f00 */
[----:B---3--:R-:W-:-:S02]  /*7cad0*/  IMAD.MOV.U32 R23, RZ, RZ, R13 ;  /* 0x000000ffff177224 */ /* 0x008fc400078e000d */
[----:B------:R-:W3:Y:S02]  /*7cae0*/  LDL R2, [R1+0x1e0] ;  /* 0x0001e00001027983 */ /* 0x000ee40000100800 */
[----:B------:R-:W-:Y:S02]  /*7caf0*/  @!P3 FMUL R3, R3, 16777216 ;  /* 0x4b8000000303b820 */ /* 0x000fe40000400000 */
        /* <DEDUP_REMOVED lines=12> */
[----:B-----5:R-:W-:Y:S02]  /*7cbc0*/  @!P3 FMUL R13, R13, 16777216 ;  /* 0x4b8000000d0db820 */ /* 0x020fe40000400000 */
[----:B------:R-:W-:Y:S02]  /*7cbd0*/  @!P3 FMUL R12, R12, 16777216 ;  /* 0x4b8000000c0cb820 */ /* 0x000fe40000400000 */
[----:B----4-:R-:W-:Y:S02]  /*7cbe0*/  @!P3 FMUL R7, R7, 16777216 ;  /* 0x4b8000000707b820 */ /* 0x010fe40000400000 */
[----:B---3--:R-:W-:-:S02]  /*7cbf0*/  @!P3 FMUL R2, R2, 16777216 ;  /* 0x4b8000000202b820 */ /* 0x008fc40000400000 */
[----:B------:R-:W-:Y:S02]  /*7cc00*/  @!P3 FMUL R6, R6, 16777216 ;  /* 0x4b8000000606b820 */ /* 0x000fe40000400000 */
[----:B------:R-:W-:Y:S02]  /*7cc10*/  @!P3 FMUL R0, R0, 16777216 ;  /* 0x4b8000000000b820 */ /* 0x000fe40000400000 */
[----:B------:R-:W-:Y:S02]  /*7cc20*/  @!P3 FMUL R16, R16, 16777216 ;  /* 0x4b8000001010b820 */ /* 0x000fe40000400000 */
[----:B------:R-:W-:Y:S02]  /*7cc30*/  @!P3 FMUL R17, R17, 16777216 ;  /* 0x4b8000001111b820 */ /* 0x000fe40000400000 */
[----:B------:R-:W-:Y:S02]  /*7cc40*/  @!P3 FMUL R18, R18, 16777216 ;  /* 0x4b8000001212b820 */ /* 0x000fe40000400000 */
[----:B------:R-:W-:-:S02]  /*7cc50*/  @!P3 FMUL R19, R19, 16777216 ;  /* 0x4b8000001313b820 */ /* 0x000fc40000400000 */
[----:B--2---:R-:W-:-:S05]  /*7cc60*/  @!P3 FMUL R3, R3, 16777216 ;  /* 0x4b8000000303b820 */ /* 0x004fca0000400000 */
        /* <DEDUP_REMOVED lines=8> */
[----:B------:R1:W-:Y:S04]  /*7ccf0*/  @!P3 STL [R1+0x1e8], R0 ;  /* 0x0001e8000100b387 */ /* 0x0003e80000100800 */
[----:B------:R-:W-:Y:S04]  /*7cd00*/  @!P3 STL [R1+0x1ec], R16 ;  /* 0x0001ec100100b387 */ /* 0x000fe80000100800 */
[----:B0-----:R-:W2:Y:S04]  /*7cd10*/  LDL R12, [R1+0xac] ;  /* 0x0000ac00010c7983 */ /* 0x001ea80000100800 */
[----:B------:R-:W-:Y:S04]  /*7cd20*/  @!P3 STL [R1+0x1f0], R17 ;  /* 0x0001f0110100b387 */ /* 0x000fe80000100800 */
[----:B-1----:R-:W2:Y:S04]  /*7cd30*/  LDL R7, [R1+0xa8] ;  /* 0x0000a80001077983 */ /* 0x002ea80000100800 */
[----:B------:R-:W-:Y:S04]  /*7cd40*/  @!P3 STL [R1+0x1f4], R18 ;  /* 0x0001f4120100b387 */ /* 0x000fe80000100800 */
[----:B----4-:R-:W4:Y:S04]  /*7cd50*/  LDL R2, [R1+0xa4] ;  /* 0x0000a40001027983 */ /* 0x010f280000100800 */
[----:B------:R0:W-:Y:S04]  /*7cd60*/  @!P3 STL [R1+0x1f8], R19 ;  /* 0x0001f8130100b387 */ /* 0x0001e80000100800 */
[----:B-----5:R-:W5:Y:S04]  /*7cd70*/  LDL R6, [R1+0xa0] ;  /* 0x0000a00001067983 */ /* 0x020f680000100800 */
[----:B------:R-:W5:Y:S01]  /*7cd80*/  LDL R0, [R1+0x9c] ;  /* 0x00009c0001007983 */ /* 0x000f620000100800 */
[----:B0-----:R-:W-:-:S02]  /*7cd90*/  MOV R19, R23 ;  /* 0x0000001700137202 */ /* 0x001fc40000000f00 */
[----:B------:R-:W-:Y:S01]  /*7cda0*/  MOV R23, R24 ;  /* 0x0000001800177202 */ /* 0x000fe20000000f00 */
[----:B------:R-:W5:Y:S04]  /*7cdb0*/  LDL R16, [R1+0x98] ;  /* 0x0000980001107983 */ /* 0x000f680000100800 */
[----:B------:R-:W5:Y:S04]  /*7cdc0*/  LDL R24, [R1+0x94] ;  /* 0x0000940001187983 */ /* 0x000f680000100800 */
[----:B------:R-:W5:Y:S04]  /*7cdd0*/  LDL R17, [R1+0x90] ;  /* 0x0000900001117983 */ /* 0x000f680000100800 */
        /* <DEDUP_REMOVED lines=12> */
[----:B------:R-:W-:Y:S04]  /*7cea0*/  @!P4 STL [R1+0xa0], R6 ;  /* 0x0000a0060100c387 */ /* 0x000fe80000100800 */
[----:B------:R-:W-:Y:S01]  /*7ceb0*/  @!P4 STL [R1+0x9c], R0 ;  /* 0x00009c000100c387 */ /* 0x000fe20000100800 */
[----:B------:R-:W-:Y:S02]  /*7cec0*/  @!P4 FMUL R24, R24, 16777216 ;  /* 0x4b8000001818c820 */ /* 0x000fe40000400000 */
[----:B------:R-:W-:-:S03]  /*7ced0*/  @!P4 FMUL R16, R16, 16777216 ;  /* 0x4b8000001010c820 */ /* 0x000fc60000400000 */
[----:B------:R0:W-:Y:S02]  /*7cee0*/  @!P4 STL [R1+0x94], R24 ;  /* 0x000094180100c387 */ /* 0x0001e40000100800 */
[----:B0-----:R-:W-:Y:S01]  /*7cef0*/  MOV R24, R25 ;  /* 0x0000001900187202 */ /* 0x001fe20000000f00 */
[----:B------:R-:W-:Y:S01]  /*7cf00*/  IMAD.MOV.U32 R25, RZ, RZ, R26 ;  /* 0x000000ffff197224 */ /* 0x000fe200078e001a */
[----:B------:R-:W-:Y:S02]  /*7cf10*/  MOV R26, R27 ;  /* 0x0000001b001a7202 */ /* 0x000fe40000000f00 */
[----:B------:R-:W-:Y:S02]  /*7cf20*/  MOV R27, R29 ;  /* 0x0000001d001b7202 */ /* 0x000fe40000000f00 */
[----:B------:R-:W-:Y:S01]  /*7cf30*/  MOV R29, R21 ;  /* 0x00000015001d7202 */ /* 0x000fe20000000f00 */
[----:B------:R-:W-:Y:S01]  /*7cf40*/  IMAD.MOV.U32 R21, RZ, RZ, R20 ;  /* 0x000000ffff157224 */ /* 0x000fe200078e0014 */
[----:B------:R-:W-:Y:S01]  /*7cf50*/  MOV R20, R4 ;  /* 0x0000000400147202 */ /* 0x000fe20000000f00 */
[----:B------:R0:W-:Y:S01]  /*7cf60*/  @!P4 STL [R1+0x98], R16 ;  /* 0x000098100100c387 */ /* 0x0001e20000100800 */
[----:B------:R-:W-:-:S03]  /*7cf70*/  MOV R4, R14 ;  /* 0x0000000e00047202 */ /* 0x000fc60000000f00 */
[----:B------:R-:W2:Y:S01]  /*7cf80*/  LDL R14, [R1+0x88] ;  /* 0x00008800010e7983 */ /* 0x000ea20000100800 */
[----:B------:R-:W-:Y:S01]  /*7cf90*/  LOP3.LUT P3, RZ, R3, 0x8, RZ, 0xc0, !PT ;  /* 0x0000000803ff7812 */ /* 0x000fe2000786c0ff */
[----:B------:R-:W-:Y:S02]  /*7cfa0*/  @!P4 FMUL R17, R17, 16777216 ;  /* 0x4b8000001111c820 */ /* 0x000fe40000400000 */
[----:B------:R-:W3:Y:S01]  /*7cfb0*/  LDL R3, [R1+0x84] ;  /* 0x0000840001037983 */ /* 0x000ee20000100800 */
[----:B------:R-:W-:-:S03]  /*7cfc0*/  @!P4 FMUL R18, R18, 16777216 ;  /* 0x4b8000001212c820 */ /* 0x000fc60000400000 */
[----:B------:R-:W4:Y:S04]  /*7cfd0*/  LDL R6, [R1+0x80] ;  /* 0x0000800001067983 */ /* 0x000f280000100800 */
[----:B0-----:R-:W5:Y:S04]  /*7cfe0*/  LDL R16, [R1+0x7c] ;  /* 0x00007c0001107983 */ /* 0x001f680000100800 */
[----:B------:R-:W-:Y:S04]  /*7cff0*/  @!P4 STL [R1+0x90], R17 ;  /* 0x000090110100c387 */ /* 0x000fe80000100800 */
[----:B------:R-:W5:Y:S04]  /*7d000*/  LDL R13, [R1+0x78] ;  /* 0x00007800010d7983 */ /* 0x000f680000100800 */
[----:B------:R-:W5:Y:S04]  /*7d010*/  LDL R12, [R1+0x74] ;  /* 0x00007400010c7983 */ /* 0x000f680000100800 */
[----:B------:R-:W5:Y:S04]  /*7d020*/  LDL R7, [R1+0x70] ;  /* 0x0000700001077983 */ /* 0x000f680000100800 */
[----:B------:R0:W-:Y:S04]  /*7d030*/  @!P4 STL [R1+0x8c], R18 ;  /* 0x00008c120100c387 */ /* 0x0001e80000100800 */
[----:B------:R-:W5:Y:S04]  /*7d040*/  LDL R2, [R1+0x6c] ;  /* 0x00006c0001027983 */ /* 0x000f680000100800 */
[----:B------:R-:W5:Y:S01]  /*7d050*/  LDL R0, [R1+0x68] ;  /* 0x0000680001007983 */ /* 0x000f620000100800 */
[----:B0-----:R-:W-:Y:S01]  /*7d060*/  MOV R18, R19 ;  /* 0x0000001300127202 */ /* 0x001fe20000000f00 */
[----:B------:R-:W-:-:S02]  /*7d070*/  IMAD.MOV.U32 R19, RZ, RZ, R23 ;  /* 0x000000ffff137224 */ /* 0x000fc400078e0017 */
[----:B------:R-:W5:Y:S04]  /*7d080*/  LDL R17, [R1+0x64] ;  /* 0x0000640001117983 */ /* 0x000f680000100800 */
[----:B------:R-:W5:Y:S01]  /*7d090*/  LDL R23, [R1+0x60] ;  /* 0x0000600001177983 */ /* 0x000f620000100800 */
[----:B--2---:R-:W-:-:S05]  /*7d0a0*/  @!P4 FMUL R14, R14, 16777216 ;  /* 0x4b8000000e0ec820 */ /* 0x004fca0000400000 */
[----:B------:R0:W-:Y:S04]  /*7d0b0*/  @!P4 STL [R1+0x88], R14 ;  /* 0x0000880e0100c387 */ /* 0x0001e80000100800 */
[----:B0-----:R-:W2:Y:S01]  /*7d0c0*/  LDL.LU R14, [R1+0x3554] ;  /* 0x00355400010e7983 */ /* 0x001ea20000300800 */
[----:B---3--:R-:W-:Y:S02]  /*7d0d0*/  @!P4 FMUL R3, R3, 16777216 ;  /* 0x4b8000000303c820 */ /* 0x008fe40000400000 */
[----:B----4-:R-:W-:Y:S02]  /*7d0e0*/  @!P4 FMUL R6, R6, 16777216 ;  /* 0x4b8000000606c820 */ /* 0x010fe40000400000 */
[----:B-----5:R-:W-:Y:S01]  /*7d0f0*/  @!P4 FMUL R16, R16, 16777216 ;  /* 0x4b8000001010c820 */ /* 0x020fe20000400000 */
[----:B------:R-:W-:Y:S01]  /*7d100*/  @!P4 STL [R1+0x84], R3 ;  /* 0x000084030100c387 */ /* 0x000fe20000100800 */
[----:B------:R-:W-:-:S02]  /*7d110*/  @!P4 FMUL R13, R13, 16777216 ;  /* 0x4b8000000d0dc820 */ /* 0x000fc40000400000 */
[----:B------:R-:W-:Y:S01]  /*7d120*/  @!P4 FMUL R12, R12, 16777216 ;  /* 0x4b8000000c0cc820 */ /* 0x000fe20000400000 */
[----:B------:R0:W-:Y:S01]  /*7d130*/  @!P4 STL [R1+0x80], R6 ;  /* 0x000080060100c387 */ /* 0x0001e20000100800 */
[----:B------:R-:W-:-:S03]  /*7d140*/  @!P4 FMUL R7, R7, 16777216 ;  /* 0x4b8000000707c820 */ /* 0x000fc60000400000 */
[----:B0-----:R-:W3:Y:S01]  /*7d150*/  LDL R6, [R1+0x5c] ;  /* 0x00005c0001067983 */ /* 0x001ee20000100800 */
[----:B------:R-:W-:-:S03]  /*7d160*/  @!P4 FMUL R2, R2, 16777216 ;  /* 0x4b8000000202c820 */ /* 0x000fc60000400000 */
[----:B------:R0:W-:Y:S01]  /*7d170*/  @!P4 STL [R1+0x7c], R16 ;  /* 0x00007c100100c387 */ /* 0x0001e20000100800 */
[----:B------:R-:W-:Y:S02]  /*7d180*/  @!P4 FMUL R0, R0, 16777216 ;  /* 0x4b8000000000c820 */ /* 0x000fe40000400000 */
[----:B------:R-:W-:Y:S01]  /*7d190*/  @!P4 FMUL R23, R23, 16777216 ;  /* 0x4b8000001717c820 */ /* 0x000fe20000400000 */
[----:B0-----:R-:W4:Y:S04]  /*7d1a0*/  LDL R16, [R1+0x58] ;  /* 0x0000580001107983 */ /* 0x001f280000100800 */
[----:B------:R-:W-:Y:S04]  /*7d1b0*/  @!P4 STL [R1+0x78], R13 ;  /* 0x0000780d0100c387 */ /* 0x000fe80000100800 */
[----:B------:R-:W-:Y:S04]  /*7d1c0*/  @!P4 STL [R1+0x74], R12 ;  /* 0x0000740c0100c387 */ /* 0x000fe80000100800 */
[----:B------:R-:W-:Y:S04]  /*7d1d0*/  @!P4 STL [R1+0x70], R7 ;  /* 0x000070070100c387 */ /* 0x000fe80000100800 */
[----:B------:R-:W-:Y:S04]  /*7d1e0*/  @!P4 STL [R1+0x6c], R2 ;  /* 0x00006c020100c387 */ /* 0x000fe80000100800 */
[----:B------:R-:W-:Y:S04]  /*7d1f0*/  @!P4 STL [R1+0x68], R0 ;  /* 0x000068000100c387 */ /* 0x000fe80000100800 */
[----:B------:R0:W-:Y:S01]  /*7d200*/  @!P4 STL [R1+0x60], R23 ;  /* 0x000060170100c387 */ /* 0x0001e20000100800 */
[----:B------:R-:W-:Y:S01]  /*7d210*/  @!P4 FMUL R17, R17, 16777216 ;  /* 0x4b8000001111c820 */ /* 0x000fe20000400000 */
[----:B0-----:R-:W-:-:S02]  /*7d220*/  MOV R23, R24 ;  /* 0x0000001800177202 */ /* 0x001fc40000000f00 */
[----:B------:R-:W-:Y:S02]  /*7d230*/  MOV R24, R25 ;  /* 0x0000001900187202 */ /* 0x000fe40000000f00 */
[----:B------:R-:W-:Y:S01]  /*7d240*/  MOV R25, R26 ;  /* 0x0000001a00197202 */ /* 0x000fe20000000f00 */
[----:B------:R-:W-:Y:S01]  /*7d250*/  IMAD.MOV.U32 R26, RZ, RZ, R27 ;  /* 0x000000ffff1a7224 */ /* 0x000fe200078e001b */
[----:B------:R-:W-:Y:S02]  /*7d260*/  MOV R27, R29 ;  /* 0x0000001d001b7202 */ /* 0x000fe40000000f00 */
[----:B------:R-:W-:Y:S02]  /*7d270*/  MOV R29, R21 ;  /* 0x00000015001d7202 */ /* 0x000fe40000000f00 */
[----:B------:R-:W-:Y:S01]  /*7d280*/  MOV R21, R20 ;  /* 0x0000001400157202 */ /* 0x000fe20000000f00 */
[----:B------:R-:W-:Y:S01]  /*7d290*/  IMAD.MOV.U32 R20, RZ, RZ, R4 ;  /* 0x000000ffff147224 */ /* 0x000fe200078e0004 */
[----:B------:R0:W-:Y:S04]  /*7d2a0*/  @!P4 STL [R1+0x64], R17 ;  /* 0x000064110100c387 */ /* 0x0001e80000100800 */
[----:B------:R-:W5:Y:S04]  /*7d2b0*/  LDL R0, [R1+0x50] ;  /* 0x0000500001007983 */ /* 0x000f680000100800 */
[----:B0-----:R-:W5:Y:S01]  /*7d2c0*/  LDL R17, [R1+0x4c] ;  /* 0x00004c0001117983 */ /* 0x001f620000100800 */
[----:B--2---:R-:W-:-:S03]  /*7d2d0*/  MOV R4, R14 ;  /* 0x0000000e00047202 */ /* 0x004fc60000000f00 */
[----:B------:R-:W2:Y:S01]  /*7d2e0*/  LDL R14, [R1+0x54] ;  /* 0x00005400010e7983 */ /* 0x000ea20000100800 */
[----:B---3--:R-:W-:-:S05]  /*7d2f0*/  @!P4 FMUL R6, R6, 16777216 ;  /* 0x4b8000000606c820 */ /* 0x008fca0000400000 */
[----:B------:R0:W-:Y:S04]  /*7d300*/  @!P4 STL [R1+0x5c], R6 ;  /* 0x00005c060100c387 */ /* 0x0001e80000100800 */
[----:B------:R-:W3:Y:S04]  /*7d310*/  LDL R3, [R1+0x48] ;  /* 0x0000480001037983 */ /* 0x000ee80000100800 */
[----:B------:R-:W3:Y:S01]  /*7d320*/  LDL R13, [R1+0x44] ;  /* 0x00004400010d7983 */ /* 0x000ee20000100800 */
[----:B----4-:R-:W-:-:S03]  /*7d330*/  @!P4 FMUL R16, R16, 16777216 ;  /* 0x4b8000001010c820 */ /* 0x010fc60000400000 */
[----:B------:R-:W4:Y:S04]  /*7d340*/  LDL R12, [R1+0x40] ;  /* 0x00004000010c7983 */ /* 0x000f280000100800 */
[----:B------:R1:W-:Y:S04]  /*7d350*/  @!P4 STL [R1+0x58], R16 ;  /* 0x000058100100c387 */ /* 0x0003e80000100800 */
[----:B------:R-:W4:Y:S04]  /*7d360*/  LDL R7, [R1+0x3c] ;  /* 0x00003c0001077983 */ /* 0x000f280000100800 */
[----:B------:R-:W4:Y:S04]  /*7d370*/  LDL R2, [R1+0x38] ;  /* 0x0000380001027983 */ /* 0x000f280000100800 */
[----:B0-----:R-:W4:Y:S04]  /*7d380*/  LDL R6, [R1+0x34] ;  /* 0x0000340001067983 */ /* 0x001f280000100800 */
[----:B-1----:R-:W4:Y:S01]  /*7d390*/  LDL R16, [R1+0x30] ;  /* 0x0000300001107983 */ /* 0x002f220000100800 */
[----:B-----5:R-:W-:-:S02]  /*7d3a0*/  @!P4 FMUL R0, R0, 16777216 ;  /* 0x4b8000000000c820 */ /* 0x020fc40000400000 */
[----:B--2---:R-:W-:-:S05]  /*7d3b0*/  @!P4 FMUL R14, R14, 16777216 ;  /* 0x4b8000000e0ec820 */ /* 0x004fca0000400000 */
[----:B------:R0:W-:Y:S04]  /*7d3c0*/  @!P4 STL [R1+0x54], R14 ;  /* 0x0000540e0100c387 */ /* 0x0001e80000100800 */
[----:B0-----:R-:W2:Y:S04]  /*7d3d0*/  LDL.LU R14, [R1+0x3550] ;  /* 0x00355000010e7983 */ /* 0x001ea80000300800 */
[----:B------:R0:W-:Y:S04]  /*7d3e0*/  @!P4 STL [R1+0x50], R0 ;  /* 0x000050000100c387 */ /* 0x0001e80000100800 */
[----:B0-----:R-:W5:Y:S01]  /*7d3f0*/  LDL R0, [R1+0x164] ;  /* 0x0001640001007983 */ /* 0x001f620000100800 */
[----:B------:R-:W-:-:S02]  /*7d400*/  @!P4 FMUL R17, R17, 16777216 ;  /* 0x4b8000001111c820 */ /* 0x000fc40000400000 */
[----:B---3--:R-:W-:Y:S02]  /*7d410*/  @!P4 FMUL R3, R3, 16777216 ;  /* 0x4b8000000303c820 */ /* 0x008fe40000400000 */
[----:B------:R-:W-:Y:S01]  /*7d420*/  @!P4 FMUL R13, R13, 16777216 ;  /* 0x4b8000000d0dc820 */ /* 0x000fe20000400000 */
[----:B------:R0:W-:Y:S01]  /*7d430*/  @!P4 STL [R1+0x4c], R17 ;  /* 0x00004c110100c387 */ /* 0x0001e20000100800 */
[----:B----4-:R-:W-:Y:S02]  /*7d440*/  @!P4 FMUL R12, R12, 16777216 ;  /* 0x4b8000000c0cc820 */ /* 0x010fe40000400000 */
[----:B------:R-:W-:Y:S01]  /*7d450*/  @!P4 FMUL R7, R7, 16777216 ;  /* 0x4b8000000707c820 */ /* 0x000fe20000400000 */
[----:B0-----:R-:W3:Y:S01]  /*7d460*/  LDL R17, [R1+0x160] ;  /* 0x0001600001117983 */ /* 0x001ee20000100800 */
[----:B------:R-:W-:-:S03]  /*7d470*/  @!P4 FMUL R2, R2, 16777216 ;  /* 0x4b8000000202c820 */ /* 0x000fc60000400000 */
[----:B------:R-:W-:Y:S01]  /*7d480*/  @!P4 STL [R1+0x48], R3 ;  /* 0x000048030100c387 */ /* 0x000fe20000100800 */
[----:B------:R-:W-:-:S03]  /*7d490*/  @!P4 FMUL R6, R6, 16777216 ;  /* 0x4b8000000606c820 */ /* 0x000fc60000400000 */
[----:B------:R-:W-:Y:S01]  /*7d4a0*/  @!P4 STL [R1+0x44], R13 ;  /* 0x0000440d0100c387 */ /* 0x000fe20000100800 */
[----:B------:R-:W-:-:S03]  /*7d4b0*/  @!P4 FMUL R16, R16, 16777216 ;  /* 0x4b8000001010c820 */ /* 0x000fc60000400000 */
[----:B------:R-:W-:Y:S04]  /*7d4c0*/  @!P4 STL [R1+0x40], R12 ;  /* 0x0000400c0100c387 */ /* 0x000fe80000100800 */
[----:B------:R-:W-:Y:S04]  /*7d4d0*/  @!P4 STL [R1+0x3c], R7 ;  /* 0x00003c070100c387 */ /* 0x000fe80000100800 */
[----:B------:R-:W-:Y:S04]  /*7d4e0*/  @!P4 STL [R1+0x38], R2 ;  /* 0x000038020100c387 */ /* 0x000fe80000100800 */
[----:B------:R-:W-:Y:S04]  /*7d4f0*/  @!P4 STL [R1+0x34], R6 ;  /* 0x000034060100c387 */ /* 0x000fe80000100800 */
[----:B------:R0:W-:Y:S04]  /*7d500*/  @!P4 STL [R1+0x30], R16 ;  /* 0x000030100100c387 */ /* 0x0001e80000100800 */
[----:B0-----:R-:W4:Y:S01]  /*7d510*/  LDL R16, [R1+0x15c] ;  /* 0x00015c0001107983 */ /* 0x001f220000100800 */
[----:B--2---:R-:W-:-:S05]  /*7d520*/  @!P4 FMUL R14, R14, 16777216 ;  /* 0x4b8000000e0ec820 */ /* 0x004fca0000400000 */
[----:B------:R0:W-:Y:S01]  /*7d530*/  STL [R1+0x34b4], R14 ;  /* 0x0034b40e01007387 */ /* 0x0001e20000100800 */
[----:B-----5:R-:W-:-:S05]  /*7d540*/  @!P5 FMUL R0, R0, 16777216 ;  /* 0x4b8000000000d820 */ /* 0x020fca0000400000 */
[----:B------:R-:W-:Y:S04]  /*7d550*/  @!P5 STL [R1+0x164], R0 ;  /* 0x000164000100d387 */ /* 0x000fe80000100800 */
[----:B0-----:R-:W2:Y:S01]  /*7d560*/  LDL R14, [R1+0x154] ;  /* 0x00015400010e7983 */ /* 0x001ea20000100800 */
[----:B---3--:R-:W-:-:S03]  /*7d570*/  @!P5 FMUL R17, R17, 16777216 ;  /* 0x4b8000001111d820 */ /* 0x008fc60000400000 */
[----:B--2---:R0:W-:Y:S04]  /*7d580*/  STL [R1+0x354c], R14 ;  /* 0x00354c0e01007387 */ /* 0x0041e80000100800 */
[----:B0-----:R-:W2:Y:S04]  /*7d590*/  LDL R14, [R1+0x158] ;  /* 0x00015800010e7983 */ /* 0x001ea80000100800 */
[----:B------:R0:W-:Y:S01]  /*7d5a0*/  @!P5 STL [R1+0x160], R17 ;  /* 0x000160110100d387 */ /* 0x0001e20000100800 */
[----:B----4-:R-:W-:-:S03]  /*7d5b0*/  @!P5 FMUL R16, R16, 16777216 ;  /* 0x4b8000001010d820 */ /* 0x010fc60000400000 */
[----:B------:R-:W3:Y:S04]  /*7d5c0*/  LDL R3, [R1+0x150] ;  /* 0x0001500001037983 */ /* 0x000ee80000100800 */
[----:B------:R-:W4:Y:S01]  /*7d5d0*/  LDL R13, [R1+0x14c] ;  /* 0x00014c00010d7983 */ /* 0x000f220000100800 */
[----:B0-----:R-:W-:Y:S02]  /*7d5e0*/  MOV R17, R18 ;  /* 0x0000001200117202 */ /* 0x001fe40000000f00 */
[----:B------:R-:W-:Y:S01]  /*7d5f0*/  MOV R18, R19 ;  /* 0x0000001300127202 */ /* 0x000fe20000000f00 */
[----:B------:R-:W-:Y:S01]  /*7d600*/  IMAD.MOV.U32 R19, RZ, RZ, R23 ;  /* 0x000000ffff137224 */ /* 0x000fe200078e0017 */
[----:B------:R-:W-:Y:S01]  /*7d610*/  MOV R23, R24 ;  /* 0x0000001800177202 */ /* 0x000fe20000000f00 */
[----:B------:R-:W5:Y:S01]  /*7d620*/  LDL R12, [R1+0x148] ;  /* 0x00014800010c7983 */ /* 0x000f620000100800 */
[----:B------:R-:W-:-:S02]  /*7d630*/  MOV R24, R25 ;  /* 0x0000001900187202 */ /* 0x000fc40000000f00 */
[----:B------:R-:W-:Y:S01]  /*7d640*/  MOV R25, R26 ;  /* 0x0000001a00197202 */ /* 0x000fe20000000f00 */
[----:B------:R-:W-:Y:S01]  /*7d650*/  IMAD.MOV.U32 R26, RZ, RZ, R27 ;  /* 0x000000ffff1a7224 */ /* 0x000fe200078e001b */
[----:B------:R-:W-:Y:S01]  /*7d660*/  MOV R27, R29 ;  /* 0x0000001d001b7202 */ /* 0x000fe20000000f00 */
[----:B------:R-:W5:Y:S01]  /*7d670*/  LDL R7, [R1+0x144] ;  /* 0x0001440001077983 */ /* 0x000f620000100800 */
[----:B------:R-:W-:Y:S02]  /*7d680*/  MOV R29, R21 ;  /* 0x00000015001d7202 */ /* 0x000fe40000000f00 */
[----:B------:R-:W-:Y:S01]  /*7d690*/  MOV R21, R20 ;  /* 0x0000001400157202 */ /* 0x000fe20000000f00 */
[----:B------:R-:W5:Y:S04]  /*7d6a0*/  LDL R2, [R1+0x13c] ;  /* 0x00013c0001027983 */ /* 0x000f680000100800 */
[----:B------:R-:W5:Y:S04]  /*7d6b0*/  LDL R20, [R1+0x140] ;  /* 0x0001400001147983 */ /* 0x000f680000100800 */
[----:B------:R0:W-:Y:S04]  /*7d6c0*/  @!P5 STL [R1+0x15c], R16 ;  /* 0x00015c100100d387 */ /* 0x0001e80000100800 */
[----:B------:R-:W5:Y:S04]  /*7d6d0*/  LDL R6, [R1+0x138] ;  /* 0x0001380001067983 */ /* 0x000f680000100800 */
[----:B------:R-:W5:Y:S04]  /*7d6e0*/  LDL R0, [R1+0x134] ;  /* 0x0001340001007983 */ /* 0x000f680000100800 */
[----:B0-----:R-:W5:Y:S01]  /*7d6f0*/  LDL R16, [R1+0x130] ;  /* 0x0001300001107983 */ /* 0x001f620000100800 */
[----:B--2---:R-:W-:-:S05]  /*7d700*/  @!P5 FMUL R14, R14, 16777216 ;  /* 0x4b8000000e0ed820 */ /* 0x004fca0000400000 */
[----:B------:R0:W-:Y:S04]  /*7d710*/  @!P5 STL [R1+0x158], R14 ;  /* 0x0001580e0100d387 */ /* 0x0001e80000100800 */
[----:B0-----:R-:W2:Y:S01]  /*7d720*/  LDL.LU R14, [R1+0x354c] ;  /* 0x00354c00010e7983 */ /* 0x001ea20000300800 */
[----:B---3--:R-:W-:Y:S02]  /*7d730*/  @!P5 FMUL R3, R3, 16777216 ;  /* 0x4b8000000303d820 */ /* 0x008fe40000400000 */
[----:B----4-:R-:W-:Y:S02]  /*7d740*/  @!P5 FMUL R13, R13, 16777216 ;  /* 0x4b8000000d0dd820 */ /* 0x010fe40000400000 */
[----:B-----5:R-:W-:Y:S02]  /*7d750*/  @!P5 FMUL R12, R12, 16777216 ;  /* 0x4b8000000c0cd820 */ /* 0x020fe40000400000 */
[----:B------:R-:W-:-:S02]  /*7d760*/  @!P5 FMUL R7, R7, 16777216 ;  /* 0x4b8000000707d820 */ /* 0x000fc40000400000 */
[----:B------:R-:W-:Y:S02]  /*7d770*/  @!P5 FMUL R2, R2, 16777216 ;  /* 0x4b8000000202d820 */ /* 0x000fe40000400000 */
[----:B------:R-:W-:Y:S02]  /*7d780*/  @!P5 FMUL R20, R20, 16777216 ;  /* 0x4b8000001414d820 */ /* 0x000fe40000400000 */
[----:B------:R-:W-:Y:S02]  /*7d790*/  @!P5 FMUL R6, R6, 16777216 ;  /* 0x4b8000000606d820 */ /* 0x000fe40000400000 */
[----:B--2---:R-:W-:-:S05]  /*7d7a0*/  @!P5 FMUL R14, R14, 16777216 ;  /* 0x4b8000000e0ed820 */ /* 0x004fca0000400000 */
[----:B------:R-:W-:Y:S04]  /*7d7b0*/  @!P5 STL [R1+0x154], R14 ;  /* 0x0001540e0100d387 */ /* 0x000fe80000100800 */
[----:B------:R-:W-:Y:S04]  /*7d7c0*/  @!P5 STL [R1+0x150], R3 ;  /* 0x000150030100d387 */ /* 0x000fe80000100800 */
[----:B------:R-:W-:Y:S04]  /*7d7d0*/  @!P5 STL [R1+0x14c], R13 ;  /* 0x00014c0d0100d387 */ /* 0x000fe80000100800 */
[----:B------:R-:W-:Y:S04]  /*7d7e0*/  @!P5 STL [R1+0x148], R12 ;  /* 0x0001480c0100d387 */ /* 0x000fe80000100800 */
[----:B------:R-:W-:Y:S04]  /*7d7f0*/  @!P5 STL [R1+0x144], R7 ;  /* 0x000144070100d387 */ /* 0x000fe80000100800 */
[----:B------:R0:W-:Y:S04]  /*7d800*/  @!P5 STL [R1+0x140], R20 ;  /* 0x000140140100d387 */ /* 0x0001e80000100800 */
[----:B0-----:R-:W2:Y:S04]  /*7d810*/  LDL R20, [R1+0x12c] ;  /* 0x00012c0001147983 */ /* 0x001ea80000100800 */
[----:B------:R-:W-:Y:S04]  /*7d820*/  @!P5 STL [R1+0x13c], R2 ;  /* 0x00013c020100d387 */ /* 0x000fe80000100800 */
[----:B------:R-:W-:Y:S04]  /*7d830*/  @!P5 STL [R1+0x138], R6 ;  /* 0x000138060100d387 */ /* 0x000fe80000100800 */
[----:B------:R-:W3:Y:S01]  /*7d840*/  LDL R3, [R1+0x124] ;  /* 0x0001240001037983 */ /* 0x000ee20000100800 */
[----:B------:R-:W-:-:S02]  /*7d850*/  @!P5 FMUL R0, R0, 16777216 ;  /* 0x4b8000000000d820 */ /* 0x000fc40000400000 */
[----:B------:R-:W-:Y:S02]  /*7d860*/  @!P5 FMUL R16, R16, 16777216 ;  /* 0x4b8000001010d820 */ /* 0x000fe40000400000 */
[----:B--2---:R-:W-:Y:S01]  /*7d870*/  @!P5 FMUL R20, R20, 16777216 ;  /* 0x4b8000001414d820 */ /* 0x004fe20000400000 */
[----:B---3--:R0:W-:Y:S04]  /*7d880*/  STL [R1+0x3548], R3 ;  /* 0x0035480301007387 */ /* 0x0081e80000100800 */
[----:B------:R1:W-:Y:S01]  /*7d890*/  @!P5 STL [R1+0x134], R0 ;  /* 0x000134000100d387 */ /* 0x0003e20000100800 */
[----:B0-----:R-:W-:Y:S01]  /*7d8a0*/  IMAD.MOV.U32 R3, RZ, RZ, R17 ;  /* 0x000000ffff037224 */ /* 0x001fe200078e0011 */
[----:B------:R-:W-:Y:S01]  /*7d8b0*/  MOV R17, R19 ;  /* 0x0000001300117202 */ /* 0x000fe20000000f00 */
[----:B------:R-:W-:Y:S01]  /*7d8c0*/  IMAD.MOV.U32 R19, RZ, RZ, R24 ;  /* 0x000000ffff137224 */ /* 0x000fe200078e0018 */
[----:B------:R-:W-:Y:S01]  /*7d8d0*/  MOV R24, R26 ;  /* 0x0000001a00187202 */ /* 0x000fe20000000f00 */
[----:B------:R-:W-:Y:S01]  /*7d8e0*/  IMAD.MOV.U32 R26, RZ, RZ, R29 ;  /* 0x000000ffff1a7224 */ /* 0x000fe200078e001d */
[----:B-1----:R-:W-:Y:S01]  /*7d8f0*/  MOV R0, R18 ;  /* 0x0000001200007202 */ /* 0x002fe20000000f00 */
[----:B------:R0:W-:Y:S01]  /*7d900*/  @!P5 STL [R1+0x130], R16 ;  /* 0x000130100100d387 */ /* 0x0001e20000100800 */
[----:B------:R-:W-:Y:S01]  /*7d910*/  MOV R18, R23 ;  /* 0x0000001700127202 */ /* 0x000fe20000000f00 */
[----:B------:R-:W-:Y:S01]  /*7d920*/  @!P5 FMUL R3, R3, 16777216 ;  /* 0x4b8000000303d820 */ /* 0x000fe20000400000 */
[----:B------:R-:W-:Y:S01]  /*7d930*/  MOV R23, R25 ;  /* 0x0000001900177202 */ /* 0x000fe20000000f00 */
[----:B------:R-:W2:Y:S01]  /*7d940*/  LDL R12, [R1+0x120] ;  /* 0x00012000010c7983 */ /* 0x000ea20000100800 */
[----:B------:R-:W-:-:S02]  /*7d950*/  MOV R29, R15 ;  /* 0x0000000f001d7202 */ /* 0x000fc40000000f00 */
[----:B------:R-:W-:Y:S01]  /*7d960*/  MOV R25, R27 ;  /* 0x0000001b00197202 */ /* 0x000fe20000000f00 */
[----:B------:R-:W3:Y:S01]  /*7d970*/  LDL R7, [R1+0x11c] ;  /* 0x00011c0001077983 */ /* 0x000ee20000100800 */
[----:B------:R-:W-:-:S03]  /*7d980*/  MOV R27, R21 ;  /* 0x00000015001b7202 */ /* 0x000fc60000000f00 */
[----:B------:R-:W4:Y:S01]  /*7d990*/  LDL R6, [R1+0x118] ;  /* 0x0001180001067983 */ /* 0x000f220000100800 */
[----:B------:R-:W-:-:S03]  /*7d9a0*/  MOV R21, R5 ;  /* 0x0000000500157202 */ /* 0x000fc60000000f00 */
[----:B0-----:R-:W5:Y:S04]  /*7d9b0*/  LDL R16, [R1+0x110] ;  /* 0x0001100001107983 */ /* 0x001f680000100800 */
[----:B------:R-:W5:Y:S04]  /*7d9c0*/  LDL R15, [R1+0xe8] ;  /* 0x0000e800010f7983 */ /* 0x000f680000100800 */
[----:B------:R0:W-:Y:S04]  /*7d9d0*/  @!P5 STL [R1+0x12c], R20 ;  /* 0x00012c140100d387 */ /* 0x0001e80000100800 */
[----:B------:R-:W5:Y:S04]  /*7d9e0*/  LDL R5, [R1+0xdc] ;  /* 0x0000dc0001057983 */ /* 0x000f680000100800 */
[----:B------:R-:W5:Y:S01]  /*7d9f0*/  LDL R14, [R1+0xbc] ;  /* 0x0000bc00010e7983 */ /* 0x000f620000100800 */
[----:B0-----:R-:W-:-:S03]  /*7da00*/  IMAD.MOV.U32 R20, RZ, RZ, R4 ;  /* 0x000000ffff147224 */ /* 0x001fc600078e0004 */
[----:B------:R-:W5:Y:S04]  /*7da10*/  LDL R4, [R1+0xd8] ;  /* 0x0000d80001047983 */ /* 0x000f680000100800 */
[----:B------:R-:W5:Y:S04]  /*7da20*/  LDL R13, [R1+0xb8] ;  /* 0x0000b800010d7983 */ /* 0x000f680000100800 */
[----:B------:R-:W5:Y:S04]  /*7da30*/  LDL R2, [R1+0xb4] ;  /* 0x0000b40001027983 */ /* 0x000f680000100800 */
[----:B------:R0:W-:Y:S04]  /*7da40*/  @!P5 STL [R1+0x128], R3 ;  /* 0x000128030100d387 */ /* 0x0001e80000100800 */
[----:B0-----:R-:W5:Y:S01]  /*7da50*/  LDL.LU R3, [R1+0x3548] ;  /* 0x0035480001037983 */ /* 0x001f620000300800 */
[----:B------:R-:W-:-:S02]  /*7da60*/  @!P5 FMUL R0, R0, 16777216 ;  /* 0x4b8000000000d820 */ /* 0x000fc40000400000 */
[----:B------:R-:W-:Y:S02]  /*7da70*/  @!P5 FMUL R17, R17, 16777216 ;  /* 0x4b8000001111d820 */ /* 0x000fe40000400000 */
[----:B------:R-:W-:Y:S02]  /*7da80*/  @!P5 FMUL R18, R18, 16777216 ;  /* 0x4b8000001212d820 */ /* 0x000fe40000400000 */
[----:B------:R-:W-:Y:S02]  /*7da90*/  @!P5 FMUL R19, R19, 16777216 ;  /* 0x4b8000001313d820 */ /* 0x000fe40000400000 */
[----:B------:R-:W-:Y:S02]  /*7daa0*/  @!P5 FMUL R23, R23, 16777216 ;  /* 0x4b8000001717d820 */ /* 0x000fe40000400000 */
[----:B------:R-:W-:Y:S02]  /*7dab0*/  @!P5 FMUL R24, R24, 16777216 ;  /* 0x4b8000001818d820 */ /* 0x000fe40000400000 */
        /* <DEDUP_REMOVED lines=12> */
[----:B--2---:R-:W-:-:S02]  /*7db80*/  @!P5 FMUL R12, R12, 16777216 ;  /* 0x4b8000000c0cd820 */ /* 0x004fc40000400000 */
[----:B---3--:R-:W-:Y:S02]  /*7db90*/  @!P5 FMUL R7, R7, 16777216 ;  /* 0x4b8000000707d820 */ /* 0x008fe40000400000 */
[----:B----4-:R-:W-:Y:S02]  /*7dba0*/  @!P5 FMUL R6, R6, 16777216 ;  /* 0x4b8000000606d820 */ /* 0x010fe40000400000 */
[----:B-----5:R-:W-:Y:S02]  /*7dbb0*/  @!P5 FMUL R16, R16, 16777216 ;  /* 0x4b8000001010d820 */ /* 0x020fe40000400000 */
[----:B------:R-:W-:Y:S02]  /*7dbc0*/  @!P5 FMUL R15, R15, 16777216 ;  /* 0x4b8000000f0fd820 */ /* 0x000fe40000400000 */
[----:B------:R-:W-:-:S05]  /*7dbd0*/  @!P5 FMUL R3, R3, 16777216 ;  /* 0x4b8000000303d820 */ /* 0x000fca0000400000 */
[----:B------:R0:W-:Y:S04]  /*7dbe0*/  @!P5 STL [R1+0x124], R3 ;  /* 0x000124030100d387 */ /* 0x0001e80000100800 */
[----:B0-----:R-:W2:Y:S04]  /*7dbf0*/  LDL.LU R3, [R1+0x3544] ;  /* 0x0035440001037983 */ /* 0x001ea80000300800 */
[----:B------:R0:W-:Y:S04]  /*7dc00*/  @!P5 STL [R1+0x120], R12 ;  /* 0x0001200c0100d387 */ /* 0x0001e80000100800 */
[----:B0-----:R-:W3:Y:S04]  /*7dc10*/  LDL.LU R12, [R1+0x3540] ;  /* 0x00354000010c7983 */ /* 0x001ee80000300800 */
[----:B------:R0:W-:Y:S04]  /*7dc20*/  @!P5 STL [R1+0x11c], R7 ;  /* 0x00011c070100d387 */ /* 0x0001e80000100800 */
[----:B0-----:R-:W4:Y:S04]  /*7dc30*/  LDL.LU R7, [R1+0x353c] ;  /* 0x00353c0001077983 */ /* 0x001f280000300800 */
[----:B------:R0:W-:Y:S04]  /*7dc40*/  @!P5 STL [R1+0x118], R6 ;  /* 0x000118060100d387 */ /* 0x0001e80000100800 */
[----:B0-----:R-:W5:Y:S04]  /*7dc50*/  LDL.LU R6, [R1+0x3538] ;  /* 0x0035380001067983 */ /* 0x001f680000300800 */
[----:B------:R0:W-:Y:S04]  /*7dc60*/  @!P5 STL [R1+0x114], R0 ;  /* 0x000114000100d387 */ /* 0x0001e80000100800 */
[----:B0-----:R-:W2:Y:S04]  /*7dc70*/  LDL.LU R0, [R1+0x3534] ;  /* 0x0035340001007983 */ /* 0x001ea80000300800 */
        /* <DEDUP_REMOVED lines=12> */
[----:B------:R0:W-:Y:S01]  /*7dd40*/  @!P5 STL [R1+0xf8], R25 ;  /* 0x0000f8190100d387 */ /* 0x0001e20000100800 */
[----:B------:R-:W-:-:S03]  /*7dd50*/  @!P6 FMUL R5, R5, 16777216 ;  /* 0x4b8000000505e820 */ /* 0x000fc60000400000 */
[----:B0-----:R-:W2:Y:S04]  /*7dd60*/  LDL.LU R25, [R1+0x3518] ;  /* 0x0035180001197983 */ /* 0x001ea80000300800 */
[----:B------:R0:W-:Y:S01]  /*7dd70*/  @!P5 STL [R1+0xf4], R26 ;  /* 0x0000f41a0100d387 */ /* 0x0001e20000100800 */
[----:B------:R-:W-:-:S03]  /*7dd80*/  @!P6 FMUL R4, R4, 16777216 ;  /* 0x4b8000000404e820 */ /* 0x000fc60000400000 */
        /* <DEDUP_REMOVED lines=26> */
[----:B0-----:R-:W5:Y:S01]  /*7df30*/  LDL.LU R28, [R1+0x34e0] ;  /* 0x0034e000011c7983 */ /* 0x001f620000300800 */
[----:B------:R-:W-:-:S02]  /*7df40*/  @!P6 FMUL R14, R14, 16777216 ;  /* 0x4b8000000e0ee820 */ /* 0x000fc40000400000 */
[----:B------:R-:W-:Y:S02]  /*7df50*/  @!P6 FMUL R13, R13, 16777216 ;  /* 0x4b8000000d0de820 */ /* 0x000fe40000400000 */
[----:B------:R-:W-:Y:S01]  /*7df60*/  @!P6 FMUL R2, R2, 16777216 ;  /* 0x4b8000000202e820 */ /* 0x000fe20000400000 */
[----:B------:R-:W-:Y:S01]  /*7df70*/  @!P6 STL [R1+0xbc], R14 ;  /* 0x0000bc0e0100e387 */ /* 0x000fe20000100800 */
[----:B--2---:R-:W-:Y:S02]  /*7df80*/  @!P6 FMUL R21, R21, 16777216 ;  /* 0x4b8000001515e820 */ /* 0x004fe40000400000 */
[----:B---3--:R-:W-:Y:S02]  /*7df90*/  @!P6 FMUL R20, R20, 16777216 ;  /* 0x4b8000001414e820 */ /* 0x008fe40000400000 */
[----:B----4-:R-:W-:Y:S02]  /*7dfa0*/  @!P6 FMUL R5, R5, 16777216 ;  /* 0x4b8000000505e820 */ /* 0x010fe40000400000 */
[----:B-----5:R-:W-:-:S02]  /*7dfb0*/  @!P6 FMUL R4, R4, 16777216 ;  /* 0x4b8000000404e820 */ /* 0x020fc40000400000 */
[----:B------:R-:W-:Y:S02]  /*7dfc0*/  @!P6 FMUL R8, R8, 16777216 ;  /* 0x4b8000000808e820 */ /* 0x000fe40000400000 */
[----:B------:R-:W-:Y:S02]  /*7dfd0*/  @!P6 FMUL R22, R22, 16777216 ;  /* 0x4b8000001616e820 */ /* 0x000fe40000400000 */
[----:B------:R-:W-:Y:S02]  /*7dfe0*/  @!P6 FMUL R9, R9, 16777216 ;  /* 0x4b8000000909e820 */ /* 0x000fe40000400000 */
[----:B------:R-:W-:Y:S02]  /*7dff0*/  @!P6 FMUL R10, R10, 16777216 ;  /* 0x4b8000000a0ae820 */ /* 0x000fe40000400000 */
[----:B------:R-:W-:Y:S02]  /*7e000*/  @!P6 FMUL R11, R11, 16777216 ;  /* 0x4b8000000b0be820 */ /* 0x000fe40000400000 */
[----:B------:R-:W-:-:S05]  /*7e010*/  @!P6 FMUL R28, R28, 16777216 ;  /* 0x4b8000001c1ce820 */ /* 0x000fca0000400000 */
[----:B------:R0:W-:Y:S04]  /*7e020*/  STL [R1+0xb0], R28 ;  /* 0x0000b01c01007387 */ /* 0x0001e80000100800 */
[----:B------:R-:W-:Y:S04]  /*7e030*/  @!P6 STL [R1+0xb8], R13 ;  /* 0x0000b80d0100e387 */ /* 0x000fe80000100800 */
[----:B0-----:R-:W2:Y:S04]  /*7e040*/  LDL.LU R28, [R1+0x34dc] ;  /* 0x0034dc00011c7983 */ /* 0x001ea80000300800 */
[----:B------:R-:W-:Y:S04]  /*7e050*/  @!P6 STL [R1+0xb4], R2 ;  /* 0x0000b4020100e387 */ /* 0x000fe80000100800 */
[----:B------:R0:W-:Y:S04]  /*7e060*/  STL [R1+0x2c], R11 ;  /* 0x00002c0b01007387 */ /* 0x0001e80000100800 */
[----:B0-----:R-:W2:Y:S04]  /*7e070*/  LDL.LU R11, [R1+0x34d8] ;  /* 0x0034d800010b7983 */ /* 0x001ea80000300800 */
[----:B------:R0:W-:Y:S04]  /*7e080*/  STL [R1+0xc], R10 ;  /* 0x00000c0a01007387 */ /* 0x0001e80000100800 */
[----:B0-----:R-:W2:Y:S04]  /*7e090*/  LDL.LU R10, [R1+0x34d4] ;  /* 0x0034d400010a7983 */ /* 0x001ea80000300800 */
[----:B------:R0:W-:Y:S04]  /*7e0a0*/  STL [R1+0x8], R9 ;  /* 0x0000080901007387 */ /* 0x0001e80000100800 */
[----:B0-----:R-:W2:Y:S04]  /*7e0b0*/  LDL.LU R9, [R1+0x34d0] ;  /* 0x0034d00001097983 */ /* 0x001ea80000300800 */
[----:B------:R0:W-:Y:S04]  /*7e0c0*/  STL [R1+0x4], R22 ;  /* 0x0000041601007387 */ /* 0x0001e80000100800 */
[----:B0-----:R-:W3:Y:S04]  /*7e0d0*/  LDL.LU R22, [R1+0x34cc] ;  /* 0x0034cc0001167983 */ /* 0x001ee80000300800 */
[----:B------:R0:W-:Y:S04]  /*7e0e0*/  STL [R1], R8 ;  /* 0x0000000801007387 */ /* 0x0001e80000100800 */
[----:B0-----:R-:W2:Y:S04]  /*7e0f0*/  LDL.LU R8, [R1+0x34c8] ;  /* 0x0034c80001087983 */ /* 0x001ea80000300800 */
[----:B------:R-:W-:Y:S04]  /*7e100*/  STL [R1+0x3484], R4 ;  /* 0x0034840401007387 */ /* 0x000fe80000100800 */
[----:B------:R-:W-:Y:S04]  /*7e110*/  STL [R1+0x3488], R5 ;  /* 0x0034880501007387 */ /* 0x000fe80000100800 */
[----:B------:R0:W-:Y:S04]  /*7e120*/  STL [R1+0x168], R20 ;  /* 0x0001681401007387 */ /* 0x0001e80000100800 */
[----:B0-----:R-:W4:Y:S04]  /*7e130*/  LDL.LU R20, [R1+0x34c4] ;  /* 0x0034c40001147983 */ /* 0x001f280000300800 */
[----:B------:R0:W-:Y:S04]  /*7e140*/  STL [R1+0x16c], R21 ;  /* 0x00016c1501007387 */ /* 0x0001e80000100800 */
[----:B0-----:R-:W5:Y:S01]  /*7e150*/  LDL.LU R21, [R1+0x34c0] ;  /* 0x0034c00001157983 */ /* 0x001f620000300800 */
[----:B------:R-:W-:-:S02]  /*7e160*/  @!P6 FMUL R29, R29, 16777216 ;  /* 0x4b8000001d1de820 */ /* 0x000fc40000400000 */
[----:B------:R-:W-:Y:S02]  /*7e170*/  @!P6 FMUL R27, R27, 16777216 ;  /* 0x4b8000001b1be820 */ /* 0x000fe40000400000 */
[----:B------:R-:W-:Y:S02]  /*7e180*/  @!P6 FMUL R26, R26, 16777216 ;  /* 0x4b8000001a1ae820 */ /* 0x000fe40000400000 */
[----:B------:R-:W-:Y:S01]  /*7e190*/  @!P6 FMUL R25, R25, 16777216 ;  /* 0x4b8000001919e820 */ /* 0x000fe20000400000 */
[----:B------:R-:W-:Y:S01]  /*7e1a0*/  STL [R1+0x170], R29 ;  /* 0x0001701d01007387 */ /* 0x000fe20000100800 */
[----:B------:R-:W-:Y:S02]  /*7e1b0*/  @!P6 FMUL R24, R24, 16777216 ;  /* 0x4b8000001818e820 */ /* 0x000fe40000400000 */
[----:B------:R-:W-:Y:S01]  /*7e1c0*/  @!P6 FMUL R23, R23, 16777216 ;  /* 0x4b8000001717e820 */ /* 0x000fe20000400000 */
[----:B------:R-:W-:Y:S01]  /*7e1d0*/  STL [R1+0x174], R27 ;  /* 0x0001741b01007387 */ /* 0x000fe20000100800 */
[----:B------:R-:W-:-:S02]  /*7e1e0*/  @!P6 FMUL R19, R19, 16777216 ;  /* 0x4b8000001313e820 */ /* 0x000fc40000400000 */
[----:B------:R-:W-:Y:S01]  /*7e1f0*/  @!P6 FMUL R16, R16, 16777216 ;  /* 0x4b8000001010e820 */ /* 0x000fe20000400000 */
[----:B------:R-:W-:Y:S01]  /*7e200*/  STL [R1+0x178], R26 ;  /* 0x0001781a01007387 */ /* 0x000fe20000100800 */
[----:B------:R-:W-:Y:S02]  /*7e210*/  @!P6 FMUL R18, R18, 16777216 ;  /* 0x4b8000001212e820 */ /* 0x000fe40000400000 */
[----:B------:R-:W-:Y:S01]  /*7e220*/  @!P6 FMUL R17, R17, 16777216 ;  /* 0x4b8000001111e820 */ /* 0x000fe20000400000 */
[----:B------:R-:W-:Y:S04]  /*7e230*/  STL [R1+0x17c], R25 ;  /* 0x00017c1901007387 */ /* 0x000fe80000100800 */
[----:B------:R-:W-:Y:S04]  /*7e240*/  STL [R1+0x180], R24 ;  /* 0x0001801801007387 */ /* 0x000fe80000100800 */
[----:B------:R-:W-:Y:S04]  /*7e250*/  STL [R1+0x184], R23 ;  /* 0x0001841701007387 */ /* 0x000fe80000100800 */
[----:B------:R-:W-:Y:S04]  /*7e260*/  STL [R1+0x188], R19 ;  /* 0x0001881301007387 */ /* 0x000fe80000100800 */
[----:B------:R-:W-:Y:S04]  /*7e270*/  STL [R1+0x34b0], R16 ;  /* 0x0034b01001007387 */ /* 0x000fe80000100800 */
[----:B------:R-:W-:Y:S04]  /*7e280*/  STL [R1+0x18c], R18 ;  /* 0x00018c1201007387 */ /* 0x000fe80000100800 */
[----:B------:R-:W-:Y:S04]  /*7e290*/  STL [R1+0x190], R17 ;  /* 0x0001901101007387 */ /* 0x000fe80000100800 */
[----:B--2---:R0:W-:Y:S01]  /*7e2a0*/  STS.128 [R28], R8 ;  /* 0x000000081c007388 */ /* 0x0041e20000000c00 */
[----:B----4-:R-:W-:-:S02]  /*7e2b0*/  FSEL R2, R20, -INF , P2 ;  /* 0xff80000014027808 */ /* 0x010fc40001000000 */
[----:B-----5:R-:W-:-:S05]  /*7e2c0*/  FSEL R4, R21, -INF , P3 ;  /* 0xff80000015047808 */ /* 0x020fca0001800000 */
[----:B------:R-:W-:Y:S04]  /*7e2d0*/  STL [R1+0x434], R4 ;  /* 0x0004340401007387 */ /* 0x000fe80000100800 */
[----:B------:R-:W-:Y:S04]  /*7e2e0*/  STL [R1+0x438], R2 ;  /* 0x0004380201007387 */ /* 0x000fe80000100800 */
[----:B0-----:R-:W2:Y:S04]  /*7e2f0*/  LDL.LU R8, [R1+0xb34] ;  /* 0x000b340001087983 */ /* 0x001ea80000300800 */
[----:B------:R-:W4:Y:S01]  /*7e300*/  LDL.LU R9, [R1+0xb44] ;  /* 0x000b440001097983 */ /* 0x000f220000300800 */
[----:B--2---:R-:W-:-:S02]  /*7e310*/  @P1 FMUL R8, R8, 0.25 ;  /* 0x3e80000008081820 */ /* 0x004fc40000400000 */
[----:B----4-:R-:W-:Y:S02]  /*7e320*/  @P1 FMUL R9, R9, 0.25 ;  /* 0x3e80000009091820 */ /* 0x010fe40000400000 */
[----:B------:R-:W-:Y:S02]  /*7e330*/  @!P0 FMUL R8, R8, 16777216 ;  /* 0x4b80000008088820 */ /* 0x000fe40000400000 */
[----:B------:R-:W-:Y:S02]  /*7e340*/  @!P0 FMUL R9, R9, 16777216 ;  /* 0x4b80000009098820 */ /* 0x000fe40000400000 */
[C---:B---3--:R-:W-:Y:S02]  /*7e350*/  FMUL R10, R22.reuse, R8 ;  /* 0x00000008160a7220 */ /* 0x048fe40000400000 */
[----:B------:R-:W-:Y:S02]  /*7e360*/  FMUL R8, R22, R9 ;  /* 0x0000000916087220 */ /* 0x000fe40000400000 */
[----:B------:R-:W2:Y:S03]  /*7e370*/  LDL.LU R9, [R1+0xb54] ;  /* 0x000b540001097983 */ /* 0x000ea60000300800 */
[----:B------:R-:W-:-:S02]  /*7e380*/  F2FP.BF16.PACK_AB R8, R10, R8 ;  /* 0x000000080a08723e */ /* 0x000fc400000010ff */
[----:B------:R-:W3:Y:S04]  /*7e390*/  LDL.LU R10, [R1+0xb64] ;  /* 0x000b6400010a7983 */ /* 0x000ee80000300800 */
[----:B------:R-:W4:Y:S04]  /*7e3a0*/  LDL.LU R11, [R1+0xb74] ;  /* 0x000b7400010b7983 */ /* 0x000f280000300800 */
[----:B------:R-:W5:Y:S04]  /*7e3b0*/  LDL.LU R17, [R1+0xb84] ;  /* 0x000b840001117983 */ /* 0x000f680000300800 */
[----:B------:R-:W5:Y:S04]  /*7e3c0*/  LDL.LU R18, [R1+0xb94] ;  /* 0x000b940001127983 */ /* 0x000f680000300800 */
[----:B------:R-:W5:Y:S04]  /*7e3d0*/  LDL.LU R19, [R1+0xba4] ;  /* 0x000ba40001137983 */ /* 0x000f680000300800 */
[----:B------:R-:W-:Y:S01]  /*7e3e0*/  STL [R1+0x3460], R28 ;  /* 0x0034601c01007387 */ /* 0x000fe20000100800 */
[----:B--2---:R-:W-:-:S02]  /*7e3f0*/  @P1 FMUL R9, R9, 0.25 ;  /* 0x3e80000009091820 */ /* 0x004fc40000400000 */
[----:B---3--:R-:W-:Y:S02]  /*7e400*/  @P1 FMUL R10, R10, 0.25 ;  /* 0x3e8000000a0a1820 */ /* 0x008fe40000400000 */
[----:B----4-:R-:W-:Y:S02]  /*7e410*/  @P1 FMUL R11, R11, 0.25 ;  /* 0x3e8000000b0b1820 */ /* 0x010fe40000400000 */
[----:B-----5:R-:W-:Y:S02]  /*7e420*/  @P1 FMUL R17, R17, 0.25 ;  /* 0x3e80000011111820 */ /* 0x020fe40000400000 */
[----:B------:R-:W-:Y:S02]  /*7e430*/  @P1 FMUL R18, R18, 0.25 ;  /* 0x3e80000012121820 */ /* 0x000fe40000400000 */
[----:B------:R-:W-:Y:S02]  /*7e440*/  @P1 FMUL R19, R19, 0.25 ;  /* 0x3e80000013131820 */ /* 0x000fe40000400000 */
[----:B------:R-:W-:-:S02]  /*7e450*/  @!P0 FMUL R10, R10, 16777216 ;  /* 0x4b8000000a0a8820 */ /* 0x000fc40000400000 */
[----:B------:R-:W-:Y:S02]  /*7e460*/  @!P0 FMUL R11, R11, 16777216 ;  /* 0x4b8000000b0b8820 */ /* 0x000fe40000400000 */
[----:B------:R-:W-:Y:S02]  /*7e470*/  @!P0 FMUL R17, R17, 16777216 ;  /* 0x4b80000011118820 */ /* 0x000fe40000400000 */
[----:B------:R-:W-:Y:S02]  /*7e480*/  @!P0 FMUL R18, R18, 16777216 ;  /* 0x4b80000012128820 */ /* 0x000fe40000400000 */
[----:B------:R-:W-:Y:S02]  /*7e490*/  @!P0 FMUL R19, R19, 16777216 ;  /* 0x4b80000013138820 */ /* 0x000fe40000400000 */
[----:B------:R-:W-:Y:S02]  /*7e4a0*/  @!P0 FMUL R9, R9, 16777216 ;  /* 0x4b80000009098820 */ /* 0x000fe40000400000 */
[----:B------:R-:W-:-:S02]  /*7e4b0*/  FMUL R20, R22, R10 ;  /* 0x0000000a16147220 */ /* 0x000fc40000400000 */
[C---:B------:R-:W-:Y:S02]  /*7e4c0*/  FMUL R17, R22.reuse, R17 ;  /* 0x0000001116117220 */ /* 0x040fe40000400000 */
[C---:B------:R-:W-:Y:S02]  /*7e4d0*/  FMUL R19, R22.reuse, R19 ;  /* 0x0000001316137220 */ /* 0x040fe40000400000 */
[C---:B------:R-:W-:Y:S02]  /*7e4e0*/  FMUL R9, R22.reuse, R9 ;  /* 0x0000000916097220 */ /* 0x040fe40000400000 */
[C---:B------:R-:W-:Y:S02]  /*7e4f0*/  FMUL R10, R22.reuse, R18 ;  /* 0x00000012160a7220 */ /* 0x040fe40000400000 */
[----:B------:R-:W-:Y:S01]  /*7e500*/  FMUL R11, R22, R11 ;  /* 0x0000000b160b7220 */ /* 0x000fe20000400000 */
[----:B------:R-:W-:Y:S02]  /*7e510*/  F2FP.BF16.PACK_AB R9, R19, R9 ;  /* 0x000000091309723e */ /* 0x000fe400000010ff */
[----:B------:R-:W-:-:S02]  /*7e520*/  F2FP.BF16.PACK_AB R10, R17, R10 ;  /* 0x0000000a110a723e */ /* 0x000fc400000010ff */
[----:B------:R-:W-:-:S05]  /*7e530*/  F2FP.BF16.PACK_AB R11, R20, R11 ;  /* 0x0000000b140b723e */ /* 0x000fca00000010ff */
[----:B------:R0:W-:Y:S04]  /*7e540*/  STS.128 [R28+0x400], R8 ;  /* 0x000400081c007388 */ /* 0x0001e80000000c00 */
        /* <DEDUP_REMOVED lines=21> */
[----:B------:R-:W5:Y:S01]  /*7e6a0*/  LDL.LU R5, [R1+0x328] ;  /* 0x0003280001057983 */ /* 0x000f620000300800 */
[----:B--2---:R-:W-:-:S02]  /*7e6b0*/  @P1 FMUL R27, R27, 0.25 ;  /* 0x3e8000001b1b1820 */ /* 0x004fc40000400000 */
[----:B---3--:R-:W-:Y:S02]  /*7e6c0*/  @P1 FMUL R25, R25, 0.25 ;  /* 0x3e80000019191820 */ /* 0x008fe40000400000 */
[----:B----4-:R-:W-:-:S03]  /*7e6d0*/  @P1 FMUL R26, R26, 0.25 ;  /* 0x3e8000001a1a1820 */ /* 0x010fc60000400000 */
[----:B------:R0:W-:Y:S01]  /*7e6e0*/  STL [R1+0x3480], R25 ;  /* 0x0034801901007387 */ /* 0x0001e20000100800 */
[----:B-----5:R-:W-:-:S03]  /*7e6f0*/  @P1 FMUL R29, R29, 0.25 ;  /* 0x3e8000001d1d1820 */ /* 0x020fc60000400000 */
[----:B0-----:R-:W2:Y:S04]  /*7e700*/  LDL.LU R25, [R1+0x30c] ;  /* 0x00030c0001197983 */ /* 0x001ea80000300800 */
[----:B------:R0:W-:Y:S04]  /*7e710*/  STL [R1+0x348c], R27 ;  /* 0x00348c1b01007387 */ /* 0x0001e80000100800 */
[----:B0-----:R-:W3:Y:S04]  /*7e720*/  LDL.LU R27, [R1+0x308] ;  /* 0x00030800011b7983 */ /* 0x001ee80000300800 */
[----:B------:R0:W-:Y:S04]  /*7e730*/  STL [R1+0x3490], R26 ;  /* 0x0034901a01007387 */ /* 0x0001e80000100800 */
[----:B0-----:R-:W4:Y:S04]  /*7e740*/  LDL.LU R26, [R1+0x300] ;  /* 0x00030000011a7983 */ /* 0x001f280000300800 */
[----:B------:R0:W-:Y:S04]  /*7e750*/  STL [R1+0x3494], R29 ;  /* 0x0034941d01007387 */ /* 0x0001e80000100800 */
[----:B0-----:R-:W5:Y:S04]  /*7e760*/  LDL.LU R29, [R1+0x2fc] ;  /* 0x0002fc00011d7983 */ /* 0x001f680000300800 */
[----:B------:R-:W0:Y:S01]  /*7e770*/  S2R R4, SR_TID.X ;  /* 0x0000000000047919 */ /* 0x000e220000002100 */
[----:B------:R-:W-:-:S02]  /*7e780*/  @P1 FMUL R24, R24, 0.25 ;  /* 0x3e80000018181820 */ /* 0x000fc40000400000 */
[----:B------:R-:W-:Y:S02]  /*7e790*/  @P1 FMUL R23, R23, 0.25 ;  /* 0x3e80000017171820 */ /* 0x000fe40000400000 */
[----:B------:R-:W-:Y:S01]  /*7e7a0*/  @P1 FMUL R22, R22, 0.25 ;  /* 0x3e80000016161820 */ /* 0x000fe20000400000 */
[----:B------:R-:W-:Y:S04]  /*7e7b0*/  STL [R1+0x3498], R24 ;  /* 0x0034981801007387 */ /* 0x000fe80000100800 */
[----:B------:R-:W-:Y:S04]  /*7e7c0*/  STL [R1+0x349c], R23 ;  /* 0x00349c1701007387 */ /* 0x000fe80000100800 */
[----:B------:R1:W-:Y:S01]  /*7e7d0*/  STL [R1+0x34a0], R22 ;  /* 0x0034a01601007387 */ /* 0x0003e20000100800 */
[----:B------:R-:W0:Y:S01]  /*7e7e0*/  MUFU.RCP R6, R6 ;  /* 0x0000000600067308 */ /* 0x000e220000001000 */
[----:B------:R-:W-:-:S02]  /*7e7f0*/  @P1 FMUL R21, R21, 0.25 ;  /* 0x3e80000015151820 */ /* 0x000fc40000400000 */
[----:B------:R-:W-:Y:S01]  /*7e800*/  @P1 FMUL R20, R20, 0.25 ;  /* 0x3e80000014141820 */ /* 0x000fe20000400000 */
[----:B-1----:R-:W2:Y:S01]  /*7e810*/  LDL.LU R22, [R1+0x31c] ;  /* 0x00031c0001167983 */ /* 0x002ea20000300800 */
[C---:B0-----:R-:W-:Y:S01]  /*7e820*/  SHF.L.U32 R24, R4.reuse, 0xc, RZ ;  /* 0x0000000c04187819 */ /* 0x041fe200000006ff */
[----:B------:R-:W-:Y:S01]  /*7e830*/  @P1 FMUL R19, R19, 0.25 ;  /* 0x3e80000013131820 */ /* 0x000fe20000400000 */
[----:B------:R-:W-:Y:S01]  /*7e840*/  LOP3.LUT R4, R4, 0x7f, RZ, 0xc0, !PT ;  /* 0x0000007f04047812 */ /* 0x000fe200078ec0ff */
[----:B------:R-:W-:Y:S01]  /*7e850*/  STL [R1+0x34a4], R21 ;  /* 0x0034a41501007387 */ /* 0x000fe20000100800 */
[----:B------:R-:W-:Y:S01]  /*7e860*/  LOP3.LUT R24, R24, 0x6000, RZ, 0xc0, !PT ;  /* 0x0000600018187812 */ /* 0x000fe200078ec0ff */
[----:B------:R-:W-:Y:S02]  /*7e870*/  @P1 FMUL R18, R18, 0.25 ;  /* 0x3e80000012121820 */ /* 0x000fe40000400000 */
[----:B------:R-:W-:Y:S01]  /*7e880*/  STL [R1+0x34a8], R20 ;  /* 0x0034a81401007387 */ /* 0x000fe20000100800 */
[----:B------:R-:W-:Y:S01]  /*7e890*/  @P1 FMUL R17, R17, 0.25 ;  /* 0x3e80000011111820 */ /* 0x000fe20000400000 */
[----:B------:R-:W-:Y:S01]  /*7e8a0*/  LOP3.LUT P2, RZ, R3, 0x20, RZ, 0xc0, !PT ;  /* 0x0000002003ff7812 */ /* 0x000fe2000784c0ff */
[----:B------:R-:W-:Y:S01]  /*7e8b0*/  @P1 FMUL R11, R11, 0.25 ;  /* 0x3e8000000b0b1820 */ /* 0x000fe20000400000 */
[----:B------:R-:W-:Y:S01]  /*7e8c0*/  STL [R1+0x34ac], R19 ;  /* 0x0034ac1301007387 */ /* 0x000fe20000100800 */
[----:B------:R-:W-:-:S02]  /*7e8d0*/  @P1 FMUL R10, R10, 0.25 ;  /* 0x3e8000000a0a1820 */ /* 0x000fc40000400000 */
[----:B------:R-:W-:Y:S01]  /*7e8e0*/  @P1 FMUL R9, R9, 0.25 ;  /* 0x3e80000009091820 */ /* 0x000fe20000400000 */
[----:B------:R0:W-:Y:S01]  /*7e8f0*/  STL [R1+0x3288], R3 ;  /* 0x0032880301007387 */ /* 0x0001e20000100800 */
[----:B------:R-:W-:Y:S01]  /*7e900*/  @P1 FMUL R8, R8, 0.25 ;  /* 0x3e80000008081820 */ /* 0x000fe20000400000 */
[C---:B------:R-:W-:Y:S02]  /*7e910*/  ISETP.GE.U32.AND P1, PT, R4.reuse, 0x40, PT ;  /* 0x000000400400780c */ /* 0x040fe40003f26070 */
[----:B0-----:R-:W-:Y:S02]  /*7e920*/  LEA R3, R4, R24, 0x4 ;  /* 0x0000001804037211 */ /* 0x001fe400078e20ff */
[----:B------:R-:W2:Y:S04]  /*7e930*/  LDL.LU R4, [R1+0x32c] ;  /* 0x00032c0001047983 */ /* 0x000ea80000300800 */
[----:B------:R-:W2:Y:S04]  /*7e940*/  LDL.LU R23, [R1+0x330] ;  /* 0x0003300001177983 */ /* 0x000ea80000300800 */
[----:B------:R-:W2:Y:S01]  /*7e950*/  LDL.LU R24, [R1+0x334] ;  /* 0x0003340001187983 */ /* 0x000ea20000300800 */
[----:B------:R-:W-:-:S02]  /*7e960*/  FMUL R0, R6, R0 ;  /* 0x0000000006007220 */ /* 0x000fc40000400000 */
[----:B-----5:R-:W-:-:S05]  /*7e970*/  FMUL R3, R6, R29 ;  /* 0x0000001d06037220 */ /* 0x020fca0000400000 */
[----:B------:R4:W-:Y:S04]  /*7e980*/  STL [R1+0x414], R3 ;  /* 0x0004140301007387 */ /* 0x0009e80000100800 */
[----:B------:R-:W5:Y:S01]  /*7e990*/  LDL.LU R29, [R1+0x338] ;  /* 0x00033800011d7983 */ /* 0x000f620000300800 */
[----:B----4-:R-:W-:-:S05]  /*7e9a0*/  FMUL R3, R6, R26 ;  /* 0x0000001a06037220 */ /* 0x010fca0000400000 */
[----:B------:R-:W-:Y:S04]  /*7e9b0*/  STL [R1+0x410], R3 ;  /* 0x0004100301007387 */ /* 0x000fe80000100800 */
[----:B------:R3:W-:Y:S04]  /*7e9c0*/  STL [R1+0x3384], R0 ;  /* 0x0033840001007387 */ /* 0x0007e80000100800 */
[----:B------:R-:W4:Y:S01]  /*7e9d0*/  LDL.LU R26, [R1+0x33c] ;  /* 0x00033c00011a7983 */ /* 0x000f220000300800 */
[----:B---3--:R-:W-:-:S05]  /*7e9e0*/  FMUL R0, R6, R27 ;  /* 0x0000001b06007220 */ /* 0x008fca0000400000 */
[----:B------:R0:W-:Y:S02]  /*7e9f0*/  STL [R1+0x408], R0 ;  /* 0x0004080001007387 */ /* 0x0001e40000100800 */
[C---:B0-----:R-:W-:Y:S02]  /*7ea00*/  FMUL R0, R6.reuse, R2 ;  /* 0x0000000206007220 */ /* 0x041fe40000400000 */
[----:B------:R-:W3:Y:S01]  /*7ea10*/  LDL.LU R2, [R1+0x340] ;  /* 0x0003400001027983 */ /* 0x000ee20000300800 */
[----:B--2---:R-:W-:-:S05]  /*7ea20*/  FMUL R3, R6, R25 ;  /* 0x0000001906037220 */ /* 0x004fca0000400000 */
[----:B------:R0:W-:Y:S04]  /*7ea30*/  STL [R1+0x404], R3 ;  /* 0x0004040301007387 */ /* 0x0001e80000100800 */
[----:B------:R-:W2:Y:S04]  /*7ea40*/  LDL.LU R27, [R1+0x344] ;  /* 0x00034400011b7983 */ /* 0x000ea80000300800 */
[----:B------:R1:W-:Y:S04]  /*7ea50*/  STL [R1+0x400], R0 ;  /* 0x0004000001007387 */ /* 0x0003e80000100800 */
[----:B0-----:R-:W2:Y:S01]  /*7ea60*/  LDL.LU R3, [R1+0x34c] ;  /* 0x00034c0001037983 */ /* 0x001ea20000300800 */
[----:B-1----:R-:W-:-:S03]  /*7ea70*/  FMUL R0, R6, R28 ;  /* 0x0000001c06007220 */ /* 0x002fc60000400000 */
[----:B------:R-:W2:Y:S04]  /*7ea80*/  LDL.LU R28, [R1+0x350] ;  /* 0x00035000011c7983 */ /* 0x000ea80000300800 */
[----:B------:R0:W-:Y:S01]  /*7ea90*/  STL [R1+0x3fc], R0 ;  /* 0x0003fc0001007387 */ /* 0x0001e20000100800 */
[----:B------:R-:W-:-:S03]  /*7eaa0*/  FMUL R20, R6, R22 ;  /* 0x0000001606147220 */ /* 0x000fc60000400000 */
[----:B------:R-:W2:Y:S01]  /*7eab0*/  LDL.LU R25, [R1+0x354] ;  /* 0x0003540001197983 */ /* 0x000ea20000300800 */
[----:B0-----:R-:W-:-:S03]  /*7eac0*/  FMUL R0, R6, R14 ;  /* 0x0000000e06007220 */ /* 0x001fc60000400000 */
[----:B------:R-:W2:Y:S04]  /*7ead0*/  LDL.LU R14, [R1+0x358] ;  /* 0x00035800010e7983 */ /* 0x000ea80000300800 */
[----:B------:R0:W-:Y:S04]  /*7eae0*/  STL [R1+0x3f8], R0 ;  /* 0x0003f80001007387 */ /* 0x0001e80000100800 */
[----:B------:R-:W2:Y:S01]  /*7eaf0*/  LDL.LU R19, [R1+0x35c] ;  /* 0x00035c0001137983 */ /* 0x000ea20000300800 */
[----:B0-----:R-:W-:-:S03]  /*7eb00*/  FMUL R0, R6, R13 ;  /* 0x0000000d06007220 */ /* 0x001fc60000400000 */
[----:B------:R0:W-:Y:S04]  /*7eb10*/  STL [R1+0x3f4], R20 ;  /* 0x0003f41401007387 */ /* 0x0001e80000100800 */
[----:B------:R-:W2:Y:S04]  /*7eb20*/  LDL.LU R13, [R1+0x360] ;  /* 0x00036000010d7983 */ /* 0x000ea80000300800 */
[----:B------:R1:W-:Y:S01]  /*7eb30*/  STL [R1+0x3ec], R0 ;  /* 0x0003ec0001007387 */ /* 0x0003e20000100800 */
[----:B------:R-:W-:-:S03]  /*7eb40*/  FMUL R22, R6, R5 ;  /* 0x0000000506167220 */ /* 0x000fc60000400000 */
[----:B0-----:R-:W2:Y:S04]  /*7eb50*/  LDL.LU R20, [R1+0x364] ;  /* 0x0003640001147983 */ /* 0x001ea80000300800 */
[----:B------:R-:W2:Y:S01]  /*7eb60*/  LDL.LU R21, [R1+0x368] ;  /* 0x0003680001157983 */ /* 0x000ea20000300800 */
[----:B-1----:R-:W-:-:S05]  /*7eb70*/  FMUL R0, R6, R16 ;  /* 0x0000001006007220 */ /* 0x002fca0000400000 */
[----:B------:R0:W-:Y:S04]  /*7eb80*/  STL [R1+0x3f0], R0 ;  /* 0x0003f00001007387 */ /* 0x0001e80000100800 */
[----:B------:R-:W2:Y:S04]  /*7eb90*/  LDL.LU R16, [R1+0x36c] ;  /* 0x00036c0001107983 */ /* 0x000ea80000300800 */
[----:B------:R-:W2:Y:S01]  /*7eba0*/  LDL.LU R5, [R1+0x370] ;  /* 0x0003700001057983 */ /* 0x000ea20000300800 */
[----:B0-----:R-:W-:-:S03]  /*7ebb0*/  FMUL R0, R6, R4 ;  /* 0x0000000406007220 */ /* 0x001fc60000400000 */
[----:B------:R0:W-:Y:S01]  /*7ebc0*/  STL [R1+0x3e8], R22 ;  /* 0x0003e81601007387 */ /* 0x0001e20000100800 */
[----:B------:R-:W-:-:S03]  /*7ebd0*/  FMUL R24, R6, R24 ;  /* 0x0000001806187220 */ /* 0x000fc60000400000 */
[----:B0-----:R-:W2:Y:S04]  /*7ebe0*/  LDL.LU R22, [R1+0x374] ;  /* 0x0003740001167983 */ /* 0x001ea80000300800 */
[----:B------:R-:W2:Y:S04]  /*7ebf0*/  LDL.LU R4, [R1+0x378] ;  /* 0x0003780001047983 */ /* 0x000ea80000300800 */
[----:B------:R0:W-:Y:S02]  /*7ec00*/  STL [R1+0x3e4], R0 ;  /* 0x0003e40001007387 */ /* 0x0001e40000100800 */
[----:B0-----:R-:W-:-:S02]  /*7ec10*/  FMUL R0, R6, R23 ;  /* 0x0000001706007220 */ /* 0x001fc40000400000 */
[----:B------:R-:W2:Y:S04]  /*7ec20*/  LDL.LU R23, [R1+0x27c] ;  /* 0x00027c0001177983 */ /* 0x000ea80000300800 */
[----:B------:R-:W-:Y:S04]  /*7ec30*/  STL [R1+0x3e0], R0 ;  /* 0x0003e00001007387 */ /* 0x000fe80000100800 */
[----:B------:R0:W-:Y:S04]  /*7ec40*/  STL [R1+0x3dc], R24 ;  /* 0x0003dc1801007387 */ /* 0x0001e80000100800 */
[----:B0-----:R-:W2:Y:S01]  /*7ec50*/  LDL.LU R24, [R1+0x280] ;  /* 0x0002800001187983 */ /* 0x001ea20000300800 */
[----:B-----5:R-:W-:-:S05]  /*7ec60*/  FMUL R0, R6, R29 ;  /* 0x0000001d06007220 */ /* 0x020fca0000400000 */
[----:B------:R0:W-:Y:S04]  /*7ec70*/  STL [R1+0x338c], R0 ;  /* 0x00338c0001007387 */ /* 0x0001e80000100800 */
[----:B0-----:R-:W5:Y:S01]  /*7ec80*/  LDL.LU R0, [R1+0x348] ;  /* 0x0003480001007983 */ /* 0x001f620000300800 */
[----:B----4-:R-:W-:-:S03]  /*7ec90*/  FMUL R26, R6, R26 ;  /* 0x0000001a061a7220 */ /* 0x010fc60000400000 */
[----:B------:R-:W4:Y:S04]  /*7eca0*/  LDL.LU R29, [R1+0x288] ;  /* 0x00028800011d7983 */ /* 0x000f280000300800 */
[----:B------:R0:W-:Y:S04]  /*7ecb0*/  STL [R1+0x380], R26 ;  /* 0x0003801a01007387 */ /* 0x0001e80000100800 */
[----:B0-----:R-:W4:Y:S01]  /*7ecc0*/  LDL.LU R26, [R1+0x28c] ;  /* 0x00028c00011a7983 */ /* 0x001f220000300800 */
[----:B---3--:R-:W-:-:S05]  /*7ecd0*/  FMUL R2, R6, R2 ;  /* 0x0000000206027220 */ /* 0x008fca0000400000 */
[----:B------:R0:W-:Y:S04]  /*7ece0*/  STL [R1+0x33c], R2 ;  /* 0x00033c0201007387 */ /* 0x0001e80000100800 */
[----:B0-----:R-:W3:Y:S01]  /*7ecf0*/  LDL.LU R2, [R1+0x34bc] ;  /* 0x0034bc0001027983 */ /* 0x001ee20000300800 */
[C---:B--2---:R-:W-:Y:S02]  /*7ed00*/  FMUL R27, R6.reuse, R27 ;  /* 0x0000001b061b7220 */ /* 0x044fe40000400000 */
[----:B------:R-:W-:-:S03]  /*7ed10*/  FMUL R3, R6, R3 ;  /* 0x0000000306037220 */ /* 0x000fc60000400000 */
[----:B------:R0:W-:Y:S04]  /*7ed20*/  STL [R1+0x338], R27 ;  /* 0x0003381b01007387 */ /* 0x0001e80000100800 */
[----:B0-----:R-:W2:Y:S01]  /*7ed30*/  LDL.LU R27, [R1+0x290] ;  /* 0x00029000011b7983 */ /* 0x001ea20000300800 */
[----:B------:R-:W3:Y:S01]  /*7ed40*/  MUFU.RCP R7, R7 ;  /* 0x0000000700077308 */ /* 0x000ee20000001000 */
[----:B-----5:R-:W-:-:S05]  /*7ed50*/  FMUL R0, R6, R0 ;  /* 0x0000000006007220 */ /* 0x020fca0000400000 */
[----:B------:R0:W-:Y:S02]  /*7ed60*/  STL [R1+0x334], R0 ;  /* 0x0003340001007387 */ /* 0x0001e40000100800 */
[C---:B0-----:R-:W-:Y:S02]  /*7ed70*/  FMUL R0, R6.reuse, R28 ;  /* 0x0000001c06007220 */ /* 0x041fe40000400000 */
[----:B------:R-:W5:Y:S04]  /*7ed80*/  LDL.LU R28, [R1+0x294] ;  /* 0x00029400011c7983 */ /* 0x000f680000300800 */
[----:B------:R0:W-:Y:S04]  /*7ed90*/  STL [R1+0x330], R3 ;  /* 0x0003300301007387 */ /* 0x0001e80000100800 */
[----:B------:R1:W-:Y:S01]  /*7eda0*/  STL [R1+0x32c], R0 ;  /* 0x00032c0001007387 */ /* 0x0003e20000100800 */
[----:B0-----:R-:W-:-:S03]  /*7edb0*/  FMUL R3, R6, R25 ;  /* 0x0000001906037220 */ /* 0x001fc60000400000 */
[----:B------:R-:W5:Y:S01]  /*7edc0*/  LDL.LU R25, [R1+0x298] ;  /* 0x0002980001197983 */ /* 0x000f620000300800 */
[----:B-1----:R-:W-:-:S03]  /*7edd0*/  FMUL R0, R6, R14 ;  /* 0x0000000e06007220 */ /* 0x002fc60000400000 */
[----:B------:R0:W-:Y:S04]  /*7ede0*/  STL [R1+0x328], R3 ;  /* 0x0003280301007387 */ /* 0x0001e80000100800 */
[----:B------:R-:W5:Y:S04]  /*7edf0*/  LDL.LU R14, [R1+0x29c] ;  /* 0x00029c00010e7983 */ /* 0x000f680000300800 */
[----:B------:R1:W-:Y:S01]  /*7ee00*/  STL [R1+0x324], R0 ;  /* 0x0003240001007387 */ /* 0x0003e20000100800 */
[C---:B0-----:R-:W-:Y:S02]  /*7ee10*/  FMUL R3, R6.reuse, R19 ;  /* 0x0000001306037220 */ /* 0x041fe40000400000 */
[----:B------:R-:W-:-:S02]  /*7ee20*/  FMUL R19, R6, R20 ;  /* 0x0000001406137220 */ /* 0x000fc40000400000 */
[C---:B-1----:R-:W-:Y:S02]  /*7ee30*/  FMUL R0, R6.reuse, R13 ;  /* 0x0000000d06007220 */ /* 0x042fe40000400000 */
[----:B------:R-:W5:Y:S04]  /*7ee40*/  LDL.LU R13, [R1+0x2a0] ;  /* 0x0002a000010d7983 */ /* 0x000f680000300800 */
[----:B------:R0:W-:Y:S04]  /*7ee50*/  STL [R1+0x320], R3 ;  /* 0x0003200301007387 */ /* 0x0001e80000100800 */
[----:B------:R1:W-:Y:S04]  /*7ee60*/  STL [R1+0x31c], R0 ;  /* 0x00031c0001007387 */ /* 0x0003e80000100800 */
[----:B------:R-:W-:Y:S01]  /*7ee70*/  STL [R1+0x318], R19 ;  /* 0x0003181301007387 */ /* 0x000fe20000100800 */
[----:B0-----:R-:W-:-:S03]  /*7ee80*/  FMUL R3, R6, R16 ;  /* 0x0000001006037220 */ /* 0x001fc60000400000 */
[----:B------:R-:W5:Y:S01]  /*7ee90*/  LDL.LU R16, [R1+0x2a4] ;  /* 0x0002a40001107983 */ /* 0x000f620000300800 */
[----:B-1----:R-:W-:-:S05]  /*7eea0*/  FMUL R0, R6, R21 ;  /* 0x0000001506007220 */ /* 0x002fca0000400000 */
[----:B------:R0:W-:Y:S04]  /*7eeb0*/  STL [R1+0x314], R0 ;  /* 0x0003140001007387 */ /* 0x0001e80000100800 */
[----:B------:R1:W-:Y:S01]  /*7eec0*/  STL [R1+0x310], R3 ;  /* 0x0003100301007387 */ /* 0x0003e20000100800 */
[----:B0-----:R-:W-:-:S03]  /*7eed0*/  FMUL R0, R6, R5 ;  /* 0x0000000506007220 */ /* 0x001fc60000400000 */
[----:B------:R-:W5:Y:S01]  /*7eee0*/  LDL.LU R5, [R1+0x2a8] ;  /* 0x0002a80001057983 */ /* 0x000f620000300800 */
[----:B-1----:R-:W-:-:S03]  /*7eef0*/  FMUL R3, R6, R22 ;  /* 0x0000001606037220 */ /* 0x002fc60000400000 */
[----:B------:R0:W-:Y:S02]  /*7ef00*/  STL [R1+0x30c], R0 ;  /* 0x00030c0001007387 */ /* 0x0001e40000100800 */
[----:B0-----:R-:W-:Y:S02]  /*7ef10*/  FMUL R0, R6, R4 ;  /* 0x0000000406007220 */ /* 0x001fe40000400000 */
[----:B------:R-:W5:Y:S04]  /*7ef20*/  LDL.LU R4, [R1+0x2ac] ;  /* 0x0002ac0001047983 */ /* 0x000f680000300800 */
[----:B------:R-:W-:Y:S04]  /*7ef30*/  STL [R1+0x308], R3 ;  /* 0x0003080301007387 */ /* 0x000fe80000100800 */
[----:B------:R0:W-:Y:S01]  /*7ef40*/  STL [R1+0x304], R0 ;  /* 0x0003040001007387 */ /* 0x0001e20000100800 */
[----:B---3--:R-:W-:-:S02]  /*7ef50*/  FMUL R2, R7, R2 ;  /* 0x0000000207027220 */ /* 0x008fc40000400000 */
[----:B0-----:R-:W-:-:S05]  /*7ef60*/  FMUL R0, R7, R23 ;  /* 0x0000001707007220 */ /* 0x001fca0000400000 */
[----:B------:R0:W-:Y:S04]  /*7ef70*/  STL [R1+0x3390], R0 ;  /* 0x0033900001007387 */ /* 0x0001e80000100800 */
[----:B------:R4:W-:Y:S01]  /*7ef80*/  STL [R1+0x3394], R2 ;  /* 0x0033940201007387 */ /* 0x0009e20000100800 */
[----:B0-----:R-:W-:-:S05]  /*7ef90*/  FMUL R0, R7, R24 ;  /* 0x0000001807007220 */ /* 0x001fca0000400000 */
[----:B------:R0:W-:Y:S04]  /*7efa0*/  STL [R1+0x3d0], R0 ;  /* 0x0003d00001007387 */ /* 0x0001e80000100800 */
[----:B------:R-:W3:Y:S01]  /*7efb0*/  LDL.LU R24, [R1+0x2b0] ;  /* 0x0002b00001187983 */ /* 0x000ee20000300800 */
[C---:B----4-:R-:W-:Y:S02]  /*7efc0*/  FMUL R2, R7.reuse, R29 ;  /* 0x0000001d07027220 */ /* 0x050fe40000400000 */
[----:B0-----:R-:W-:-:S03]  /*7efd0*/  FMUL R0, R7, R26 ;  /* 0x0000001a07007220 */ /* 0x001fc60000400000 */
[----:B------:R2:W-:Y:S04]  /*7efe0*/  STL [R1+0x3c8], R2 ;  /* 0x0003c80201007387 */ /* 0x0005e80000100800 */
[----:B------:R5:W-:Y:S04]  /*7eff0*/  STL [R1+0x3398], R0 ;  /* 0x0033980001007387 */ /* 0x000be80000100800 */
[----:B------:R-:W4:Y:S01]  /*7f000*/  LDL.LU R29, [R1+0x2b4] ;  /* 0x0002b400011d7983 */ /* 0x000f220000300800 */
[----:B--2---:R-:W-:-:S03]  /*7f010*/  FMUL R2, R7, R27 ;  /* 0x0000001b07027220 */ /* 0x004fc60000400000 */
[----:B------:R-:W2:Y:S04]  /*7f020*/  LDL.LU R26, [R1+0x2b8] ;  /* 0x0002b800011a7983 */ /* 0x000ea80000300800 */
[----:B------:R0:W-:Y:S04]  /*7f030*/  STL [R1+0x339c], R2 ;  /* 0x00339c0201007387 */ /* 0x0001e80000100800 */
[----:B------:R-:W2:Y:S01]  /*7f040*/  LDL.LU R27, [R1+0x2bc] ;  /* 0x0002bc00011b7983 */ /* 0x000ea20000300800 */
[----:B-----5:R-:W-:-:S03]  /*7f050*/  FMUL R0, R7, R28 ;  /* 0x0000001c07007220 */ /* 0x020fc60000400000 */
[----:B------:R-:W5:Y:S04]  /*7f060*/  LDL.LU R28, [R1+0x2c0] ;  /* 0x0002c000011c7983 */ /* 0x000f680000300800 */
[----:B------:R1:W-:Y:S01]  /*7f070*/  STL [R1+0x3bc], R0 ;  /* 0x0003bc0001007387 */ /* 0x0003e20000100800 */
[C---:B0-----:R-:W-:Y:S02]  /*7f080*/  FMUL R2, R7.reuse, R25 ;  /* 0x0000001907027220 */ /* 0x041fe40000400000 */
[C---:B-1----:R-:W-:Y:S02]  /*7f090*/  FMUL R0, R7.reuse, R14 ;  /* 0x0000000e07007220 */ /* 0x042fe40000400000 */
[----:B------:R-:W5:Y:S04]  /*7f0a0*/  LDL.LU R14, [R1+0x2c4] ;  /* 0x0002c400010e7983 */ /* 0x000f680000300800 */
[----:B------:R0:W-:Y:S04]  /*7f0b0*/  STL [R1+0x3b4], R2 ;  /* 0x0003b40201007387 */ /* 0x0001e80000100800 */
[----:B------:R-:W-:Y:S01]  /*7f0c0*/  STL [R1+0x33a0], R0 ;  /* 0x0033a00001007387 */ /* 0x000fe20000100800 */
[----:B0-----:R-:W-:-:S03]  /*7f0d0*/  FMUL R2, R7, R13 ;  /* 0x0000000d07027220 */ /* 0x001fc60000400000 */
[----:B------:R-:W5:Y:S04]  /*7f0e0*/  LDL.LU R13, [R1+0x2c8] ;  /* 0x0002c800010d7983 */ /* 0x000f680000300800 */
[----:B------:R-:W5:Y:S04]  /*7f0f0*/  LDL.LU R25, [R1+0x2cc] ;  /* 0x0002cc0001197983 */ /* 0x000f680000300800 */
[----:B------:R0:W-:Y:S02]  /*7f100*/  STL [R1+0x33a4], R2 ;  /* 0x0033a40201007387 */ /* 0x0001e40000100800 */
[----:B0-----:R-:W-:-:S02]  /*7f110*/  FMUL R2, R7, R16 ;  /* 0x0000001007027220 */ /* 0x001fc40000400000 */
[----:B------:R-:W5:Y:S04]  /*7f120*/  LDL.LU R16, [R1+0x2d4] ;  /* 0x0002d40001107983 */ /* 0x000f680000300800 */
[----:B------:R-:W-:Y:S04]  /*7f130*/  STL [R1+0x3a8], R2 ;  /* 0x0003a80201007387 */ /* 0x000fe80000100800 */
[----:B------:R-:W5:Y:S01]  /*7f140*/  LDL.LU R6, [R1+0x2dc] ;  /* 0x0002dc0001067983 */ /* 0x000f620000300800 */
[----:B------:R-:W-:-:S03]  /*7f150*/  FMUL R0, R7, R5 ;  /* 0x0000000507007220 */ /* 0x000fc60000400000 */
[----:B------:R-:W5:Y:S04]  /*7f160*/  LDL.LU R5, [R1+0x2e0] ;  /* 0x0002e00001057983 */ /* 0x000f680000300800 */
[----:B------:R0:W-:Y:S04]  /*7f170*/  STL [R1+0x3a4], R0 ;  /* 0x0003a40001007387 */ /* 0x0001e80000100800 */
[----:B------:R-:W5:Y:S04]  /*7f180*/  LDL.LU R3, [R1+0x2e4] ;  /* 0x0002e40001037983 */ /* 0x000f680000300800 */
[----:B------:R-:W5:Y:S01]  /*7f190*/  LDL.LU R19, [R1+0x2e8] ;  /* 0x0002e80001137983 */ /* 0x000f620000300800 */
[----:B0-----:R-:W-:-:S03]  /*7f1a0*/  FMUL R0, R7, R4 ;  /* 0x0000000407007220 */ /* 0x001fc60000400000 */
[----:B------:R-:W5:Y:S04]  /*7f1b0*/  LDL.LU R4, [R1+0x2ec] ;  /* 0x0002ec0001047983 */ /* 0x000f680000300800 */
[----:B------:R-:W5:Y:S04]  /*7f1c0*/  LDL.LU R20, [R1+0x2f0] ;  /* 0x0002f00001147983 */ /* 0x000f680000300800 */
[----:B------:R-:W5:Y:S04]  /*7f1d0*/  LDL.LU R21, [R1+0x2f4] ;  /* 0x0002f40001157983 */ /* 0x000f680000300800 */
[----:B------:R-:W5:Y:S04]  /*7f1e0*/  LDL.LU R22, [R1+0x2f8] ;  /* 0x0002f80001167983 */ /* 0x000f680000300800 */
[----:B------:R0:W-:Y:S04]  /*7f1f0*/  STL [R1+0x33a8], R0 ;  /* 0x0033a80001007387 */ /* 0x0001e80000100800 */
[----:B0-----:R-:W5:Y:S01]  /*7f200*/  LDL.LU R0, [R1+0x2d8] ;  /* 0x0002d80001007983 */ /* 0x001f620000300800 */
[----:B---3--:R-:W-:-:S03]  /*7f210*/  FMUL R2, R7, R24 ;  /* 0x0000001807027220 */ /* 0x008fc60000400000 */
[----:B------:R-:W3:Y:S04]  /*7f220*/  LDL.LU R24, [R1+0x1fc] ;  /* 0x0001fc0001187983 */ /* 0x000ee80000300800 */
[----:B------:R0:W-:Y:S04]  /*7f230*/  STL [R1+0x33ac], R2 ;  /* 0x0033ac0201007387 */ /* 0x0001e80000100800 */
[----:B0-----:R-:W3:Y:S01]  /*7f240*/  LDL.LU R2, [R1+0x2d0] ;  /* 0x0002d00001027983 */ /* 0x001ee20000300800 */
[----:B----4-:R-:W-:-:S05]  /*7f250*/  FMUL R29, R7, R29 ;  /* 0x0000001d071d7220 */ /* 0x010fca0000400000 */
[----:B------:R0:W-:Y:S04]  /*7f260*/  STL [R1+0x398], R29 ;  /* 0x0003981d01007387 */ /* 0x0001e80000100800 */
[----:B0-----:R-:W4:Y:S01]  /*7f270*/  LDL.LU R29, [R1+0x200] ;  /* 0x00020000011d7983 */ /* 0x001f220000300800 */
[C---:B--2---:R-:W-:Y:S02]  /*7f280*/  FMUL R23, R7.reuse, R26 ;  /* 0x0000001a07177220 */ /* 0x044fe40000400000 */
[----:B------:R-:W-:-:S03]  /*7f290*/  FMUL R26, R7, R27 ;  /* 0x0000001b071a7220 */ /* 0x000fc60000400000 */
[----:B------:R0:W-:Y:S04]  /*7f2a0*/  STL [R1+0x394], R23 ;  /* 0x0003941701007387 */ /* 0x0001e80000100800 */
[----:B0-----:R-:W2:Y:S04]  /*7f2b0*/  LDL.LU R23, [R1+0x204] ;  /* 0x0002040001177983 */ /* 0x001ea80000300800 */
[----:B------:R0:W-:Y:S04]  /*7f2c0*/  STL [R1+0x300], R26 ;  /* 0x0003001a01007387 */ /* 0x0001e80000100800 */
[----:B0-----:R-:W2:Y:S01]  /*7f2d0*/  LDL.LU R26, [R1+0x208] ;  /* 0x00020800011a7983 */ /* 0x001ea20000300800 */
[----:B------:R-:W0:Y:S01]  /*7f2e0*/  MUFU.RCP R12, R12 ;  /* 0x0000000c000c7308 */ /* 0x000e220000001000 */
[----:B-----5:R-:W-:-:S05]  /*7f2f0*/  FMUL R27, R7, R28 ;  /* 0x0000001c071b7220 */ /* 0x020fca0000400000 */
[----:B------:R1:W-:Y:S04]  /*7f300*/  STL [R1+0x2fc], R27 ;  /* 0x0002fc1b01007387 */ /* 0x0003e80000100800 */
[----:B-1----:R-:W5:Y:S04]  /*7f310*/  LDL.LU R27, [R1+0x20c] ;  /* 0x00020c00011b7983 */ /* 0x002f680000300800 */
[----:B------:R-:W5:Y:S01]  /*7f320*/  LDL.LU R28, [R1+0x210] ;  /* 0x00021000011c7983 */ /* 0x000f620000300800 */
[----:B------:R-:W-:-:S05]  /*7f330*/  FMUL R14, R7, R14 ;  /* 0x0000000e070e7220 */ /* 0x000fca0000400000 */
[----:B------:R1:W-:Y:S04]  /*7f340*/  STL [R1+0x2c4], R14 ;  /* 0x0002c40e01007387 */ /* 0x0003e80000100800 */
[----:B-1----:R-:W5:Y:S01]  /*7f350*/  LDL.LU R14, [R1+0x214] ;  /* 0x00021400010e7983 */ /* 0x002f620000300800 */
[C---:B------:R-:W-:Y:S02]  /*7f360*/  FMUL R13, R7.reuse, R13 ;  /* 0x0000000d070d7220 */ /* 0x040fe40000400000 */
[----:B------:R-:W-:-:S03]  /*7f370*/  FMUL R25, R7, R25 ;  /* 0x0000001907197220 */ /* 0x000fc60000400000 */
[----:B------:R1:W-:Y:S04]  /*7f380*/  STL [R1+0x2c0], R13 ;  /* 0x0002c00d01007387 */ /* 0x0003e80000100800 */
[----:B-1----:R-:W5:Y:S04]  /*7f390*/  LDL.LU R13, [R1+0x34b8] ;  /* 0x0034b800010d7983 */ /* 0x002f680000300800 */
[----:B------:R1:W-:Y:S04]  /*7f3a0*/  STL [R1+0x2bc], R25 ;  /* 0x0002bc1901007387 */ /* 0x0003e80000100800 */
[----:B-1----:R-:W5:Y:S01]  /*7f3b0*/  LDL.LU R25, [R1+0x218] ;  /* 0x0002180001197983 */ /* 0x002f620000300800 */
[----:B------:R-:W-:-:S02]  /*7f3c0*/  FMUL R3, R7, R3 ;  /* 0x0000000307037220 */ /* 0x000fc40000400000 */
[C---:B------:R-:W-:Y:S02]  /*7f3d0*/  FMUL R0, R7.reuse, R0 ;  /* 0x0000000007007220 */ /* 0x040fe40000400000 */
[----:B---3--:R-:W-:-:S05]  /*7f3e0*/  FMUL R2, R7, R2 ;  /* 0x0000000207027220 */ /* 0x008fca0000400000 */
[----:B------:R1:W-:Y:S02]  /*7f3f0*/  STL [R1+0x2b8], R2 ;  /* 0x0002b80201007387 */ /* 0x0003e40000100800 */
[C---:B-1----:R-:W-:Y:S02]  /*7f400*/  FMUL R2, R7.reuse, R16 ;  /* 0x0000001007027220 */ /* 0x042fe40000400000 */
[----:B------:R-:W3:Y:S04]  /*7f410*/  LDL.LU R16, [R1+0x21c] ;  /* 0x00021c0001107983 */ /* 0x000ee80000300800 */
[----:B------:R1:W-:Y:S04]  /*7f420*/  STL [R1+0x2b4], R2 ;  /* 0x0002b40201007387 */ /* 0x0003e80000100800 */
[----:B------:R0:W-:Y:S01]  /*7f430*/  STL [R1+0x2b0], R0 ;  /* 0x0002b00001007387 */ /* 0x0001e20000100800 */
[----:B-1----:R-:W-:-:S02]  /*7f440*/  FMUL R2, R7, R6 ;  /* 0x0000000607027220 */ /* 0x002fc40000400000 */
[C---:B0-----:R-:W-:Y:S02]  /*7f450*/  FMUL R0, R7.reuse, R5 ;  /* 0x0000000507007220 */ /* 0x041fe40000400000 */
[----:B------:R-:W3:Y:S04]  /*7f460*/  LDL.LU R5, [R1+0x220] ;  /* 0x0002200001057983 */ /* 0x000ee80000300800 */
[----:B------:R0:W-:Y:S04]  /*7f470*/  STL [R1+0x2ac], R2 ;  /* 0x0002ac0201007387 */ /* 0x0001e80000100800 */
[----:B------:R1:W-:Y:S01]  /*7f480*/  STL [R1+0x2a8], R0 ;  /* 0x0002a80001007387 */ /* 0x0003e20000100800 */
[----:B0-----:R-:W-:-:S03]  /*7f490*/  FMUL R2, R7, R19 ;  /* 0x0000001307027220 */ /* 0x001fc60000400000 */
[----:B------:R0:W-:Y:S01]  /*7f4a0*/  STL [R1+0x2a4], R3 ;  /* 0x0002a40301007387 */ /* 0x0001e20000100800 */
[----:B-1----:R-:W-:-:S03]  /*7f4b0*/  FMUL R0, R7, R4 ;  /* 0x0000000407007220 */ /* 0x002fc60000400000 */
[----:B------:R-:W3:Y:S04]  /*7f4c0*/  LDL.LU R4, [R1+0x224] ;  /* 0x0002240001047983 */ /* 0x000ee80000300800 */
[----:B------:R1:W-:Y:S01]  /*7f4d0*/  STL [R1+0x2a0], R2 ;  /* 0x0002a00201007387 */ /* 0x0003e20000100800 */
[----:B0-----:R-:W-:-:S03]  /*7f4e0*/  FMUL R3, R7, R20 ;  /* 0x0000001407037220 */ /* 0x001fc60000400000 */
[----:B------:R0:W-:Y:S01]  /*7f4f0*/  STL [R1+0x29c], R0 ;  /* 0x00029c0001007387 */ /* 0x0001e20000100800 */
[C---:B-1----:R-:W-:Y:S02]  /*7f500*/  FMUL R2, R7.reuse, R22 ;  /* 0x0000001607027220 */ /* 0x042fe40000400000 */
[----:B0-----:R-:W-:Y:S01]  /*7f510*/  FMUL R0, R7, R21 ;  /* 0x0000001507007220 */ /* 0x001fe20000400000 */
[----:B------:R-:W-:Y:S04]  /*7f520*/  STL [R1+0x298], R3 ;  /* 0x0002980301007387 */ /* 0x000fe80000100800 */
[----:B------:R0:W-:Y:S04]  /*7f530*/  STL [R1+0x294], R0 ;  /* 0x0002940001007387 */ /* 0x0001e80000100800 */
[----:B------:R4:W-:Y:S04]  /*7f540*/  STL [R1+0x290], R2 ;  /* 0x0002900201007387 */ /* 0x0009e80000100800 */
[----:B------:R-:W3:Y:S01]  /*7f550*/  LDL.LU R21, [R1+0x228] ;  /* 0x0002280001157983 */ /* 0x000ee20000300800 */
[----:B0-----:R-:W-:-:S03]  /*7f560*/  FMUL R0, R12, R24 ;  /* 0x000000180c007220 */ /* 0x001fc60000400000 */
[----:B------:R-:W3:Y:S01]  /*7f570*/  LDL.LU R24, [R1+0x22c] ;  /* 0x00022c0001187983 */ /* 0x000ee20000300800 */
[----:B----4-:R-:W-:-:S03]  /*7f580*/  FMUL R2, R12, R29 ;  /* 0x0000001d0c027220 */ /* 0x010fc60000400000 */
[----:B------:R2:W-:Y:S04]  /*7f590*/  STL [R1+0x33b0], R0 ;  /* 0x0033b00001007387 */ /* 0x0005e80000100800 */
[----:B------:R-:W4:Y:S04]  /*7f5a0*/  LDL.LU R29, [R1+0x230] ;  /* 0x00023000011d7983 */ /* 0x000f280000300800 */
[----:B------:R0:W-:Y:S01]  /*7f5b0*/  STL [R1+0x33b4], R2 ;  /* 0x0033b40201007387 */ /* 0x0001e20000100800 */
[----:B--2---:R-:W-:-:S03]  /*7f5c0*/  FMUL R0, R12, R26 ;  /* 0x0000001a0c007220 */ /* 0x004fc60000400000 */
[----:B------:R-:W2:Y:S01]  /*7f5d0*/  LDL.LU R26, [R1+0x234] ;  /* 0x00023400011a7983 */ /* 0x000ea20000300800 */
[----:B0-----:R-:W-:-:S05]  /*7f5e0*/  FMUL R2, R12, R23 ;  /* 0x000000170c027220 */ /* 0x001fca0000400000 */
[----:B------:R0:W-:Y:S04]  /*7f5f0*/  STL [R1+0x388], R2 ;  /* 0x0003880201007387 */ /* 0x0001e80000100800 */
[----:B------:R1:W-:Y:S01]  /*7f600*/  STL [R1+0x384], R0 ;  /* 0x0003840001007387 */ /* 0x0003e20000100800 */
[C---:B-----5:R-:W-:Y:S02]  /*7f610*/  FMUL R3, R12.reuse, R27 ;  /* 0x0000001b0c037220 */ /* 0x060fe40000400000 */
[----:B0-----:R-:W-:-:S03]  /*7f620*/  FMUL R2, R12, R28 ;  /* 0x0000001c0c027220 */ /* 0x001fc60000400000 */
[----:B------:R-:W-:Y:S01]  /*7f630*/  STL [R1+0x378], R3 ;  /* 0x0003780301007387 */ /* 0x000fe20000100800 */
[----:B-1----:R-:W-:-:S03]  /*7f640*/  FMUL R0, R12, R14 ;  /* 0x0000000e0c007220 */ /* 0x002fc60000400000 */
[----:B------:R-:W5:Y:S04]  /*7f650*/  LDL.LU R14, [R1+0x238] ;  /* 0x00023800010e7983 */ /* 0x000f680000300800 */
[----:B------:R-:W-:Y:S04]  /*7f660*/  STL [R1+0x374], R2 ;  /* 0x0003740201007387 */ /* 0x000fe80000100800 */
[----:B------:R-:W5:Y:S04]  /*7f670*/  LDL.LU R28, [R1+0x23c] ;  /* 0x00023c00011c7983 */ /* 0x000f680000300800 */
[----:B------:R0:W-:Y:S04]  /*7f680*/  STL [R1+0x370], R0 ;  /* 0x0003700001007387 */ /* 0x0001e80000100800 */
[----:B0-----:R-:W5:Y:S04]  /*7f690*/  LDL.LU R0, [R1+0x244] ;  /* 0x0002440001007983 */ /* 0x001f680000300800 */
[----:B------:R-:W5:Y:S01]  /*7f6a0*/  LDL.LU R27, [R1+0x248] ;  /* 0x00024800011b7983 */ /* 0x000f620000300800 */
[----:B------:R-:W-:-:S05]  /*7f6b0*/  FMUL R2, R12, R25 ;  /* 0x000000190c027220 */ /* 0x000fca0000400000 */
[----:B------:R3:W-:Y:S04]  /*7f6c0*/  STL [R1+0x36c], R2 ;  /* 0x00036c0201007387 */ /* 0x0007e80000100800 */
[----:B------:R-:W5:Y:S04]  /*7f6d0*/  LDL.LU R7, [R1+0x24c] ;  /* 0x00024c0001077983 */ /* 0x000f680000300800 */
[----:B------:R-:W5:Y:S01]  /*7f6e0*/  LDL.LU R6, [R1+0x250] ;  /* 0x0002500001067983 */ /* 0x000f620000300800 */
[----:B---3--:R-:W-:-:S05]  /*7f6f0*/  FMUL R2, R12, R16 ;  /* 0x000000100c027220 */ /* 0x008fca0000400000 */
[----:B------:R0:W-:Y:S04]  /*7f700*/  STL [R1+0x368], R2 ;  /* 0x0003680201007387 */ /* 0x0001e80000100800 */
[----:B------:R-:W3:Y:S04]  /*7f710*/  LDL.LU R25, [R1+0x254] ;  /* 0x0002540001197983 */ /* 0x000ee80000300800 */
[----:B------:R-:W3:Y:S04]  /*7f720*/  LDL.LU R3, [R1+0x258] ;  /* 0x0002580001037983 */ /* 0x000ee80000300800 */
[----:B------:R-:W3:Y:S01]  /*7f730*/  LDL.LU R19, [R1+0x25c] ;  /* 0x00025c0001137983 */ /* 0x000ee20000300800 */
[----:B0-----:R-:W-:-:S05]  /*7f740*/  FMUL R2, R12, R5 ;  /* 0x000000050c027220 */ /* 0x001fca0000400000 */
[----:B------:R0:W-:Y:S04]  /*7f750*/  STL [R1+0x364], R2 ;  /* 0x0003640201007387 */ /* 0x0001e80000100800 */
[----:B------:R-:W3:Y:S04]  /*7f760*/  LDL.LU R16, [R1+0x260] ;  /* 0x0002600001107983 */ /* 0x000ee80000300800 */
[----:B------:R-:W3:Y:S04]  /*7f770*/  LDL.LU R20, [R1+0x264] ;  /* 0x0002640001147983 */ /* 0x000ee80000300800 */
[----:B------:R-:W3:Y:S01]  /*7f780*/  LDL.LU R22, [R1+0x268] ;  /* 0x0002680001167983 */ /* 0x000ee20000300800 */
[----:B0-----:R-:W-:-:S03]  /*7f790*/  FMUL R2, R12, R4 ;  /* 0x000000040c027220 */ /* 0x001fc60000400000 */
[----:B------:R-:W3:Y:S04]  /*7f7a0*/  LDL.LU R23, [R1+0x26c] ;  /* 0x00026c0001177983 */ /* 0x000ee80000300800 */
[----:B------:R-:W3:Y:S04]  /*7f7b0*/  LDL.LU R5, [R1+0x270] ;  /* 0x0002700001057983 */ /* 0x000ee80000300800 */
[----:B------:R-:W3:Y:S04]  /*7f7c0*/  LDL.LU R4, [R1+0x274] ;  /* 0x0002740001047983 */ /* 0x000ee80000300800 */
[----:B------:R0:W-:Y:S01]  /*7f7d0*/  STL [R1+0x33b8], R2 ;  /* 0x0033b80201007387 */ /* 0x0001e20000100800 */
[----:B------:R-:W-:-:S02]  /*7f7e0*/  FMUL R21, R12, R21 ;  /* 0x000000150c157220 */ /* 0x000fc40000400000 */
[----:B0-----:R-:W-:-:S05]  /*7f7f0*/  FMUL R2, R12, R24 ;  /* 0x000000180c027220 */ /* 0x001fca0000400000 */
[----:B------:R4:W-:Y:S04]  /*7f800*/  STL [R1+0x33bc], R2 ;  /* 0x0033bc0201007387 */ /* 0x0009e80000100800 */
[----:B------:R0:W-:Y:S01]  /*7f810*/  STL [R1+0x35c], R21 ;  /* 0x00035c1501007387 */ /* 0x0001e20000100800 */
[----:B----4-:R-:W-:-:S03]  /*7f820*/  FMUL R2, R12, R29 ;  /* 0x0000001d0c027220 */ /* 0x010fc60000400000 */
[----:B0-----:R-:W4:Y:S04]  /*7f830*/  LDL.LU R21, [R1+0x278] ;  /* 0x0002780001157983 */ /* 0x001f280000300800 */
[----:B------:R0:W-:Y:S04]  /*7f840*/  STL [R1+0x33c0], R2 ;  /* 0x0033c00201007387 */ /* 0x0001e80000100800 */
[----:B0-----:R-:W4:Y:S01]  /*7f850*/  LDL.LU R2, [R1+0x240] ;  /* 0x0002400001027983 */ /* 0x001f220000300800 */
[----:B--2---:R-:W-:-:S03]  /*7f860*/  FMUL R26, R12, R26 ;  /* 0x0000001a0c1a7220 */ /* 0x004fc60000400000 */
[----:B------:R-:W2:Y:S04]  /*7f870*/  LDL.LU R24, [R1+0x28] ;  /* 0x0000280001187983 */ /* 0x000ea80000300800 */
[----:B------:R-:W2:Y:S04]  /*7f880*/  LDL.LU R29, [R1+0x24] ;  /* 0x00002400011d7983 */ /* 0x000ea80000300800 */
[----:B------:R0:W-:Y:S04]  /*7f890*/  STL [R1+0x350], R26 ;  /* 0x0003501a01007387 */ /* 0x0001e80000100800 */
[----:B0-----:R-:W2:Y:S01]  /*7f8a0*/  LDL.LU R26, [R1+0x20] ;  /* 0x00002000011a7983 */ /* 0x001ea20000300800 */
[----:B-----5:R-:W-:-:S05]  /*7f8b0*/  FMUL R14, R12, R14 ;  /* 0x0000000e0c0e7220 */ /* 0x020fca0000400000 */
[----:B------:R0:W-:Y:S01]  /*7f8c0*/  STL [R1+0x34c], R14 ;  /* 0x00034c0e01007387 */ /* 0x0001e20000100800 */
[----:B------:R-:W-:-:S03]  /*7f8d0*/  FMUL R28, R12, R28 ;  /* 0x0000001c0c1c7220 */ /* 0x000fc60000400000 */
[----:B0-----:R-:W5:Y:S04]  /*7f8e0*/  LDL.LU R14, [R1+0x34b4] ;  /* 0x0034b400010e7983 */ /* 0x001f680000300800 */
[----:B------:R0:W-:Y:S04]  /*7f8f0*/  STL [R1+0x28c], R28 ;  /* 0x00028c1c01007387 */ /* 0x0001e80000100800 */
[----:B0-----:R-:W2:Y:S01]  /*7f900*/  LDL.LU R28, [R1+0x1c] ;  /* 0x00001c00011c7983 */ /* 0x001ea20000300800 */
[C---:B------:R-:W-:Y:S02]  /*7f910*/  FMUL R7, R12.reuse, R7 ;  /* 0x000000070c077220 */ /* 0x040fe40000400000 */
[----:B---3--:R-:W-:-:S02]  /*7f920*/  FMUL R3, R12, R3 ;  /* 0x000000030c037220 */ /* 0x008fc40000400000 */
[----:B----4-:R-:W-:-:S05]  /*7f930*/  FMUL R2, R12, R2 ;  /* 0x000000020c027220 */ /* 0x010fca0000400000 */
[----:B------:R0:W-:Y:S02]  /*7f940*/  STL [R1+0x288], R2 ;  /* 0x0002880201007387 */ /* 0x0001e40000100800 */
[C---:B0-----:R-:W-:Y:S02]  /*7f950*/  FMUL R2, R12.reuse, R0 ;  /* 0x000000000c027220 */ /* 0x041fe40000400000 */
[C---:B------:R-:W-:Y:S02]  /*7f960*/  FMUL R0, R12.reuse, R27 ;  /* 0x0000001b0c007220 */ /* 0x040fe40000400000 */
[----:B------:R-:W3:Y:S04]  /*7f970*/  LDL.LU R27, [R1+0x18] ;  /* 0x00001800011b7983 */ /* 0x000ee80000300800 */
[----:B------:R0:W-:Y:S04]  /*7f980*/  STL [R1+0x284], R2 ;  /* 0x0002840201007387 */ /* 0x0001e80000100800 */
[----:B------:R1:W-:Y:S04]  /*7f990*/  STL [R1+0x280], R0 ;  /* 0x0002800001007387 */ /* 0x0003e80000100800 */
[----:B------:R-:W-:Y:S01]  /*7f9a0*/  STL [R1+0x27c], R7 ;  /* 0x00027c0701007387 */ /* 0x000fe20000100800 */
[----:B0-----:R-:W-:-:S02]  /*7f9b0*/  FMUL R2, R12, R6 ;  /* 0x000000060c027220 */ /* 0x001fc40000400000 */
[C---:B-1----:R-:W-:Y:S02]  /*7f9c0*/  FMUL R0, R12.reuse, R25 ;  /* 0x000000190c007220 */ /* 0x042fe40000400000 */
[----:B------:R-:W4:Y:S04]  /*7f9d0*/  LDL.LU R25, [R1+0x14] ;  /* 0x0000140001197983 */ /* 0x000f280000300800 */
[----:B------:R-:W-:Y:S04]  /*7f9e0*/  STL [R1+0x24c], R2 ;  /* 0x00024c0201007387 */ /* 0x000fe80000100800 */
[----:B------:R0:W-:Y:S04]  /*7f9f0*/  STL [R1+0x248], R0 ;  /* 0x0002480001007387 */ /* 0x0001e80000100800 */
[----:B------:R1:W-:Y:S01]  /*7fa00*/  STL [R1+0x244], R3 ;  /* 0x0002440301007387 */ /* 0x0003e20000100800 */
[----:B0-----:R-:W-:-:S03]  /*7fa10*/  FMUL R0, R12, R16 ;  /* 0x000000100c007220 */ /* 0x001fc60000400000 */
[----:B------:R-:W5:Y:S01]  /*7fa20*/  LDL.LU R16, [R1+0x10] ;  /* 0x0000100001107983 */ /* 0x000f620000300800 */
[C---:B------:R-:W-:Y:S01]  /*7fa30*/  FMUL R2, R12.reuse, R19 ;  /* 0x000000130c027220 */ /* 0x040fe20000400000 */
[----:B------:R-:W2:Y:S01]  /*7fa40*/  MUFU.RCP R13, R13 ;  /* 0x0000000d000d7308 */ /* 0x000ea20000001000 */
[----:B-1----:R-:W-:-:S03]  /*7fa50*/  FMUL R3, R12, R22 ;  /* 0x000000160c037220 */ /* 0x002fc60000400000 */
[----:B------:R0:W-:Y:S04]  /*7fa60*/  STL [R1+0x240], R2 ;  /* 0x0002400201007387 */ /* 0x0001e80000100800 */
[----:B------:R1:W-:Y:S01]  /*7fa70*/  STL [R1+0x23c], R0 ;  /* 0x00023c0001007387 */ /* 0x0003e20000100800 */
[C---:B0-----:R-:W-:Y:S02]  /*7fa80*/  FMUL R2, R12.reuse, R20 ;  /* 0x000000140c027220 */ /* 0x041fe40000400000 */
[----:B-1----:R-:W-:-:S03]  /*7fa90*/  FMUL R0, R12, R23 ;  /* 0x000000170c007220 */ /* 0x002fc60000400000 */
[----:B------:R0:W-:Y:S04]  /*7faa0*/  STL [R1+0x238], R2 ;  /* 0x0002380201007387 */ /* 0x0001e80000100800 */
[----:B------:R-:W-:Y:S01]  /*7fab0*/  STL [R1+0x234], R3 ;  /* 0x0002340301007387 */ /* 0x000fe20000100800 */
[----:B0-----:R-:W-:-:S03]  /*7fac0*/  FMUL R2, R12, R5 ;  /* 0x000000050c027220 */ /* 0x001fc60000400000 */
[----:B------:R-:W5:Y:S04]  /*7fad0*/  LDL.LU R5, [R1+0x194] ;  /* 0x0001940001057983 */ /* 0x000f680000300800 */
[----:B------:R0:W-:Y:S04]  /*7fae0*/  STL [R1+0x230], R0 ;  /* 0x0002300001007387 */ /* 0x0001e80000100800 */
[----:B------:R1:W-:Y:S01]  /*7faf0*/  STL [R1+0x22c], R2 ;  /* 0x00022c0201007387 */ /* 0x0003e20000100800 */
[----:B0-----:R-:W-:-:S03]  /*7fb00*/  FMUL R0, R12, R4 ;  /* 0x000000040c007220 */ /* 0x001fc60000400000 */
[----:B-1----:R-:W5:Y:S04]  /*7fb10*/  LDL.LU R2, [R1+0x198] ;  /* 0x0001980001027983 */ /* 0x002f680000300800 */
[----:B------:R-:W5:Y:S01]  /*7fb20*/  LDL.LU R19, [R1+0x19c] ;  /* 0x00019c0001137983 */ /* 0x000f620000300800 */
[----:B--2---:R-:W-:-:S03]  /*7fb30*/  FMUL R6, R13, R24 ;  /* 0x000000180d067220 */ /* 0x004fc60000400000 */
[----:B------:R0:W-:Y:S01]  /*7fb40*/  STL [R1+0x228], R0 ;  /* 0x0002280001007387 */ /* 0x0001e20000100800 */
[----:B------:R-:W-:-:S03]  /*7fb50*/  FMUL R3, R13, R29 ;  /* 0x0000001d0d037220 */ /* 0x000fc60000400000 */
[----:B------:R-:W2:Y:S04]  /*7fb60*/  LDL.LU R22, [R1+0x1a0] ;  /* 0x0001a00001167983 */ /* 0x000ea80000300800 */
[----:B------:R-:W2:Y:S01]  /*7fb70*/  LDL.LU R23, [R1+0x1a4] ;  /* 0x0001a40001177983 */ /* 0x000ea20000300800 */
[----:B0-----:R-:W-:-:S03]  /*7fb80*/  FMUL R0, R12, R21 ;  /* 0x000000150c007220 */ /* 0x001fc60000400000 */
[----:B------:R-:W2:Y:S04]  /*7fb90*/  LDL.LU R4, [R1+0x1a8] ;  /* 0x0001a80001047983 */ /* 0x000ea80000300800 */
[----:B------:R0:W-:Y:S04]  /*7fba0*/  STL [R1+0x224], R0 ;  /* 0x0002240001007387 */ /* 0x0001e80000100800 */
[----:B------:R1:W-:Y:S04]  /*7fbb0*/  STL [R1+0x348], R6 ;  /* 0x0003480601007387 */ /* 0x0003e80000100800 */
[----:B------:R-:W2:Y:S01]  /*7fbc0*/  LDL.LU R12, [R1+0x1b0] ;  /* 0x0001b000010c7983 */ /* 0x000ea20000300800 */
[----:B0-----:R-:W-:-:S03]  /*7fbd0*/  FMUL R0, R13, R26 ;  /* 0x0000001a0d007220 */ /* 0x001fc60000400000 */
[----:B------:R-:W-:Y:S04]  /*7fbe0*/  STL [R1+0x2f4], R3 ;  /* 0x0002f40301007387 */ /* 0x000fe80000100800 */
[----:B------:R-:W2:Y:S04]  /*7fbf0*/  LDL.LU R24, [R1+0x1b4] ;  /* 0x0001b40001187983 */ /* 0x000ea80000300800 */
[----:B------:R0:W-:Y:S04]  /*7fc00*/  STL [R1+0x344], R0 ;  /* 0x0003440001007387 */ /* 0x0001e80000100800 */
[----:B------:R-:W2:Y:S04]  /*7fc10*/  LDL.LU R7, [R1+0x1b8] ;  /* 0x0001b80001077983 */ /* 0x000ea80000300800 */
[----:B-1----:R-:W2:Y:S01]  /*7fc20*/  LDL.LU R6, [R1+0x1c0] ;  /* 0x0001c00001067983 */ /* 0x002ea20000300800 */
[----:B0-----:R-:W-:-:S05]  /*7fc30*/  FMUL R0, R13, R28 ;  /* 0x0000001c0d007220 */ /* 0x001fca0000400000 */
[----:B------:R3:W-:Y:S04]  /*7fc40*/  STL [R1+0x2f0], R0 ;  /* 0x0002f00001007387 */ /* 0x0007e80000100800 */
[----:B------:R-:W2:Y:S04]  /*7fc50*/  LDL.LU R28, [R1+0x1c4] ;  /* 0x0001c400011c7983 */ /* 0x000ea80000300800 */
[----:B------:R-:W2:Y:S04]  /*7fc60*/  LDL.LU R3, [R1+0x1c8] ;  /* 0x0001c80001037983 */ /* 0x000ea80000300800 */
[----:B------:R-:W2:Y:S01]  /*7fc70*/  LDL.LU R20, [R1+0x1cc] ;  /* 0x0001cc0001147983 */ /* 0x000ea20000300800 */
[----:B---3--:R-:W-:-:S05]  /*7fc80*/  FMUL R0, R13, R27 ;  /* 0x0000001b0d007220 */ /* 0x008fca0000400000 */
[----:B------:R4:W-:Y:S04]  /*7fc90*/  STL [R1+0x340], R0 ;  /* 0x0003400001007387 */ /* 0x0009e80000100800 */
[----:B------:R-:W3:Y:S04]  /*7fca0*/  LDL.LU R29, [R1+0x1d0] ;  /* 0x0001d000011d7983 */ /* 0x000ee80000300800 */
[----:B------:R-:W3:Y:S04]  /*7fcb0*/  LDL.LU R21, [R1+0x1d4] ;  /* 0x0001d40001157983 */ /* 0x000ee80000300800 */
[----:B------:R-:W3:Y:S01]  /*7fcc0*/  LDL.LU R26, [R1+0x1d8] ;  /* 0x0001d800011a7983 */ /* 0x000ee20000300800 */
[----:B----4-:R-:W-:-:S05]  /*7fcd0*/  FMUL R0, R13, R25 ;  /* 0x000000190d007220 */ /* 0x010fca0000400000 */
[----:B------:R5:W-:Y:S04]  /*7fce0*/  STL [R1+0x2e8], R0 ;  /* 0x0002e80001007387 */ /* 0x000be80000100800 */
[----:B------:R-:W4:Y:S04]  /*7fcf0*/  LDL.LU R25, [R1+0x1dc] ;  /* 0x0001dc0001197983 */ /* 0x000f280000300800 */
[----:B------:R-:W3:Y:S01]  /*7fd00*/  LDL.LU R27, [R1+0x1e0] ;  /* 0x0001e000011b7983 */ /* 0x000ee20000300800 */
[----:B-----5:R-:W-:-:S03]  /*7fd10*/  FMUL R0, R13, R16 ;  /* 0x000000100d007220 */ /* 0x020fc60000400000 */
[----:B------:R-:W5:Y:S04]  /*7fd20*/  LDL.LU R16, [R1+0x1e4] ;  /* 0x0001e40001107983 */ /* 0x000f680000300800 */
[----:B------:R0:W-:Y:S04]  /*7fd30*/  STL [R1+0x33c4], R0 ;  /* 0x0033c40001007387 */ /* 0x0001e80000100800 */
[----:B0-----:R-:W3:Y:S01]  /*7fd40*/  LDL.LU R0, [R1+0x1ac] ;  /* 0x0001ac0001007983 */ /* 0x001ee20000300800 */
[----:B------:R-:W-:-:S05]  /*7fd50*/  FMUL R5, R13, R5 ;  /* 0x000000050d057220 */ /* 0x000fca0000400000 */
[----:B------:R0:W-:Y:S04]  /*7fd60*/  STL [R1+0x2e0], R5 ;  /* 0x0002e00501007387 */ /* 0x0001e80000100800 */
[----:B0-----:R-:W4:Y:S01]  /*7fd70*/  LDL.LU R5, [R1+0x1e8] ;  /* 0x0001e80001057983 */ /* 0x001f220000300800 */
[----:B------:R-:W-:-:S05]  /*7fd80*/  FMUL R2, R13, R2 ;  /* 0x000000020d027220 */ /* 0x000fca0000400000 */
[----:B------:R0:W-:Y:S02]  /*7fd90*/  STL [R1+0x2ec], R2 ;  /* 0x0002ec0201007387 */ /* 0x0001e40000100800 */
[C---:B0-----:R-:W-:Y:S02]  /*7fda0*/  FMUL R2, R13.reuse, R19 ;  /* 0x000000130d027220 */ /* 0x041fe40000400000 */
[C---:B--2---:R-:W-:Y:S02]  /*7fdb0*/  FMUL R19, R13.reuse, R22 ;  /* 0x000000160d137220 */ /* 0x044fe40000400000 */
[C---:B------:R-:W-:Y:S01]  /*7fdc0*/  FMUL R22, R13.reuse, R23 ;  /* 0x000000170d167220 */ /* 0x040fe20000400000 */
[----:B------:R-:W-:Y:S04]  /*7fdd0*/  STL [R1+0x2dc], R2 ;  /* 0x0002dc0201007387 */ /* 0x000fe80000100800 */
[----:B------:R0:W-:Y:S04]  /*7fde0*/  STL [R1+0x2e4], R19 ;  /* 0x0002e41301007387 */ /* 0x0001e80000100800 */
[----:B0-----:R-:W2:Y:S04]  /*7fdf0*/  LDL.LU R19, [R1+0x1ec] ;  /* 0x0001ec0001137983 */ /* 0x001ea80000300800 */
[----:B------:R0:W-:Y:S01]  /*7fe00*/  STL [R1+0x2d4], R22 ;  /* 0x0002d41601007387 */ /* 0x0001e20000100800 */
[----:B------:R-:W-:-:S03]  /*7fe10*/  FMUL R2, R13, R4 ;  /* 0x000000040d027220 */ /* 0x000fc60000400000 */
[----:B0-----:R-:W2:Y:S04]  /*7fe20*/  LDL.LU R22, [R1+0x1f0] ;  /* 0x0001f00001167983 */ /* 0x001ea80000300800 */
[----:B------:R-:W2:Y:S04]  /*7fe30*/  LDL.LU R23, [R1+0x1f4] ;  /* 0x0001f40001177983 */ /* 0x000ea80000300800 */
[----:B------:R-:W2:Y:S04]  /*7fe40*/  LDL.LU R4, [R1+0x1f8] ;  /* 0x0001f80001047983 */ /* 0x000ea80000300800 */
[----:B------:R-:W-:Y:S01]  /*7fe50*/  STL [R1+0x33c8], R2 ;  /* 0x0033c80201007387 */ /* 0x000fe20000100800 */
[----:B---3--:R-:W-:-:S05]  /*7fe60*/  FMUL R0, R13, R0 ;  /* 0x000000000d007220 */ /* 0x008fca0000400000 */
[----:B------:R0:W-:Y:S02]  /*7fe70*/  STL [R1+0x2cc], R0 ;  /* 0x0002cc0001007387 */ /* 0x0001e40000100800 */
[C---:B0-----:R-:W-:Y:S02]  /*7fe80*/  FMUL R0, R13.reuse, R24 ;  /* 0x000000180d007220 */ /* 0x041fe40000400000 */
[----:B------:R-:W3:Y:S01]  /*7fe90*/  LDL.LU R24, [R1+0xac] ;  /* 0x0000ac0001187983 */ /* 0x000ee20000300800 */
[C---:B------:R-:W-:Y:S02]  /*7fea0*/  FMUL R2, R13.reuse, R12 ;  /* 0x0000000c0d027220 */ /* 0x040fe40000400000 */
[----:B------:R-:W-:-:S03]  /*7feb0*/  FMUL R7, R13, R7 ;  /* 0x000000070d077220 */ /* 0x000fc60000400000 */
[----:B------:R0:W-:Y:S01]  /*7fec0*/  STL [R1+0x2d0], R2 ;  /* 0x0002d00201007387 */ /* 0x0001e20000100800 */
[----:B------:R-:W-:-:S03]  /*7fed0*/  FMUL R3, R13, R3 ;  /* 0x000000030d037220 */ /* 0x000fc60000400000 */
[----:B------:R1:W-:Y:S01]  /*7fee0*/  STL [R1+0x2c8], R0 ;  /* 0x0002c80001007387 */ /* 0x0003e20000100800 */
[----:B0-----:R-:W-:-:S03]  /*7fef0*/  FMUL R2, R13, R6 ;  /* 0x000000060d027220 */ /* 0x001fc60000400000 */
[----:B------:R-:W-:Y:S01]  /*7ff00*/  STL [R1+0x220], R7 ;  /* 0x0002200701007387 */ /* 0x000fe20000100800 */
[----:B-1----:R-:W-:-:S03]  /*7ff10*/  FMUL R0, R13, R28 ;  /* 0x0000001c0d007220 */ /* 0x002fc60000400000 */
        /* <DEDUP_REMOVED lines=10> */
[----:B-1----:R-:W-:-:S03]  /*7ffc0*/  FMUL R2, R13, R26 ;  /* 0x0000001a0d027220 */ /* 0x002fc60000400000 */
[----:B------:R-:W-:Y:S01]  /*7ffd0*/  STL [R1+0x208], R3 ;  /* 0x0002080301007387 */ /* 0x000fe20000100800 */
[----:B----4-:R-:W-:-:S03]  /*7ffe0*/  FMUL R0, R13, R25 ;  /* 0x000000190d007220 */ /* 0x010fc60000400000 */
[----:B------:R-:W4:Y:S04]  /*7fff0*/  LDL.LU R25, [R1+0xa0] ;  /* 0x0000a00001197983 */ /* 0x000f280000300800 */
[----:B------:R0:W-:Y:S04]  /*80000*/  STL [R1+0x204], R2 ;  /* 0x0002040201007387 */ /* 0x0001e80000100800 */
[----:B------:R5:W-:Y:S01]  /*80010*/  STL [R1+0x200], R0 ;  /* 0x0002000001007387 */ /* 0x000be20000100800 */
[C---:B0-----:R-:W-:Y:S02]  /*80020*/  FMUL R2, R13.reuse, R27 ;  /* 0x0000001b0d027220 */ /* 0x041fe40000400000 */
[----:B-----5:R-:W-:-:S02]  /*80030*/  FMUL R0, R13, R16 ;  /* 0x000000100d007220 */ /* 0x020fc40000400000 */
[----:B------:R-:W5:Y:S04]  /*80040*/  LDL.LU R16, [R1+0x9c] ;  /* 0x00009c0001107983 */ /* 0x000f680000300800 */
[----:B------:R-:W-:Y:S04]  /*80050*/  STL [R1+0x1fc], R2 ;  /* 0x0001fc0201007387 */ /* 0x000fe80000100800 */
[----:B------:R-:W5:Y:S04]  /*80060*/  LDL.LU R26, [R1+0x98] ;  /* 0x00009800011a7983 */ /* 0x000f680000300800 */
[----:B------:R0:W-:Y:S04]  /*80070*/  STL [R1+0x1e4], R0 ;  /* 0x0001e40001007387 */ /* 0x0001e80000100800 */
[----:B------:R-:W5:Y:S04]  /*80080*/  LDL.LU R7, [R1+0x94] ;  /* 0x0000940001077983 */ /* 0x000f680000300800 */
[----:B------:R-:W5:Y:S01]  /*80090*/  LDL.LU R20, [R1+0x90] ;  /* 0x0000900001147983 */ /* 0x000f620000300800 */
[C---:B0-----:R-:W-:Y:S01]  /*800a0*/  FMUL R0, R13.reuse, R5 ;  /* 0x000000050d007220 */ /* 0x041fe20000400000 */
[----:B------:R-:W3:Y:S01]  /*800b0*/  MUFU.RCP R14, R14 ;  /* 0x0000000e000e7308 */ /* 0x000ee20000001000 */
[----:B--2---:R-:W-:-:S03]  /*800c0*/  FMUL R3, R13, R22 ;  /* 0x000000160d037220 */ /* 0x004fc60000400000 */
[----:B------:R0:W-:Y:S04]  /*800d0*/  STL [R1+0x1e0], R0 ;  /* 0x0001e00001007387 */ /* 0x0001e80000100800 */
[----:B------:R-:W2:Y:S04]  /*800e0*/  LDL.LU R21, [R1+0x8c] ;  /* 0x00008c0001157983 */ /* 0x000ea80000300800 */
[----:B------:R-:W2:Y:S01]  /*800f0*/  LDL.LU R27, [R1+0x88] ;  /* 0x00008800011b7983 */ /* 0x000ea20000300800 */
[----:B0-----:R-:W-:-:S03]  /*80100*/  FMUL R0, R13, R19 ;  /* 0x000000130d007220 */ /* 0x001fc60000400000 */
[----:B------:R-:W2:Y:S01]  /*80110*/  LDL.LU R5, [R1+0x84] ;  /* 0x0000840001057983 */ /* 0x000ea20000300800 */
[----:B------:R-:W-:-:S03]  /*80120*/  FMUL R2, R13, R23 ;  /* 0x000000170d027220 */ /* 0x000fc60000400000 */
[----:B------:R0:W-:Y:S04]  /*80130*/  STL [R1+0x1dc], R0 ;  /* 0x0001dc0001007387 */ /* 0x0001e80000100800 */
[----:B------:R-:W-:Y:S01]  /*80140*/  STL [R1+0x1d8], R3 ;  /* 0x0001d80301007387 */ /* 0x000fe20000100800 */
[----:B0-----:R-:W-:-:S03]  /*80150*/  FMUL R0, R13, R4 ;  /* 0x000000040d007220 */ /* 0x001fc60000400000 */
[----:B------:R-:W2:Y:S04]  /*80160*/  LDL.LU R13, [R1+0x80] ;  /* 0x00008000010d7983 */ /* 0x000ea80000300800 */
[----:B------:R0:W-:Y:S04]  /*80170*/  STL [R1+0x1d4], R2 ;  /* 0x0001d40201007387 */ /* 0x0001e80000100800 */
[----:B0-----:R-:W2:Y:S04]  /*80180*/  LDL.LU R2, [R1+0x7c] ;  /* 0x00007c0001027983 */ /* 0x001ea80000300800 */
[----:B------:R0:W-:Y:S04]  /*80190*/  STL [R1+0x1d0], R0 ;  /* 0x0001d00001007387 */ /* 0x0001e80000100800 */
[----:B------:R-:W2:Y:S04]  /*801a0*/  LDL.LU R4, [R1+0x78] ;  /* 0x0000780001047983 */ /* 0x000ea80000300800 */
[----:B0-----:R-:W2:Y:S04]  /*801b0*/  LDL.LU R0, [R1+0x74] ;  /* 0x0000740001007983 */ /* 0x001ea80000300800 */
[----:B------:R-:W2:Y:S01]  /*801c0*/  LDL.LU R12, [R1+0x70] ;  /* 0x00007000010c7983 */ /* 0x000ea20000300800 */
[----:B---3--:R-:W-:-:S05]  /*801d0*/  FMUL R3, R14, R24 ;  /* 0x000000180e037220 */ /* 0x008fca0000400000 */
[----:B------:R0:W-:Y:S04]  /*801e0*/  STL [R1+0x278], R3 ;  /* 0x0002780301007387 */ /* 0x0001e80000100800 */
[----:B------:R-:W3:Y:S04]  /*801f0*/  LDL.LU R22, [R1+0x6c] ;  /* 0x00006c0001167983 */ /* 0x000ee80000300800 */
[----:B------:R-:W3:Y:S04]  /*80200*/  LDL.LU R6, [R1+0x68] ;  /* 0x0000680001067983 */ /* 0x000ee80000300800 */
[----:B0-----:R-:W3:Y:S01]  /*80210*/  LDL.LU R3, [R1+0x64] ;  /* 0x0000640001037983 */ /* 0x001ee20000300800 */
[----:B------:R-:W-:-:S05]  /*80220*/  FMUL R19, R14, R28 ;  /* 0x0000001c0e137220 */ /* 0x000fca0000400000 */
[----:B------:R0:W-:Y:S04]  /*80230*/  STL [R1+0x274], R19 ;  /* 0x0002741301007387 */ /* 0x0001e80000100800 */
[----:B------:R-:W3:Y:S04]  /*80240*/  LDL.LU R28, [R1+0x60] ;  /* 0x00006000011c7983 */ /* 0x000ee80000300800 */
[----:B0-----:R-:W3:Y:S04]  /*80250*/  LDL.LU R19, [R1+0x5c] ;  /* 0x00005c0001137983 */ /* 0x001ee80000300800 */
[----:B------:R-:W3:Y:S01]  /*80260*/  LDL.LU R23, [R1+0x58] ;  /* 0x0000580001177983 */ /* 0x000ee20000300800 */
[----:B------:R-:W-:-:S05]  /*80270*/  FMUL R24, R14, R29 ;  /* 0x0000001d0e187220 */ /* 0x000fca0000400000 */
[----:B------:R0:W-:Y:S04]  /*80280*/  STL [R1+0x270], R24 ;  /* 0x0002701801007387 */ /* 0x0001e80000100800 */
[----:B0-----:R-:W3:Y:S04]  /*80290*/  LDL.LU R24, [R1+0x54] ;  /* 0x0000540001187983 */ /* 0x001ee80000300800 */
[----:B------:R-:W3:Y:S01]  /*802a0*/  LDL.LU R29, [R1+0x50] ;  /* 0x00005000011d7983 */ /* 0x000ee20000300800 */
[----:B----4-:R-:W-:-:S05]  /*802b0*/  FMUL R25, R14, R25 ;  /* 0x000000190e197220 */ /* 0x010fca0000400000 */
[----:B------:R0:W-:Y:S04]  /*802c0*/  STL [R1+0x26c], R25 ;  /* 0x00026c1901007387 */ /* 0x0001e80000100800 */
[----:B0-----:R-:W4:Y:S01]  /*802d0*/  LDL.LU R25, [R1+0x4c] ;  /* 0x00004c0001197983 */ /* 0x001f220000300800 */
[----:B-----5:R-:W-:-:S05]  /*802e0*/  FMUL R16, R14, R16 ;  /* 0x000000100e107220 */ /* 0x020fca0000400000 */
[----:B------:R0:W-:Y:S01]  /*802f0*/  STL [R1+0x268], R16 ;  /* 0x0002681001007387 */ /* 0x0001e20000100800 */
[----:B------:R-:W-:-:S03]  /*80300*/  FMUL R26, R14, R26 ;  /* 0x0000001a0e1a7220 */ /* 0x000fc60000400000 */
[----:B0-----:R-:W5:Y:S01]  /*80310*/  LDL.LU R16, [R1+0x34b0] ;  /* 0x0034b00001107983 */ /* 0x001f620000300800 */
[----:B------:R-:W-:-:S03]  /*80320*/  FMUL R7, R14, R7 ;  /* 0x000000070e077220 */ /* 0x000fc60000400000 */
[----:B------:R0:W-:Y:S01]  /*80330*/  STL [R1+0x264], R26 ;  /* 0x0002641a01007387 */ /* 0x0001e20000100800 */
[----:B------:R-:W-:-:S03]  /*80340*/  FMUL R20, R14, R20 ;  /* 0x000000140e147220 */ /* 0x000fc60000400000 */
[----:B0-----:R-:W5:Y:S04]  /*80350*/  LDL.LU R26, [R1+0x48] ;  /* 0x00004800011a7983 */ /* 0x001f680000300800 */
[----:B------:R0:W-:Y:S04]  /*80360*/  STL [R1+0x260], R7 ;  /* 0x0002600701007387 */ /* 0x0001e80000100800 */
[----:B------:R1:W-:Y:S01]  /*80370*/  STL [R1+0x25c], R20 ;  /* 0x00025c1401007387 */ /* 0x0003e20000100800 */
[C---:B--2---:R-:W-:Y:S02]  /*80380*/  FMUL R5, R14.reuse, R5 ;  /* 0x000000050e057220 */ /* 0x044fe40000400000 */
[----:B0-----:R-:W-:-:S02]  /*80390*/  FMUL R7, R14, R21 ;  /* 0x000000150e077220 */ /* 0x001fc40000400000 */
[----:B-1----:R-:W-:-:S03]  /*803a0*/  FMUL R20, R14, R27 ;  /* 0x0000001b0e147220 */ /* 0x002fc60000400000 */
[----:B------:R0:W-:Y:S01]  /*803b0*/  STL [R1+0x258], R7 ;  /* 0x0002580701007387 */ /* 0x0001e20000100800 */
[----:B------:R-:W-:-:S03]  /*803c0*/  FMUL R13, R14, R13 ;  /* 0x0000000d0e0d7220 */ /* 0x000fc60000400000 */
[----:B0-----:R-:W2:Y:S04]  /*803d0*/  LDL.LU R7, [R1+0x44] ;  /* 0x0000440001077983 */ /* 0x001ea80000300800 */
[----:B------:R0:W-:Y:S04]  /*803e0*/  STL [R1+0x254], R20 ;  /* 0x0002541401007387 */ /* 0x0001e80000100800 */
[----:B0-----:R-:W2:Y:S04]  /*803f0*/  LDL.LU R20, [R1+0x40] ;  /* 0x0000400001147983 */ /* 0x001ea80000300800 */
[----:B------:R0:W-:Y:S04]  /*80400*/  STL [R1+0x250], R5 ;  /* 0x0002500501007387 */ /* 0x0001e80000100800 */
[----:B------:R-:W2:Y:S04]  /*80410*/  LDL.LU R21, [R1+0x3c] ;  /* 0x00003c0001157983 */ /* 0x000ea80000300800 */
[----:B------:R-:W2:Y:S04]  /*80420*/  LDL.LU R27, [R1+0x38] ;  /* 0x00003800011b7983 */ /* 0x000ea80000300800 */
[----:B0-----:R-:W2:Y:S04]  /*80430*/  LDL.LU R5, [R1+0x34] ;  /* 0x0000340001057983 */ /* 0x001ea80000300800 */
[----:B------:R0:W-:Y:S02]  /*80440*/  STL [R1+0x1f8], R13 ;  /* 0x0001f80d01007387 */ /* 0x0001e40000100800 */
[----:B0-----:R-:W-:-:S02]  /*80450*/  FMUL R13, R14, R2 ;  /* 0x000000020e0d7220 */ /* 0x001fc40000400000 */
[C---:B------:R-:W-:Y:S02]  /*80460*/  FMUL R2, R14.reuse, R4 ;  /* 0x000000040e027220 */ /* 0x040fe40000400000 */
[----:B------:R-:W2:Y:S04]  /*80470*/  LDL.LU R4, [R1+0x30] ;  /* 0x0000300001047983 */ /* 0x000ea80000300800 */
[----:B------:R0:W-:Y:S04]  /*80480*/  STL [R1+0x1f4], R13 ;  /* 0x0001f40d01007387 */ /* 0x0001e80000100800 */
[----:B------:R1:W-:Y:S01]  /*80490*/  STL [R1+0x1f0], R2 ;  /* 0x0001f00201007387 */ /* 0x0003e20000100800 */
[----:B0-----:R-:W-:-:S05]  /*804a0*/  FMUL R13, R14, R0 ;  /* 0x000000000e0d7220 */ /* 0x001fca0000400000 */
[----:B------:R-:W-:Y:S01]  /*804b0*/  STL [R1+0x1ec], R13 ;  /* 0x0001ec0d01007387 */ /* 0x000fe20000100800 */
[----:B---3--:R-:W-:-:S03]  /*804c0*/  FMUL R0, R14, R22 ;  /* 0x000000160e007220 */ /* 0x008fc60000400000 */
[----:B------:R-:W3:Y:S01]  /*804d0*/  LDL.LU R22, [R1+0x164] ;  /* 0x0001640001167983 */ /* 0x000ee20000300800 */
[----:B-1----:R-:W-:-:S05]  /*804e0*/  FMUL R2, R14, R12 ;  /* 0x0000000c0e027220 */ /* 0x002fca0000400000 */
[----:B------:R0:W-:Y:S04]  /*804f0*/  STL [R1+0x1e8], R2 ;  /* 0x0001e80201007387 */ /* 0x0001e80000100800 */
[----:B------:R1:W-:Y:S01]  /*80500*/  STL [R1+0x1cc], R0 ;  /* 0x0001cc0001007387 */ /* 0x0003e20000100800 */
[C---:B0-----:R-:W-:Y:S02]  /*80510*/  FMUL R2, R14.reuse, R6 ;  /* 0x000000060e027220 */ /* 0x041fe40000400000 */
[C---:B------:R-:W-:Y:S02]  /*80520*/  FMUL R28, R14.reuse, R28 ;  /* 0x0000001c0e1c7220 */ /* 0x040fe40000400000 */
[C---:B-1----:R-:W-:Y:S01]  /*80530*/  FMUL R0, R14.reuse, R3 ;  /* 0x000000030e007220 */ /* 0x042fe20000400000 */
[----:B------:R0:W-:Y:S01]  /*80540*/  STL [R1+0x1c4], R2 ;  /* 0x0001c40201007387 */ /* 0x0001e20000100800 */
[----:B------:R-:W-:-:S03]  /*80550*/  FMUL R3, R14, R19 ;  /* 0x000000130e037220 */ /* 0x000fc60000400000 */
[----:B------:R-:W-:Y:S04]  /*80560*/  STL [R1+0x3464], R28 ;  /* 0x0034641c01007387 */ /* 0x000fe80000100800 */
[----:B------:R1:W-:Y:S01]  /*80570*/  STL [R1+0x1c8], R0 ;  /* 0x0001c80001007387 */ /* 0x0003e20000100800 */
[----:B0-----:R-:W-:-:S03]  /*80580*/  FMUL R2, R14, R23 ;  /* 0x000000170e027220 */ /* 0x001fc60000400000 */
[----:B------:R-:W-:Y:S04]  /*80590*/  STL [R1+0x1c0], R3 ;  /* 0x0001c00301007387 */ /* 0x000fe80000100800 */
[----:B------:R-:W3:Y:S04]  /*805a0*/  LDL.LU R6, [R1+0x160] ;  /* 0x0001600001067983 */ /* 0x000ee80000300800 */
[----:B------:R0:W-:Y:S01]  /*805b0*/  STL [R1+0x1ac], R2 ;  /* 0x0001ac0201007387 */ /* 0x0001e20000100800 */
[----:B-1----:R-:W-:-:S05]  /*805c0*/  FMUL R0, R14, R24 ;  /* 0x000000180e007220 */ /* 0x002fca0000400000 */
[----:B------:R4:W-:Y:S01]  /*805d0*/  STL [R1+0x1b4], R0 ;  /* 0x0001b40001007387 */ /* 0x0009e20000100800 */
[----:B0-----:R-:W-:-:S03]  /*805e0*/  FMUL R2, R14, R29 ;  /* 0x0000001d0e027220 */ /* 0x001fc60000400000 */
[----:B------:R-:W3:Y:S04]  /*805f0*/  LDL.LU R19, [R1+0x15c] ;  /* 0x00015c0001137983 */ /* 0x000ee80000300800 */
[----:B------:R-:W-:Y:S01]  /*80600*/  STL [R1+0x1a4], R2 ;  /* 0x0001a40201007387 */ /* 0x000fe20000100800 */
[----:B----4-:R-:W-:-:S03]  /*80610*/  FMUL R0, R14, R25 ;  /* 0x000000190e007220 */ /* 0x010fc60000400000 */
[----:B------:R-:W4:Y:S01]  /*80620*/  LDL.LU R25, [R1+0x158] ;  /* 0x0001580001197983 */ /* 0x000f220000300800 */
[----:B------:R-:W-:-:S03]  /*80630*/  @!P5 FMUL R15, R15, 16777216 ;  /* 0x4b8000000f0fd820 */ /* 0x000fc60000400000 */
[----:B------:R5:W-:Y:S04]  /*80640*/  STL [R1+0x1b0], R0 ;  /* 0x0001b00001007387 */ /* 0x000be80000100800 */
[----:B------:R-:W4:Y:S04]  /*80650*/  LDL.LU R3, [R1+0x154] ;  /* 0x0001540001037983 */ /* 0x000f280000300800 */
[----:B------:R-:W4:Y:S01]  /*80660*/  LDL.LU R23, [R1+0x150] ;  /* 0x0001500001177983 */ /* 0x000f220000300800 */
[----:B------:R-:W3:Y:S01]  /*80670*/  MUFU.RCP R15, R15 ;  /* 0x0000000f000f7308 */ /* 0x000ee20000001000 */
[----:B-----5:R-:W-:-:S05]  /*80680*/  FMUL R0, R14, R26 ;  /* 0x0000001a0e007220 */ /* 0x020fca0000400000 */
[----:B------:R0:W-:Y:S04]  /*80690*/  STL [R1+0x198], R0 ;  /* 0x0001980001007387 */ /* 0x0001e80000100800 */
[----:B------:R-:W5:Y:S04]  /*806a0*/  LDL.LU R24, [R1+0x14c] ;  /* 0x00014c0001187983 */ /* 0x000f680000300800 */
[----:B------:R-:W5:Y:S04]  /*806b0*/  LDL.LU R29, [R1+0x148] ;  /* 0x00014800011d7983 */ /* 0x000f680000300800 */
[----:B------:R-:W5:Y:S01]  /*806c0*/  LDL.LU R26, [R1+0x144] ;  /* 0x00014400011a7983 */ /* 0x000f620000300800 */
[----:B--2---:R-:W-:-:S05]  /*806d0*/  FMUL R2, R14, R7 ;  /* 0x000000070e027220 */ /* 0x004fca0000400000 */
[----:B------:R1:W-:Y:S01]  /*806e0*/  STL [R1+0x1a8], R2 ;  /* 0x0001a80201007387 */ /* 0x0003e20000100800 */
[----:B0-----:R-:W-:-:S05]  /*806f0*/  FMUL R0, R14, R20 ;  /* 0x000000140e007220 */ /* 0x001fca0000400000 */
[----:B------:R0:W-:Y:S01]  /*80700*/  STL [R1+0x194], R0 ;  /* 0x0001940001007387 */ /* 0x0001e20000100800 */
[C---:B------:R-:W-:Y:S02]  /*80710*/  FMUL R7, R14.reuse, R21 ;  /* 0x000000150e077220 */ /* 0x040fe40000400000 */
[----:B-1----:R-:W-:-:S03]  /*80720*/  FMUL R2, R14, R27 ;  /* 0x0000001b0e027220 */ /* 0x002fc60000400000 */
[----:B------:R-:W-:Y:S01]  /*80730*/  STL [R1+0x1a0], R7 ;  /* 0x0001a00701007387 */ /* 0x000fe20000100800 */
[----:B0-----:R-:W-:-:S03]  /*80740*/  FMUL R0, R14, R5 ;  /* 0x000000050e007220 */ /* 0x001fc60000400000 */
[----:B------:R-:W2:Y:S04]  /*80750*/  LDL.LU R20, [R1+0x140] ;  /* 0x0001400001147983 */ /* 0x000ea80000300800 */
[----:B------:R-:W-:Y:S04]  /*80760*/  STL [R1+0xac], R2 ;  /* 0x0000ac0201007387 */ /* 0x000fe80000100800 */
[----:B------:R-:W2:Y:S04]  /*80770*/  LDL.LU R21, [R1+0x13c] ;  /* 0x00013c0001157983 */ /* 0x000ea80000300800 */
[----:B------:R0:W-:Y:S04]  /*80780*/  STL [R1+0x19c], R0 ;  /* 0x00019c0001007387 */ /* 0x0001e80000100800 */
[----:B------:R-:W2:Y:S04]  /*80790*/  LDL.LU R27, [R1+0x138] ;  /* 0x00013800011b7983 */ /* 0x000ea80000300800 */
[----:B------:R-:W2:Y:S01]  /*807a0*/  LDL.LU R5, [R1+0x134] ;  /* 0x0001340001057983 */ /* 0x000ea20000300800 */
[----:B0-----:R-:W-:-:S03]  /*807b0*/  FMUL R0, R14, R4 ;  /* 0x000000040e007220 */ /* 0x001fc60000400000 */
[----:B------:R-:W2:Y:S04]  /*807c0*/  LDL.LU R4, [R1+0x130] ;  /* 0x0001300001047983 */ /* 0x000ea80000300800 */
[----:B------:R3:W-:Y:S02]  /*807d0*/  STL [R1+0x9c], R0 ;  /* 0x00009c0001007387 */ /* 0x0007e40000100800 */
[C---:B---3--:R-:W-:Y:S02]  /*807e0*/  FMUL R0, R15.reuse, R22 ;  /* 0x000000160f007220 */ /* 0x048fe40000400000 */
[----:B------:R-:W3:Y:S04]  /*807f0*/  LDL.LU R22, [R1+0x12c] ;  /* 0x00012c0001167983 */ /* 0x000ee80000300800 */
[----:B------:R-:W3:Y:S04]  /*80800*/  LDL.LU R14, [R1+0x128] ;  /* 0x00012800010e7983 */ /* 0x000ee80000300800 */
[----:B------:R0:W-:Y:S04]  /*80810*/  STL [R1+0x164], R0 ;  /* 0x0001640001007387 */ /* 0x0001e80000100800 */
[----:B------:R-:W3:Y:S04]  /*80820*/  LDL.LU R28, [R1+0x124] ;  /* 0x00012400011c7983 */ /* 0x000ee80000300800 */
[----:B------:R-:W3:Y:S04]  /*80830*/  LDL.LU R13, [R1+0x120] ;  /* 0x00012000010d7983 */ /* 0x000ee80000300800 */
[----:B------:R-:W3:Y:S04]  /*80840*/  LDL.LU R2, [R1+0x11c] ;  /* 0x00011c0001027983 */ /* 0x000ee80000300800 */
[----:B0-----:R-:W3:Y:S04]  /*80850*/  LDL.LU R0, [R1+0x118] ;  /* 0x0001180001007983 */ /* 0x001ee80000300800 */
[----:B------:R-:W3:Y:S04]  /*80860*/  LDL.LU R12, [R1+0x114] ;  /* 0x00011400010c7983 */ /* 0x000ee80000300800 */
[----:B------:R-:W3:Y:S01]  /*80870*/  LDL.LU R7, [R1+0x110] ;  /* 0x0001100001077983 */ /* 0x000ee20000300800 */
[----:B------:R-:W-:-:S05]  /*80880*/  FMUL R6, R15, R6 ;  /* 0x000000060f067220 */ /* 0x000fca0000400000 */
[----:B------:R0:W-:Y:S04]  /*80890*/  STL [R1+0x160], R6 ;  /* 0x0001600601007387 */ /* 0x0001e80000100800 */
[----:B0-----:R-:W3:Y:S01]  /*808a0*/  LDL.LU R6, [R1+0x10c] ;  /* 0x00010c0001067983 */ /* 0x001ee20000300800 */
[----:B------:R-:W-:-:S05]  /*808b0*/  FMUL R19, R15, R19 ;  /* 0x000000130f137220 */ /* 0x000fca0000400000 */
[----:B------:R0:W-:Y:S01]  /*808c0*/  STL [R1+0x15c], R19 ;  /* 0x00015c1301007387 */ /* 0x0001e20000100800 */
[----:B----4-:R-:W-:-:S03]  /*808d0*/  FMUL R25, R15, R25 ;  /* 0x000000190f197220 */ /* 0x010fc60000400000 */
[----:B0-----:R-:W4:Y:S01]  /*808e0*/  LDL.LU R19, [R1+0x34ac] ;  /* 0x0034ac0001137983 */ /* 0x001f220000300800 */
[----:B------:R-:W-:-:S03]  /*808f0*/  FMUL R3, R15, R3 ;  /* 0x000000030f037220 */ /* 0x000fc60000400000 */
[----:B------:R0:W-:Y:S01]  /*80900*/  STL [R1+0x158], R25 ;  /* 0x0001581901007387 */ /* 0x0001e20000100800 */
[----:B------:R-:W-:-:S03]  /*80910*/  FMUL R23, R15, R23 ;  /* 0x000000170f177220 */ /* 0x000fc60000400000 */
[----:B0-----:R-:W4:Y:S04]  /*80920*/  LDL.LU R25, [R1+0x108] ;  /* 0x0001080001197983 */ /* 0x001f280000300800 */
[----:B------:R5:W-:Y:S04]  /*80930*/  STL [R1+0x154], R3 ;  /* 0x0001540301007387 */ /* 0x000be80000100800 */
[----:B------:R0:W-:Y:S01]  /*80940*/  STL [R1+0x150], R23 ;  /* 0x0001501701007387 */ /* 0x0001e20000100800 */
[C---:B-----5:R-:W-:Y:S02]  /*80950*/  FMUL R3, R15.reuse, R24 ;  /* 0x000000180f037220 */ /* 0x060fe40000400000 */
[----:B0-----:R-:W-:-:S03]  /*80960*/  FMUL R23, R15, R29 ;  /* 0x0000001d0f177220 */ /* 0x001fc60000400000 */
[----:B------:R0:W-:Y:S01]  /*80970*/  STL [R1+0x14c], R3 ;  /* 0x00014c0301007387 */ /* 0x0001e20000100800 */
[----:B------:R-:W-:-:S03]  /*80980*/  FMUL R24, R15, R26 ;  /* 0x0000001a0f187220 */ /* 0x000fc60000400000 */
[----:B0-----:R-:W5:Y:S04]  /*80990*/  LDL.LU R3, [R1+0x104] ;  /* 0x0001040001037983 */ /* 0x001f680000300800 */
[----:B------:R0:W-:Y:S04]  /*809a0*/  STL [R1+0x148], R23 ;  /* 0x0001481701007387 */ /* 0x0001e80000100800 */
[----:B0-----:R-:W5:Y:S04]  /*809b0*/  LDL.LU R23, [R1+0x100] ;  /* 0x0001000001177983 */ /* 0x001f680000300800 */
[----:B------:R0:W-:Y:S04]  /*809c0*/  STL [R1+0x144], R24 ;  /* 0x0001441801007387 */ /* 0x0001e80000100800 */
[----:B0-----:R-:W5:Y:S04]  /*809d0*/  LDL.LU R24, [R1+0xfc] ;  /* 0x0000fc0001187983 */ /* 0x001f680000300800 */
[----:B------:R-:W5:Y:S01]  /*809e0*/  LDL.LU R29, [R1+0xf8] ;  /* 0x0000f800011d7983 */ /* 0x000f620000300800 */
[----:B--2---:R-:W-:-:S03]  /*809f0*/  FMUL R20, R15, R20 ;  /* 0x000000140f147220 */ /* 0x004fc60000400000 */
[----:B------:R-:W2:Y:S04]  /*80a00*/  LDL.LU R26, [R1+0xf4] ;  /* 0x0000f400011a7983 */ /* 0x000ea80000300800 */
[----:B------:R0:W-:Y:S01]  /*80a10*/  STL [R1+0x140], R20 ;  /* 0x0001401401007387 */ /* 0x0001e20000100800 */
[----:B------:R-:W-:-:S03]  /*80a20*/  FMUL R21, R15, R21 ;  /* 0x000000150f157220 */ /* 0x000fc60000400000 */
[----:B0-----:R-:W2:Y:S01]  /*80a30*/  LDL.LU R20, [R1+0x34a8] ;  /* 0x0034a80001147983 */ /* 0x001ea20000300800 */
[----:B------:R-:W-:-:S03]  /*80a40*/  FMUL R27, R15, R27 ;  /* 0x0000001b0f1b7220 */ /* 0x000fc60000400000 */
[----:B------:R0:W-:Y:S01]  /*80a50*/  STL [R1+0x13c], R21 ;  /* 0x00013c1501007387 */ /* 0x0001e20000100800 */
[C---:B------:R-:W-:Y:S02]  /*80a60*/  FMUL R5, R15.reuse, R5 ;  /* 0x000000050f057220 */ /* 0x040fe40000400000 */
[C---:B------:R-:W-:Y:S01]  /*80a70*/  FMUL R4, R15.reuse, R4 ;  /* 0x000000040f047220 */ /* 0x040fe20000400000 */
[----:B0-----:R-:W2:Y:S04]  /*80a80*/  LDL.LU R21, [R1+0x34a4] ;  /* 0x0034a40001157983 */ /* 0x001ea80000300800 */
[----:B------:R0:W-:Y:S04]  /*80a90*/  STL [R1+0x138], R27 ;  /* 0x0001381b01007387 */ /* 0x0001e80000100800 */
[----:B0-----:R-:W2:Y:S04]  /*80aa0*/  LDL.LU R27, [R1+0xf0] ;  /* 0x0000f000011b7983 */ /* 0x001ea80000300800 */
[----:B------:R0:W-:Y:S04]  /*80ab0*/  STL [R1+0x134], R5 ;  /* 0x0001340501007387 */ /* 0x0001e80000100800 */
[----:B0-----:R-:W2:Y:S04]  /*80ac0*/  LDL.LU R5, [R1+0xec] ;  /* 0x0000ec0001057983 */ /* 0x001ea80000300800 */
[----:B------:R0:W-:Y:S04]  /*80ad0*/  STL [R1+0x130], R4 ;  /* 0x0001300401007387 */ /* 0x0001e80000100800 */
[----:B0-----:R-:W2:Y:S01]  /*80ae0*/  LDL.LU R4, [R1+0xe8] ;  /* 0x0000e80001047983 */ /* 0x001ea20000300800 */
[----:B---3--:R-:W-:-:S02]  /*80af0*/  FMUL R22, R15, R22 ;  /* 0x000000160f167220 */ /* 0x008fc40000400000 */
[----:B------:R-:W-:-:S03]  /*80b00*/  FMUL R14, R15, R14 ;  /* 0x0000000e0f0e7220 */ /* 0x000fc60000400000 */
[----:B------:R0:W-:Y:S04]  /*80b10*/  STL [R1+0x12c], R22 ;  /* 0x00012c1601007387 */ /* 0x0001e80000100800 */
[----:B0-----:R-:W3:Y:S01]  /*80b20*/  LDL.LU R22, [R1+0x34a0] ;  /* 0x0034a00001167983 */ /* 0x001ee20000300800 */
[----:B------:R-:W-:-:S03]  /*80b30*/  FMUL R13, R15, R13 ;  /* 0x0000000d0f0d7220 */ /* 0x000fc60000400000 */
[----:B------:R0:W-:Y:S01]  /*80b40*/  STL [R1+0x128], R14 ;  /* 0x0001280e01007387 */ /* 0x0001e20000100800 */
[C---:B------:R-:W-:Y:S02]  /*80b50*/  FMUL R2, R15.reuse, R2 ;  /* 0x000000020f027220 */ /* 0x040fe40000400000 */
[C---:B------:R-:W-:Y:S02]  /*80b60*/  FMUL R0, R15.reuse, R0 ;  /* 0x000000000f007220 */ /* 0x040fe40000400000 */
[C---:B0-----:R-:W-:Y:S02]  /*80b70*/  FMUL R14, R15.reuse, R28 ;  /* 0x0000001c0f0e7220 */ /* 0x041fe40000400000 */
[----:B------:R-:W-:-:S03]  /*80b80*/  FMUL R12, R15, R12 ;  /* 0x0000000c0f0c7220 */ /* 0x000fc60000400000 */
[----:B------:R-:W-:Y:S04]  /*80b90*/  STL [R1+0x90], R14 ;  /* 0x0000900e01007387 */ /* 0x000fe80000100800 */
[----:B------:R-:W-:Y:S04]  /*80ba0*/  STL [R1+0x84], R13 ;  /* 0x0000840d01007387 */ /* 0x000fe80000100800 */
[----:B------:R0:W-:Y:S04]  /*80bb0*/  STL [R1+0x80], R2 ;  /* 0x0000800201007387 */ /* 0x0001e80000100800 */
[----:B0-----:R-:W3:Y:S04]  /*80bc0*/  LDL.LU R2, [R1+0xe4] ;  /* 0x0000e40001027983 */ /* 0x001ee80000300800 */
[----:B------:R0:W-:Y:S04]  /*80bd0*/  STL [R1+0x78], R0 ;  /* 0x0000780001007387 */ /* 0x0001e80000100800 */
[----:B------:R-:W-:Y:S04]  /*80be0*/  STL [R1+0x70], R12 ;  /* 0x0000700c01007387 */ /* 0x000fe80000100800 */
[----:B------:R-:W3:Y:S01]  /*80bf0*/  LDL.LU R13, [R1+0xe0] ;  /* 0x0000e000010d7983 */ /* 0x000ee20000300800 */
[----:B0-----:R-:W-:-:S05]  /*80c00*/  FMUL R0, R15, R7 ;  /* 0x000000070f007220 */ /* 0x001fca0000400000 */
[----:B------:R0:W-:Y:S04]  /*80c10*/  STL [R1+0x64], R0 ;  /* 0x0000640001007387 */ /* 0x0001e80000100800 */
[----:B0-----:R-:W3:Y:S01]  /*80c20*/  LDL.LU R0, [R1+0xdc] ;  /* 0x0000dc0001007983 */ /* 0x001ee20000300800 */
[C---:B------:R-:W-:Y:S02]  /*80c30*/  FMUL R6, R15.reuse, R6 ;  /* 0x000000060f067220 */ /* 0x040fe40000400000 */
[----:B----4-:R-:W-:-:S03]  /*80c40*/  FMUL R28, R15, R25 ;  /* 0x000000190f1c7220 */ /* 0x010fc60000400000 */
[----:B------:R0:W-:Y:S04]  /*80c50*/  STL [R1+0x60], R6 ;  /* 0x0000600601007387 */ /* 0x0001e80000100800 */
[----:B------:R-:W4:Y:S04]  /*80c60*/  LDL.LU R12, [R1+0xd8] ;  /* 0x0000d800010c7983 */ /* 0x000f280000300800 */
[----:B------:R-:W4:Y:S04]  /*80c70*/  LDL.LU R7, [R1+0xd4] ;  /* 0x0000d40001077983 */ /* 0x000f280000300800 */
[----:B0-----:R-:W4:Y:S01]  /*80c80*/  LDL.LU R6, [R1+0xd0] ;  /* 0x0000d00001067983 */ /* 0x001f220000300800 */
[----:B------:R-:W3:Y:S03]  /*80c90*/  MUFU.RCP R16, R16 ;  /* 0x0000001000107308 */ /* 0x000ee60000001000 */
[----:B------:R-:W4:Y:S04]  /*80ca0*/  LDL.LU R25, [R1+0xcc] ;  /* 0x0000cc0001197983 */ /* 0x000f280000300800 */
[----:B------:R-:W-:Y:S01]  /*80cb0*/  STL [R1+0x3468], R28 ;  /* 0x0034681c01007387 */ /* 0x000fe20000100800 */
[----:B-----5:R-:W-:-:S05]  /*80cc0*/  FMUL R3, R15, R3 ;  /* 0x000000030f037220 */ /* 0x020fca0000400000 */
[----:B------:R0:W-:Y:S01]  /*80cd0*/  STL [R1+0x54], R3 ;  /* 0x0000540301007387 */ /* 0x0001e20000100800 */
[----:B------:R-:W-:-:S05]  /*80ce0*/  FMUL R23, R15, R23 ;  /* 0x000000170f177220 */ /* 0x000fca0000400000 */
[----:B------:R1:W-:Y:S01]  /*80cf0*/  STL [R1+0x4c], R23 ;  /* 0x00004c1701007387 */ /* 0x0003e20000100800 */
[C---:B------:R-:W-:Y:S02]  /*80d00*/  FMUL R14, R15.reuse, R24 ;  /* 0x000000180f0e7220 */ /* 0x040fe40000400000 */
[----:B0-----:R-:W-:-:S03]  /*80d10*/  FMUL R3, R15, R29 ;  /* 0x0000001d0f037220 */ /* 0x001fc60000400000 */
[----:B------:R-:W-:Y:S01]  /*80d20*/  STL [R1+0x48], R14 ;  /* 0x0000480e01007387 */ /* 0x000fe20000100800 */
[----:B--2---:R-:W-:-:S03]  /*80d30*/  FMUL R28, R15, R26 ;  /* 0x0000001a0f1c7220 */ /* 0x004fc60000400000 */
[----:B-1----:R-:W2:Y:S04]  /*80d40*/  LDL.LU R23, [R1+0xc8] ;  /* 0x0000c80001177983 */ /* 0x002ea80000300800 */
[----:B------:R-:W-:Y:S04]  /*80d50*/  STL [R1+0x3c], R3 ;  /* 0x00003c0301007387 */ /* 0x000fe80000100800 */
[----:B------:R0:W-:Y:S04]  /*80d60*/  STL [R1+0x346c], R28 ;  /* 0x00346c1c01007387 */ /* 0x0001e80000100800 */
[----:B------:R-:W5:Y:S01]  /*80d70*/  LDL.LU R24, [R1+0xc0] ;  /* 0x0000c00001187983 */ /* 0x000f620000300800 */
[----:B0-----:R-:W-:-:S05]  /*80d80*/  FMUL R28, R15, R27 ;  /* 0x0000001b0f1c7220 */ /* 0x001fca0000400000 */
[----:B------:R-:W-:Y:S04]  /*80d90*/  STL [R1+0x3470], R28 ;  /* 0x0034701c01007387 */ /* 0x000fe80000100800 */
[----:B------:R-:W5:Y:S01]  /*80da0*/  LDL.LU R29, [R1+0xb8] ;  /* 0x0000b800011d7983 */ /* 0x000f620000300800 */
[----:B------:R-:W-:-:S05]  /*80db0*/  FMUL R5, R15, R5 ;  /* 0x000000050f057220 */ /* 0x000fca0000400000 */
[----:B------:R0:W-:Y:S04]  /*80dc0*/  STL [R1+0x28], R5 ;  /* 0x0000280501007387 */ /* 0x0001e80000100800 */
[----:B------:R-:W5:Y:S01]  /*80dd0*/  LDL.LU R26, [R1+0xb4] ;  /* 0x0000b400011a7983 */ /* 0x000f620000300800 */
[----:B------:R-:W-:-:S05]  /*80de0*/  FMUL R4, R15, R4 ;  /* 0x000000040f047220 */ /* 0x000fca0000400000 */
[----:B------:R1:W-:Y:S04]  /*80df0*/  STL [R1+0x1c], R4 ;  /* 0x00001c0401007387 */ /* 0x0003e80000100800 */
[----:B------:R-:W5:Y:S04]  /*80e00*/  LDL.LU R27, [R1+0xb0] ;  /* 0x0000b000011b7983 */ /* 0x000f680000300800 */
[----:B0-----:R-:W5:Y:S04]  /*80e10*/  LDL.LU R5, [R1+0x2c] ;  /* 0x00002c0001057983 */ /* 0x001f680000300800 */
[----:B-1----:R-:W5:Y:S04]  /*80e20*/  LDL.LU R4, [R1+0xc] ;  /* 0x00000c0001047983 */ /* 0x002f680000300800 */
[----:B------:R-:W5:Y:S01]  /*80e30*/  LDL.LU R28, [R1+0x8] ;  /* 0x00000800011c7983 */ /* 0x000f620000300800 */
[----:B---3--:R-:W-:-:S05]  /*80e40*/  FMUL R2, R16, R2 ;  /* 0x0000000210027220 */ /* 0x008fca0000400000 */
[----:B------:R0:W-:Y:S01]  /*80e50*/  STL [R1+0x3400], R2 ;  /* 0x0034000201007387 */ /* 0x0001e20000100800 */
[----:B------:R-:W-:-:S03]  /*80e60*/  FMUL R13, R16, R13 ;  /* 0x0000000d100d7220 */ /* 0x000fc60000400000 */
[----:B0-----:R-:W3:Y:S01]  /*80e70*/  LDL.LU R2, [R1+0xbc] ;  /* 0x0000bc0001027983 */ /* 0x001ee20000300800 */
[----:B------:R-:W-:-:S05]  /*80e80*/  FMUL R0, R16, R0 ;  /* 0x0000000010007220 */ /* 0x000fca0000400000 */
[----:B------:R0:W-:Y:S04]  /*80e90*/  STL [R1+0x3404], R0 ;  /* 0x0034040001007387 */ /* 0x0001e80000100800 */
[----:B------:R4:W-:Y:S04]  /*80ea0*/  STL [R1+0xe0], R13 ;  /* 0x0000e00d01007387 */ /* 0x0009e80000100800 */
[----:B0-----:R-:W3:Y:S01]  /*80eb0*/  LDL.LU R0, [R1+0xc4] ;  /* 0x0000c40001007983 */ /* 0x001ee20000300800 */
[C---:B----4-:R-:W-:Y:S02]  /*80ec0*/  FMUL R13, R16.reuse, R12 ;  /* 0x0000000c100d7220 */ /* 0x050fe40000400000 */
[----:B------:R-:W-:-:S02]  /*80ed0*/  FMUL R12, R16, R7 ;  /* 0x00000007100c7220 */ /* 0x000fc40000400000 */
[C---:B------:R-:W-:Y:S01]  /*80ee0*/  FMUL R6, R16.reuse, R6 ;  /* 0x0000000610067220 */ /* 0x040fe20000400000 */
[----:B------:R-:W-:Y:S01]  /*80ef0*/  STL [R1+0xd8], R13 ;  /* 0x0000d80d01007387 */ /* 0x000fe20000100800 */
[----:B------:R-:W-:-:S03]  /*80f00*/  FMUL R7, R16, R25 ;  /* 0x0000001910077220 */ /* 0x000fc60000400000 */
[----:B------:R-:W-:Y:S04]  /*80f10*/  STL [R1+0xd4], R12 ;  /* 0x0000d40c01007387 */ /* 0x000fe80000100800 */
[----:B------:R-:W4:Y:S04]  /*80f20*/  LDL.LU R25, [R1+0x16c] ;  /* 0x00016c0001197983 */ /* 0x000f280000300800 */
[----:B------:R0:W-:Y:S04]  /*80f30*/  STL [R1+0xd0], R6 ;  /* 0x0000d00601007387 */ /* 0x0001e80000100800 */
[----:B0-----:R-:W4:Y:S04]  /*80f40*/  LDL.LU R6, [R1+0x170] ;  /* 0x0001700001067983 */ /* 0x001f280000300800 */
[----:B------:R0:W-:Y:S04]  /*80f50*/  STL [R1+0xcc], R7 ;  /* 0x0000cc0701007387 */ /* 0x0001e80000100800 */
[----:B0-----:R-:W4:Y:S04]  /*80f60*/  LDL.LU R7, [R1+0x174] ;  /* 0x0001740001077983 */ /* 0x001f280000300800 */
[----:B------:R-:W4:Y:S04]  /*80f70*/  LDL.LU R12, [R1+0x17c] ;  /* 0x00017c00010c7983 */ /* 0x000f280000300800 */
[----:B------:R-:W4:Y:S04]  /*80f80*/  LDL.LU R13, [R1+0x180] ;  /* 0x00018000010d7983 */ /* 0x000f280000300800 */
[----:B------:R-:W4:Y:S04]  /*80f90*/  LDL.LU R14, [R1+0x184] ;  /* 0x00018400010e7983 */ /* 0x000f280000300800 */
[----:B------:R-:W4:Y:S01]  /*80fa0*/  LDL.LU R15, [R1+0x18c] ;  /* 0x00018c00010f7983 */ /* 0x000f220000300800 */
[----:B--2---:R-:W-:-:S05]  /*80fb0*/  FMUL R23, R16, R23 ;  /* 0x0000001710177220 */ /* 0x004fca0000400000 */
[----:B------:R0:W-:Y:S01]  /*80fc0*/  STL [R1+0xc8], R23 ;  /* 0x0000c81701007387 */ /* 0x0001e20000100800 */
[----:B-----5:R-:W-:-:S03]  /*80fd0*/  FMUL R24, R16, R24 ;  /* 0x0000001810187220 */ /* 0x020fc60000400000 */
[----:B0-----:R-:W2:Y:S01]  /*80fe0*/  LDL.LU R23, [R1+0x349c] ;  /* 0x00349c0001177983 */ /* 0x001ea20000300800 */
[C---:B------:R-:W-:Y:S02]  /*80ff0*/  FMUL R29, R16.reuse, R29 ;  /* 0x0000001d101d7220 */ /* 0x040fe40000400000 */
[C---:B------:R-:W-:Y:S02]  /*81000*/  FMUL R26, R16.reuse, R26 ;  /* 0x0000001a101a7220 */ /* 0x040fe40000400000 */
[C---:B------:R-:W-:Y:S02]  /*81010*/  FMUL R27, R16.reuse, R27 ;  /* 0x0000001b101b7220 */ /* 0x040fe40000400000 */
[C---:B------:R-:W-:Y:S02]  /*81020*/  FMUL R5, R16.reuse, R5 ;  /* 0x0000000510057220 */ /* 0x040fe40000400000 */
[C---:B------:R-:W-:Y:S02]  /*81030*/  FMUL R4, R16.reuse, R4 ;  /* 0x0000000410047220 */ /* 0x040fe40000400000 */
[----:B------:R-:W-:-:S02]  /*81040*/  FMUL R28, R16, R28 ;  /* 0x0000001c101c7220 */ /* 0x000fc40000400000 */
[C---:B---3--:R-:W-:Y:S02]  /*81050*/  FMUL R2, R16.reuse, R2 ;  /* 0x0000000210027220 */ /* 0x048fe40000400000 */
[----:B------:R-:W-:-:S05]  /*81060*/  FMUL R0, R16, R0 ;  /* 0x0000000010007220 */ /* 0x000fca0000400000 */
[----:B------:R0:W-:Y:S04]  /*81070*/  STL [R1+0x3408], R0 ;  /* 0x0034080001007387 */ /* 0x0001e80000100800 */
[----:B0-----:R-:W3:Y:S04]  /*81080*/  LDL.LU R0, [R1+0x37c] ;  /* 0x00037c0001007983 */ /* 0x001ee80000300800 */
[----:B------:R0:W-:Y:S04]  /*81090*/  STL [R1+0xc0], R24 ;  /* 0x0000c01801007387 */ /* 0x0001e80000100800 */
[----:B0-----:R-:W5:Y:S04]  /*810a0*/  LDL.LU R24, [R1+0x3498] ;  /* 0x0034980001187983 */ /* 0x001f680000300800 */
[----:B------:R0:W-:Y:S04]  /*810b0*/  STL [R1+0x340c], R2 ;  /* 0x00340c0201007387 */ /* 0x0001e80000100800 */
[----:B0-----:R-:W2:Y:S04]  /*810c0*/  LDL.LU R2, [R1+0x190] ;  /* 0x0001900001027983 */ /* 0x001ea80000300800 */
        /* <DEDUP_REMOVED lines=11> */
[----:B0-----:R-:W2:Y:S02]  /*81180*/  LDL.LU R28, [R1+0x4] ;  /* 0x00000400011c7983 */ /* 0x001ea40000300800 */
[----:B--2---:R-:W-:-:S05]  /*81190*/  FMUL R28, R16, R28 ;  /* 0x0000001c101c7220 */ /* 0x004fca0000400000 */
[----:B------:R0:W-:Y:S04]  /*811a0*/  STL [R1+0x3478], R28 ;  /* 0x0034781c01007387 */ /* 0x0001e80000100800 */
[----:B0-----:R-:W2:Y:S01]  /*811b0*/  LDL.LU R28, [R1] ;  /* 0x00000000011c7983 */ /* 0x001ea20000300800 */
[C---:B----4-:R-:W-:Y:S02]  /*811c0*/  FMUL R25, R16.reuse, R25 ;  /* 0x0000001910197220 */ /* 0x050fe40000400000 */
[----:B--2---:R-:W-:-:S05]  /*811d0*/  FMUL R28, R16, R28 ;  /* 0x0000001c101c7220 */ /* 0x004fca0000400000 */
[----:B------:R0:W-:Y:S02]  /*811e0*/  STL [R1+0x10], R28 ;  /* 0x0000101c01007387 */ /* 0x0001e40000100800 */
[C---:B0-----:R-:W-:Y:S02]  /*811f0*/  FMUL R28, R16.reuse, R4 ;  /* 0x00000004101c7220 */ /* 0x041fe40000400000 */
[----:B------:R-:W2:Y:S04]  /*81200*/  LDL.LU R4, [R1+0x188] ;  /* 0x0001880001047983 */ /* 0x000ea80000300800 */
[----:B------:R0:W-:Y:S02]  /*81210*/  STL [R1+0xc], R28 ;  /* 0x00000c1c01007387 */ /* 0x0001e40000100800 */
[----:B0-----:R-:W-:-:S02]  /*81220*/  FMUL R28, R16, R5 ;  /* 0x00000005101c7220 */ /* 0x001fc40000400000 */
[----:B------:R-:W4:Y:S04]  /*81230*/  LDL.LU R5, [R1+0x178] ;  /* 0x0001780001057983 */ /* 0x000f280000300800 */
[----:B------:R0:W-:Y:S04]  /*81240*/  STL [R1+0x347c], R28 ;  /* 0x00347c1c01007387 */ /* 0x0001e80000100800 */
[----:B0-----:R-:W4:Y:S04]  /*81250*/  LDL.LU R28, [R1+0x168] ;  /* 0x00016800011c7983 */ /* 0x001f280000300800 */
[----:B------:R0:W-:Y:S04]  /*81260*/  STL [R1+0x4], R25 ;  /* 0x0000041901007387 */ /* 0x0001e80000100800 */
[----:B0-----:R-:W4:Y:S04]  /*81270*/  LDL.LU R25, [R1+0x3480] ;  /* 0x0034800001197983 */ /* 0x001f280000300800 */
[----:B------:R-:W0:Y:S01]  /*81280*/  S2R R3, SR_TID.X ;  /* 0x0000000000037919 */ /* 0x000e220000002100 */
[----:B------:R-:W-:-:S02]  /*81290*/  FMUL R6, R16, R6 ;  /* 0x0000000610067220 */ /* 0x000fc40000400000 */
[C---:B------:R-:W-:Y:S02]  /*812a0*/  FMUL R7, R16.reuse, R7 ;  /* 0x0000000710077220 */ /* 0x040fe40000400000 */
[C---:B------:R-:W-:Y:S02]  /*812b0*/  FMUL R12, R16.reuse, R12 ;  /* 0x0000000c100c7220 */ /* 0x040fe40000400000 */
[C---:B------:R-:W-:Y:S02]  /*812c0*/  FMUL R13, R16.reuse, R13 ;  /* 0x0000000d100d7220 */ /* 0x040fe40000400000 */
[C---:B------:R-:W-:Y:S02]  /*812d0*/  FMUL R14, R16.reuse, R14 ;  /* 0x0000000e100e7220 */ /* 0x040fe40000400000 */
[----:B------:R-:W-:Y:S02]  /*812e0*/  FMUL R15, R16, R15 ;  /* 0x0000000f100f7220 */ /* 0x000fe40000400000 */
[----:B------:R-:W-:-:S02]  /*812f0*/  @!P0 FMUL R29, R29, 16777216 ;  /* 0x4b8000001d1d8820 */ /* 0x000fc40000400000 */
[----:B------:R-:W-:Y:S02]  /*81300*/  @!P0 FMUL R27, R27, 16777216 ;  /* 0x4b8000001b1b8820 */ /* 0x000fe40000400000 */
[----:B------:R-:W-:Y:S02]  /*81310*/  @!P0 FMUL R26, R26, 16777216 ;  /* 0x4b8000001a1a8820 */ /* 0x000fe40000400000 */
[----:B-----5:R-:W-:Y:S01]  /*81320*/  @!P0 FMUL R24, R24, 16777216 ;  /* 0x4b80000018188820 */ /* 0x020fe20000400000 */
[----:B0-----:R3:W-:Y:S01]  /*81330*/  STL [R1+0x33cc], R3 ;  /* 0x0033cc0301007387 */ /* 0x0017e20000100800 */
[----:B------:R-:W-:Y:S02]  /*81340*/  @!P0 FMUL R23, R23, 16777216 ;  /* 0x4b80000017178820 */ /* 0x000fe40000400000 */
[----:B------:R-:W-:Y:S02]  /*81350*/  @!P0 FMUL R22, R22, 16777216 ;  /* 0x4b80000016168820 */ /* 0x000fe40000400000 */
[----:B---3--:R-:W-:-:S02]  /*81360*/  FMUL R3, R0, R26 ;  /* 0x0000001a00037220 */ /* 0x008fc40000400000 */
        /* <DEDUP_REMOVED lines=9> */
[C---:B--2---:R-:W-:Y:S02]  /*81400*/  FMUL R4, R16.reuse, R4 ;  /* 0x0000000410047220 */ /* 0x044fe40000400000 */
[C---:B----4-:R-:W-:Y:S02]  /*81410*/  FMUL R5, R16.reuse, R5 ;  /* 0x0000000510057220 */ /* 0x050fe40000400000 */
[----:B------:R-:W-:-:S02]  /*81420*/  FMUL R28, R16, R28 ;  /* 0x0000001c101c7220 */ /* 0x000fc40000400000 */
[----:B------:R-:W-:Y:S02]  /*81430*/  FMUL R16, R16, R2 ;  /* 0x0000000210107220 */ /* 0x000fe40000400000 */
[----:B------:R-:W-:-:S04]  /*81440*/  @!P0 FMUL R25, R25, 16777216 ;  /* 0x4b80000019198820 */ /* 0x000fc80000400000 */
[C---:B------:R-:W-:Y:S02]  /*81450*/  FMUL R2, R0.reuse, R25 ;  /* 0x0000001900027220 */ /* 0x040fe40000400000 */
[----:B------:R-:W-:-:S03]  /*81460*/  FMUL R25, R0, R27 ;  /* 0x0000001b00197220 */ /* 0x000fc60000400000 */
[----:B------:R0:W-:Y:S04]  /*81470*/  STL [R1+0x94], R2 ;  /* 0x0000940201007387 */ /* 0x0001e80000100800 */
[----:B------:R-:W-:Y:S01]  /*81480*/  STL [R1+0x8c], R25 ;  /* 0x00008c1901007387 */ /* 0x000fe20000100800 */
[----:B0-----:R-:W-:Y:S01]  /*81490*/  FMUL R2, R0, R29 ;  /* 0x0000001d00027220 */ /* 0x001fe20000400000 */
[----:B------:R-:W-:Y:S02]  /*814a0*/  MOV R29, R0 ;  /* 0x00000000001d7202 */ /* 0x000fe40000000f00 */
[----:B------:R0:W-:Y:S03]  /*814b0*/  STL [R1+0x88], R3 ;  /* 0x0000880301007387 */ /* 0x0001e60000100800 */
[C---:B------:R-:W-:Y:S01]  /*814c0*/  FMUL R0, R29.reuse, R24 ;  /* 0x000000181d007220 */ /* 0x040fe20000400000 */
[----:B------:R1:W-:Y:S01]  /*814d0*/  STL [R1+0x7c], R2 ;  /* 0x00007c0201007387 */ /* 0x0003e20000100800 */
[----:B0-----:R-:W-:-:S03]  /*814e0*/  FMUL R3, R29, R23 ;  /* 0x000000171d037220 */ /* 0x001fc60000400000 */
[----:B------:R0:W-:Y:S01]  /*814f0*/  STL [R1+0x74], R0 ;  /* 0x0000740001007387 */ /* 0x0001e20000100800 */
[----:B-1----:R-:W-:-:S03]  /*81500*/  FMUL R2, R29, R22 ;  /* 0x000000161d027220 */ /* 0x002fc60000400000 */
        /* <DEDUP_REMOVED lines=8> */
[----:B------:R-:W2:Y:S04]  /*81590*/  LDL.LU R26, [R1+0x64] ;  /* 0x00006400011a7983 */ /* 0x000ea80000300800 */
[----:B------:R-:W-:Y:S04]  /*815a0*/  STL [R1+0x44], R2 ;  /* 0x0000440201007387 */ /* 0x000fe80000100800 */
[----:B0-----:R-:W3:Y:S04]  /*815b0*/  LDL.LU R3, [R1+0x60] ;  /* 0x0000600001037983 */ /* 0x001ee80000300800 */
[----:B------:R0:W-:Y:S04]  /*815c0*/  STL [R1+0x40], R0 ;  /* 0x0000400001007387 */ /* 0x0001e80000100800 */
[----:B------:R-:W4:Y:S04]  /*815d0*/  LDL.LU R18, [R1+0x4] ;  /* 0x0000040001127983 */ /* 0x000f280000300800 */
[----:B------:R-:W5:Y:S01]  /*815e0*/  LDL.LU R19, [R1+0x10] ;  /* 0x0000100001137983 */ /* 0x000f620000300800 */
[----:B0-----:R-:W-:-:S05]  /*815f0*/  FMUL R0, R29, R17 ;  /* 0x000000111d007220 */ /* 0x001fca0000400000 */
[----:B------:R0:W-:Y:S04]  /*81600*/  STL [R1+0x38], R0 ;  /* 0x0000380001007387 */ /* 0x0001e80000100800 */
[----:B------:R-:W2:Y:S04]  /*81610*/  LDL.LU R24, [R1+0x1c] ;  /* 0x00001c0001187983 */ /* 0x000ea80000300800 */
[----:B------:R-:W2:Y:S01]  /*81620*/  LDL.LU R25, [R1+0x3c] ;  /* 0x00003c0001197983 */ /* 0x000ea20000300800 */
[----:B0-----:R-:W-:-:S03]  /*81630*/  FMUL R0, R29, R11 ;  /* 0x0000000b1d007220 */ /* 0x001fc60000400000 */
[----:B------:R-:W2:Y:S01]  /*81640*/  LDL.LU R20, [R1+0x84] ;  /* 0x0000840001147983 */ /* 0x000ea20000300800 */
[----:B------:R-:W-:-:S03]  /*81650*/  FMUL R2, R29, R10 ;  /* 0x0000000a1d027220 */ /* 0x000fc60000400000 */
[----:B------:R-:W2:Y:S04]  /*81660*/  LDL.LU R27, [R1+0x78] ;  /* 0x00007800011b7983 */ /* 0x000ea80000300800 */
[----:B------:R-:W2:Y:S04]  /*81670*/  LDL.LU R21, [R1+0x90] ;  /* 0x0000900001157983 */ /* 0x000ea80000300800 */
[----:B------:R-:W2:Y:S01]  /*81680*/  LDL.LU R22, [R1+0x80] ;  /* 0x0000800001167983 */ /* 0x000ea20000300800 */
[----:B------:R-:W-:-:S03]  /*81690*/  FMUL R17, R29, R9 ;  /* 0x000000091d117220 */ /* 0x000fc60000400000 */
[----:B------:R-:W2:Y:S04]  /*816a0*/  LDL.LU R23, [R1+0x1c4] ;  /* 0x0001c40001177983 */ /* 0x000ea80000300800 */
[----:B------:R-:W2:Y:S01]  /*816b0*/  LDL.LU R11, [R1+0x1a4] ;  /* 0x0001a400010b7983 */ /* 0x000ea20000300800 */
[----:B------:R-:W-:-:S03]  /*816c0*/  FMUL R29, R29, R8 ;  /* 0x000000081d1d7220 */ /* 0x000fc60000400000 */
[----:B------:R0:W-:Y:S01]  /*816d0*/  STL [R1+0x3410], R0 ;  /* 0x0034100001007387 */ /* 0x0001e20000100800 */
[----:B------:R-:W-:-:S03]  /*816e0*/  F2FP.BF16.PACK_AB R4, R4, R16 ;  /* 0x000000100404723e */ /* 0x000fc600000010ff */
[----:B0-----:R-:W2:Y:S04]  /*816f0*/  LDL.LU R0, [R1+0x1ac] ;  /* 0x0001ac0001007983 */ /* 0x001ea80000300800 */
[----:B------:R-:W3:Y:S04]  /*81700*/  LDL.LU R10, [R1+0x70] ;  /* 0x00007000010a7983 */ /* 0x000ee80000300800 */
[----:B------:R0:W-:Y:S01]  /*81710*/  STL [R1+0x3414], R2 ;  /* 0x0034140201007387 */ /* 0x0001e20000100800 */
[----:B------:R-:W-:Y:S02]  /*81720*/  F2FP.BF16.PACK_AB R16, R14, R15 ;  /* 0x0000000f0e10723e */ /* 0x000fe400000010ff */
[----:B------:R-:W-:Y:S01]  /*81730*/  F2FP.BF16.PACK_AB R5, R5, R13 ;  /* 0x0000000d0505723e */ /* 0x000fe200000010ff */
[----:B0-----:R-:W2:Y:S04]  /*81740*/  LDL.LU R2, [R1+0x194] ;  /* 0x0001940001027983 */ /* 0x001ea80000300800 */
[----:B------:R-:W2:Y:S04]  /*81750*/  LDL.LU R9, [R1+0x48] ;  /* 0x0000480001097983 */ /* 0x000ea80000300800 */
[----:B------:R0:W-:Y:S04]  /*81760*/  STL [R1+0x20], R17 ;  /* 0x0000201101007387 */ /* 0x0001e80000100800 */
[----:B------:R-:W2:Y:S04]  /*81770*/  LDL.LU R8, [R1+0x28] ;  /* 0x0000280001087983 */ /* 0x000ea80000300800 */
[----:B------:R1:W-:Y:S01]  /*81780*/  STL [R1+0x3418], R29 ;  /* 0x0034181d01007387 */ /* 0x0003e20000100800 */
[----:B0-----:R-:W-:-:S02]  /*81790*/  F2FP.BF16.PACK_AB R17, R7, R12 ;  /* 0x0000000c0711723e */ /* 0x001fc400000010ff */
[----:B------:R-:W-:Y:S01]  /*817a0*/  F2FP.BF16.PACK_AB R6, R28, R6 ;  /* 0x000000061c06723e */ /* 0x000fe200000010ff */
[----:B-1----:R-:W2:Y:S04]  /*817b0*/  LDL.LU R29, [R1+0x198] ;  /* 0x00019800011d7983 */ /* 0x002ea80000300800 */
[----:B------:R-:W2:Y:S04]  /*817c0*/  LDL.LU R15, [R1+0x4c] ;  /* 0x00004c00010f7983 */ /* 0x000ea80000300800 */
[----:B------:R-:W2:Y:S04]  /*817d0*/  LDL.LU R14, [R1+0x54] ;  /* 0x00005400010e7983 */ /* 0x000ea80000300800 */
[----:B------:R-:W2:Y:S04]  /*817e0*/  LDL.LU R13, [R1+0x9c] ;  /* 0x00009c00010d7983 */ /* 0x000ea80000300800 */
[----:B------:R-:W2:Y:S04]  /*817f0*/  LDL.LU R7, [R1+0xc] ;  /* 0x00000c0001077983 */ /* 0x000ea80000300800 */
[----:B------:R-:W2:Y:S04]  /*81800*/  LDL.LU R12, [R1+0xac] ;  /* 0x0000ac00010c7983 */ /* 0x000ea80000300800 */
[----:B------:R-:W4:Y:S02]  /*81810*/  LDL.LU R28, [R1+0x347c] ;  /* 0x00347c00011c7983 */ /* 0x000f240000300800 */
[----:B----4-:R-:W-:-:S02]  /*81820*/  F2FP.BF16.PACK_AB R18, R28, R18 ;  /* 0x000000121c12723e */ /* 0x010fc400000010ff */
[----:B------:R-:W2:Y:S02]  /*81830*/  LDL.LU R28, [R1+0x3478] ;  /* 0x00347800011c7983 */ /* 0x000ea40000300800 */
[----:B--2---:R-:W-:Y:S02]  /*81840*/  F2FP.BF16.PACK_AB R7, R28, R7 ;  /* 0x000000071c07723e */ /* 0x004fe400000010ff */
[----:B------:R-:W5:Y:S02]  /*81850*/  LDL.LU R28, [R1+0x3474] ;  /* 0x00347400011c7983 */ /* 0x000f640000300800 */
[----:B-----5:R-:W-:Y:S02]  /*81860*/  F2FP.BF16.PACK_AB R19, R28, R19 ;  /* 0x000000131c13723e */ /* 0x020fe400000010ff */
[----:B------:R-:W2:Y:S02]  /*81870*/  LDL.LU R28, [R1+0x3470] ;  /* 0x00347000011c7983 */ /* 0x000ea40000300800 */
[----:B--2---:R-:W-:-:S02]  /*81880*/  F2FP.BF16.PACK_AB R24, R28, R24 ;  /* 0x000000181c18723e */ /* 0x004fc400000010ff */
[----:B------:R-:W2:Y:S02]  /*81890*/  LDL.LU R28, [R1+0x346c] ;  /* 0x00346c00011c7983 */ /* 0x000ea40000300800 */
[----:B--2---:R-:W-:Y:S02]  /*818a0*/  F2FP.BF16.PACK_AB R8, R28, R8 ;  /* 0x000000081c08723e */ /* 0x004fe400000010ff */
[----:B------:R-:W2:Y:S01]  /*818b0*/  LDL.LU R28, [R1+0x3468] ;  /* 0x00346800011c7983 */ /* 0x000ea20000300800 */
[----:B------:R-:W-:Y:S02]  /*818c0*/  F2FP.BF16.PACK_AB R12, R12, R13 ;  /* 0x0000000d0c0c723e */ /* 0x000fe400000010ff */
[----:B------:R-:W-:Y:S02]  /*818d0*/  F2FP.BF16.PACK_AB R13, R29, R2 ;  /* 0x000000021d0d723e */ /* 0x000fe400000010ff */
[----:B--2---:R-:W-:Y:S02]  /*818e0*/  F2FP.BF16.PACK_AB R26, R26, R28 ;  /* 0x0000001c1a1a723e */ /* 0x004fe400000010ff */
[----:B------:R-:W2:Y:S04]  /*818f0*/  LDL.LU R28, [R1+0x3464] ;  /* 0x00346400011c7983 */ /* 0x000ea80000300800 */
[----:B------:R-:W4:Y:S04]  /*81900*/  LDL.LU R29, [R1+0x280] ;  /* 0x00028000011d7983 */ /* 0x000f280000300800 */
[----:B----4-:R-:W-:Y:S04]  /*81910*/  STL [R1+0x3430], R29 ;  /* 0x0034301d01007387 */ /* 0x010fe80000100800 */
[----:B------:R-:W4:Y:S01]  /*81920*/  LDL.LU R2, [R1+0x28c] ;  /* 0x00028c0001027983 */ /* 0x000f220000300800 */
[----:B---3--:R-:W-:-:S03]  /*81930*/  F2FP.BF16.PACK_AB R10, R10, R3 ;  /* 0x000000030a0a723e */ /* 0x008fc600000010ff */
[----:B----4-:R-:W-:Y:S04]  /*81940*/  STL [R1+0x3434], R2 ;  /* 0x0034340201007387 */ /* 0x010fe80000100800 */
[----:B------:R-:W3:Y:S01]  /*81950*/  LDL.LU R3, [R1+0x284] ;  /* 0x0002840001037983 */ /* 0x000ee20000300800 */
[----:B------:R-:W-:Y:S02]  /*81960*/  F2FP.BF16.PACK_AB R25, R15, R25 ;  /* 0x000000190f19723e */ /* 0x000fe400000010ff */
[----:B------:R-:W-:Y:S02]  /*81970*/  F2FP.BF16.PACK_AB R9, R14, R9 ;  /* 0x000000090e09723e */ /* 0x000fe400000010ff */
[----:B--2---:R-:W-:Y:S02]  /*81980*/  F2FP.BF16.PACK_AB R15, R23, R28 ;  /* 0x0000001c170f723e */ /* 0x004fe400000010ff */
[----:B------:R-:W-:-:S02]  /*81990*/  F2FP.BF16.PACK_AB R14, R0, R11 ;  /* 0x0000000b000e723e */ /* 0x000fc400000010ff */
[----:B------:R-:W-:Y:S02]  /*819a0*/  F2FP.BF16.PACK_AB R27, R20, R27 ;  /* 0x0000001b141b723e */ /* 0x000fe400000010ff */
[----:B------:R-:W-:Y:S01]  /*819b0*/  F2FP.BF16.PACK_AB R11, R21, R22 ;  /* 0x00000016150b723e */ /* 0x000fe200000010ff */
[----:B---3--:R-:W-:Y:S04]  /*819c0*/  STL [R1+0x3438], R3 ;  /* 0x0034380301007387 */ /* 0x008fe80000100800 */
[----:B------:R-:W2:Y:S04]  /*819d0*/  LDL.LU R28, [R1+0x3460] ;  /* 0x00346000011c7983 */ /* 0x000ea80000300800 */
[----:B------:R-:W3:Y:S04]  /*819e0*/  LDL.LU R20, [R1+0x19c] ;  /* 0x00019c0001147983 */ /* 0x000ee80000300800 */
[----:B------:R-:W4:Y:S04]  /*819f0*/  LDL.LU R21, [R1+0x1a8] ;  /* 0x0001a80001157983 */ /* 0x000f280000300800 */
[----:B----4-:R0:W-:Y:S04]  /*81a00*/  STL [R1+0x345c], R21 ;  /* 0x00345c1501007387 */ /* 0x0101e80000100800 */
[----:B0-----:R-:W3:Y:S04]  /*81a10*/  LDL.LU R21, [R1+0x1a0] ;  /* 0x0001a00001157983 */ /* 0x001ee80000300800 */
[----:B------:R-:W4:Y:S04]  /*81a20*/  LDL.LU R22, [R1+0x1b4] ;  /* 0x0001b40001167983 */ /* 0x000f280000300800 */
[----:B----4-:R0:W-:Y:S04]  /*81a30*/  STL [R1+0x3458], R22 ;  /* 0x0034581601007387 */ /* 0x0101e80000100800 */
[----:B0-----:R-:W4:Y:S04]  /*81a40*/  LDL.LU R22, [R1+0x1b0] ;  /* 0x0001b00001167983 */ /* 0x001f280000300800 */
[----:B------:R-:W5:Y:S04]  /*81a50*/  LDL.LU R23, [R1+0x1c8] ;  /* 0x0001c80001177983 */ /* 0x000f680000300800 */
[----:B-----5:R0:W-:Y:S04]  /*81a60*/  STL [R1+0x3454], R23 ;  /* 0x0034541701007387 */ /* 0x0201e80000100800 */
[----:B0-----:R-:W5:Y:S04]  /*81a70*/  LDL.LU R23, [R1+0x1c0] ;  /* 0x0001c00001177983 */ /* 0x001f680000300800 */
        /* <DEDUP_REMOVED lines=13> */
[----:B------:R-:W2:Y:S04]  /*81b50*/  LDL.LU R2, [R1+0x23c] ;  /* 0x00023c0001027983 */ /* 0x000ea80000300800 */
[----:B------:R-:W2:Y:S04]  /*81b60*/  LDL.LU R29, [R1+0x240] ;  /* 0x00024000011d7983 */ /* 0x000ea80000300800 */
[----:B------:R-:W2:Y:S04]  /*81b70*/  LDL R0, [R1+0x3b8] ;  /* 0x0003b80001007983 */ /* 0x000ea80000100800 */
[----:B------:R-:W-:Y:S04]  /*81b80*/  STS.128 [R28+0x80], R4 ;  /* 0x000080041c007388 */ /* 0x000fe80000000c00 */
[----:B------:R-:W-:Y:S04]  /*81b90*/  STS.128 [R28+0x480], R16 ;  /* 0x000480101c007388 */ /* 0x000fe80000000c00 */
[----:B------:R-:W-:Y:S04]  /*81ba0*/  STS.128 [R28+0x100], R24 ;  /* 0x000100181c007388 */ /* 0x000fe80000000c00 */
[----:B------:R-:W-:Y:S04]  /*81bb0*/  STS.128 [R28+0x500], R8 ;  /* 0x000500081c007388 */ /* 0x000fe80000000c00 */
[----:B------:R-:W-:Y:S01]  /*81bc0*/  STS.128 [R28+0x180], R12 ;  /* 0x0001800c1c007388 */ /* 0x000fe20000000c00 */
[----:B---3--:R-:W-:-:S03]  /*81bd0*/  F2FP.BF16.PACK_AB R20, R21, R20 ;  /* 0x000000141514723e */ /* 0x008fc600000010ff */
[----:B--2---:R0:W-:Y:S04]  /*81be0*/  STL [R1+0x3424], R0 ;  /* 0x0034240001007387 */ /* 0x0041e80000100800 */
        /* <DEDUP_REMOVED lines=21> */
[----:B------:R-:W4:Y:S02]  /*81d40*/  LDL.LU R21, [R1+0x345c] ;  /* 0x00345c0001157983 */ /* 0x000f240000300800 */
[----:B----4-:R-:W-:-:S02]  /*81d50*/  F2FP.BF16.PACK_AB R21, R22, R21 ;  /* 0x000000151615723e */ /* 0x010fc400000010ff */
[----:B------:R-:W5:Y:S02]  /*81d60*/  LDL.LU R22, [R1+0x3458] ;  /* 0x0034580001167983 */ /* 0x000f640000300800 */
[----:B-----5:R-:W-:Y:S02]  /*81d70*/  F2FP.BF16.PACK_AB R22, R23, R22 ;  /* 0x000000161716723e */ /* 0x020fe400000010ff */
[----:B------:R-:W4:Y:S02]  /*81d80*/  LDL.LU R23, [R1+0x3454] ;  /* 0x0034540001177983 */ /* 0x000f240000300800 */
[----:B----4-:R-:W-:Y:S02]  /*81d90*/  F2FP.BF16.PACK_AB R23, R3, R23 ;  /* 0x000000170317723e */ /* 0x010fe400000010ff */
[----:B------:R-:W3:Y:S02]  /*81da0*/  LDL.LU R3, [R1+0x3450] ;  /* 0x0034500001037983 */ /* 0x000ee40000300800 */
[----:B---3--:R-:W-:-:S02]  /*81db0*/  F2FP.BF16.PACK_AB R4, R3, R4 ;  /* 0x000000040304723e */ /* 0x008fc400000010ff */
[----:B------:R-:W2:Y:S02]  /*81dc0*/  LDL.LU R3, [R1+0x344c] ;  /* 0x00344c0001037983 */ /* 0x000ea40000300800 */
[----:B--2---:R-:W-:Y:S02]  /*81dd0*/  F2FP.BF16.PACK_AB R8, R3, R8 ;  /* 0x000000080308723e */ /* 0x004fe400000010ff */
[----:B------:R-:W2:Y:S02]  /*81de0*/  LDL.LU R3, [R1+0x3448] ;  /* 0x0034480001037983 */ /* 0x000ea40000300800 */
[----:B--2---:R-:W-:Y:S02]  /*81df0*/  F2FP.BF16.PACK_AB R12, R3, R12 ;  /* 0x0000000c030c723e */ /* 0x004fe400000010ff */
        /* <DEDUP_REMOVED lines=9> */
[----:B------:R-:W2:Y:S04]  /*81e90*/  LDL.LU R2, [R1+0x3434] ;  /* 0x0034340001027983 */ /* 0x000ea80000300800 */
[----:B------:R-:W3:Y:S01]  /*81ea0*/  LDL.LU R29, [R1+0x3430] ;  /* 0x00343000011d7983 */ /* 0x000ee20000300800 */
[----:B------:R-:W-:-:S02]  /*81eb0*/  F2FP.BF16.PACK_AB R10, R15, R10 ;  /* 0x0000000a0f0a723e */ /* 0x000fc400000010ff */
[----:B---3--:R-:W-:Y:S02]  /*81ec0*/  F2FP.BF16.PACK_AB R15, R0, R29 ;  /* 0x0000001d000f723e */ /* 0x008fe400000010ff */
[----:B------:R-:W3:Y:S04]  /*81ed0*/  LDL.LU R0, [R1+0x30c] ;  /* 0x00030c0001007983 */ /* 0x000ee80000300800 */
[----:B---3--:R0:W-:Y:S04]  /*81ee0*/  STL [R1+0x3428], R0 ;  /* 0x0034280001007387 */ /* 0x0081e80000100800 */
[----:B0-----:R-:W3:Y:S01]  /*81ef0*/  LDL.LU R0, [R1+0x29c] ;  /* 0x00029c0001007983 */ /* 0x001ee20000300800 */
[----:B------:R-:W-:-:S02]  /*81f00*/  F2FP.BF16.PACK_AB R6, R14, R6 ;  /* 0x000000060e06723e */ /* 0x000fc400000010ff */
[----:B------:R-:W-:Y:S02]  /*81f10*/  F2FP.BF16.PACK_AB R14, R11, R24 ;  /* 0x000000180b0e723e */ /* 0x000fe400000010ff */
[----:B------:R-:W-:Y:S02]  /*81f20*/  F2FP.BF16.PACK_AB R11, R27, R19 ;  /* 0x000000131b0b723e */ /* 0x000fe400000010ff */
[----:B--2---:R-:W-:Y:S02]  /*81f30*/  F2FP.BF16.PACK_AB R19, R2, R3 ;  /* 0x000000030213723e */ /* 0x004fe400000010ff */
[----:B------:R-:W-:Y:S02]  /*81f40*/  F2FP.BF16.PACK_AB R18, R25, R18 ;  /* 0x000000121912723e */ /* 0x000fe400000010ff */
[----:B------:R-:W-:Y:S01]  /*81f50*/  F2FP.BF16.PACK_AB R7, R26, R7 ;  /* 0x000000071a07723e */ /* 0x000fe200000010ff */
[----:B---3--:R0:W-:Y:S04]  /*81f60*/  STL [R1+0x342c], R0 ;  /* 0x00342c0001007387 */ /* 0x0081e80000100800 */
[----:B0-----:R-:W2:Y:S04]  /*81f70*/  LDL.LU R0, [R1+0x298] ;  /* 0x0002980001007983 */ /* 0x001ea80000300800 */
[----:B------:R-:W3:Y:S04]  /*81f80*/  LDL.LU R27, [R1+0x320] ;  /* 0x00032000011b7983 */ /* 0x000ee80000300800 */
[----:B------:R-:W3:Y:S04]  /*81f90*/  LDL.LU R3, [R1+0x318] ;  /* 0x0003180001037983 */ /* 0x000ee80000300800 */
[----:B------:R-:W4:Y:S04]  /*81fa0*/  LDL.LU R24, [R1+0x2b4] ;  /* 0x0002b40001187983 */ /* 0x000f280000300800 */
[----:B------:R-:W5:Y:S04]  /*81fb0*/  LDL.LU R25, [R1+0x32c] ;  /* 0x00032c0001197983 */ /* 0x000f680000300800 */
[----:B------:R-:W5:Y:S04]  /*81fc0*/  LDL.LU R26, [R1+0x324] ;  /* 0x00032400011a7983 */ /* 0x000f680000300800 */
[----:B------:R-:W2:Y:S04]  /*81fd0*/  LDL.LU R29, [R1+0x300] ;  /* 0x00030000011d7983 */ /* 0x000ea80000300800 */
[----:B--2---:R0:W-:Y:S04]  /*81fe0*/  STL [R1+0x341c], R29 ;  /* 0x00341c1d01007387 */ /* 0x0041e80000100800 */
[----:B0-----:R-:W2:Y:S04]  /*81ff0*/  LDL.LU R29, [R1+0x2fc] ;  /* 0x0002fc00011d7983 */ /* 0x001ea80000300800 */
[----:B------:R-:W-:Y:S04]  /*82000*/  STS.128 [R28+0x580], R20 ;  /* 0x000580141c007388 */ /* 0x000fe80000000c00 */
[----:B------:R-:W-:Y:S04]  /*82010*/  STS.128 [R28+0x200], R4 ;  /* 0x000200041c007388 */ /* 0x000fe80000000c00 */
[----:B--2---:R0:W-:Y:S04]  /*82020*/  STL [R1+0x3420], R29 ;  /* 0x0034201d01007387 */ /* 0x0041e80000100800 */
[----:B0-----:R-:W2:Y:S04]  /*82030*/  LDL.LU R29, [R1+0x330] ;  /* 0x00033000011d7983 */ /* 0x001ea80000300800 */
[----:B------:R-:W2:Y:S04]  /*82040*/  LDL.LU R2, [R1+0x33c] ;  /* 0x00033c0001027983 */ /* 0x000ea80000300800 */
[----:B------:R-:W2:Y:S04]  /*82050*/  LDL.LU R21, [R1+0x31c] ;  /* 0x00031c0001157983 */ /* 0x000ea80000300800 */
[----:B------:R-:W2:Y:S04]  /*82060*/  LDL.LU R22, [R1+0x314] ;  /* 0x0003140001167983 */ /* 0x000ea80000300800 */
[----:B------:R-:W4:Y:S04]  /*82070*/  LDL.LU R23, [R1+0x2bc] ;  /* 0x0002bc0001177983 */ /* 0x000f280000300800 */
[----:B------:R-:W2:Y:S04]  /*82080*/  LDL.LU R20, [R1+0x338] ;  /* 0x0003380001147983 */ /* 0x000ea80000300800 */
[----:B------:R-:W2:Y:S04]  /*82090*/  LDL.LU R4, [R1+0x290] ;  /* 0x0002900001047983 */ /* 0x000ea80000300800 */
[----:B------:R-:W3:Y:S04]  /*820a0*/  LDL.LU R5, [R1+0x2a0] ;  /* 0x0002a00001057983 */ /* 0x000ee80000300800 */
[----:B------:R-:W3:Y:S04]  /*820b0*/  LDL.LU R6, [R1+0x2b0] ;  /* 0x0002b00001067983 */ /* 0x000ee80000300800 */
[----:B------:R-:W3:Y:S04]  /*820c0*/  LDL.LU R7, [R1+0x2c0] ;  /* 0x0002c00001077983 */ /* 0x000ee80000300800 */
[----:B------:R0:W-:Y:S04]  /*820d0*/  STS.128 [R28+0x600], R8 ;  /* 0x000600081c007388 */ /* 0x0001e80000000c00 */
[----:B------:R1:W-:Y:S04]  /*820e0*/  STS.128 [R28+0x280], R12 ;  /* 0x0002800c1c007388 */ /* 0x0003e80000000c00 */
[----:B------:R1:W-:Y:S04]  /*820f0*/  STS.128 [R28+0x680], R16 ;  /* 0x000680101c007388 */ /* 0x0003e80000000c00 */
[----:B0-----:R-:W3:Y:S04]  /*82100*/  LDL.LU R8, [R1+0x294] ;  /* 0x0002940001087983 */ /* 0x001ee80000300800 */
[----:B------:R-:W3:Y:S04]  /*82110*/  LDL.LU R9, [R1+0x2a4] ;  /* 0x0002a40001097983 */ /* 0x000ee80000300800 */
        /* <DEDUP_REMOVED lines=9> */
[----:B------:R-:W3:Y:S01]  /*821b0*/  LDL.LU R19, [R1+0x380] ;  /* 0x0003800001137983 */ /* 0x000ee20000300800 */
[----:B--2---:R-:W-:-:S03]  /*821c0*/  F2FP.BF16.PACK_AB R4, R0, R4 ;  /* 0x000000040004723e */ /* 0x004fc600000010ff */
[----:B------:R-:W3:Y:S02]  /*821d0*/  LDL.LU R0, [R1+0x342c] ;  /* 0x00342c0001007983 */ /* 0x000ee40000300800 */
[----:B---3--:R-:W-:Y:S02]  /*821e0*/  F2FP.BF16.PACK_AB R8, R0, R8 ;  /* 0x000000080008723e */ /* 0x008fe400000010ff */
[----:B------:R-:W2:Y:S01]  /*821f0*/  LDL.LU R0, [R1+0x3428] ;  /* 0x0034280001007983 */ /* 0x000ea20000300800 */
[----:B------:R-:W-:Y:S02]  /*82200*/  F2FP.BF16.PACK_AB R16, R16, R17 ;  /* 0x000000111010723e */ /* 0x000fe400000010ff */
[----:B------:R-:W-:Y:S02]  /*82210*/  F2FP.BF16.PACK_AB R5, R13, R5 ;  /* 0x000000050d05723e */ /* 0x000fe400000010ff */
[----:B------:R-:W-:Y:S02]  /*82220*/  F2FP.BF16.PACK_AB R17, R27, R3 ;  /* 0x000000031b11723e */ /* 0x000fe400000010ff */
[----:B------:R-:W-:-:S02]  /*82230*/  F2FP.BF16.PACK_AB R13, R21, R22 ;  /* 0x00000016150d723e */ /* 0x000fc400000010ff */
[----:B------:R-:W-:Y:S02]  /*82240*/  F2FP.BF16.PACK_AB R6, R10, R6 ;  /* 0x000000060a06723e */ /* 0x000fe400000010ff */
[----:B----4-:R-:W-:Y:S02]  /*82250*/  F2FP.BF16.PACK_AB R10, R23, R24 ;  /* 0x00000018170a723e */ /* 0x010fe400000010ff */
[----:B------:R-:W-:Y:S02]  /*82260*/  F2FP.BF16.PACK_AB R9, R14, R9 ;  /* 0x000000090e09723e */ /* 0x000fe400000010ff */
[----:B-----5:R-:W-:Y:S02]  /*82270*/  F2FP.BF16.PACK_AB R14, R25, R26 ;  /* 0x0000001a190e723e */ /* 0x020fe400000010ff */
[----:B------:R-:W-:Y:S02]  /*82280*/  F2FP.BF16.PACK_AB R18, R29, R18 ;  /* 0x000000121d12723e */ /* 0x000fe400000010ff */
[----:B--2---:R-:W-:-:S02]  /*82290*/  F2FP.BF16.PACK_AB R12, R0, R12 ;  /* 0x0000000c000c723e */ /* 0x004fc400000010ff */
[----:B------:R-:W2:Y:S04]  /*822a0*/  LDL.LU R0, [R1+0x3424] ;  /* 0x0034240001007983 */ /* 0x000ea80000300800 */
[----:B------:R-:W3:Y:S04]  /*822b0*/  LDL.LU R27, [R1+0x7c] ;  /* 0x00007c00011b7983 */ /* 0x000ee80000300800 */
[----:B------:R-:W4:Y:S04]  /*822c0*/  LDL.LU R21, [R1+0x88] ;  /* 0x0000880001157983 */ /* 0x000f280000300800 */
[----:B------:R-:W5:Y:S04]  /*822d0*/  LDL.LU R22, [R1+0xe0] ;  /* 0x0000e00001167983 */ /* 0x000f680000300800 */
[----:B------:R-:W5:Y:S04]  /*822e0*/  LDL.LU R3, [R1+0xd8] ;  /* 0x0000d80001037983 */ /* 0x000f680000300800 */
[----:B------:R0:W2:Y:S04]  /*822f0*/  LDL R24, [R1+0x41c] ;  /* 0x00041c0001187983 */ /* 0x0000a80000100800 */
[----:B------:R-:W2:Y:S04]  /*82300*/  LDL.LU R23, [R1+0x44] ;  /* 0x0000440001177983 */ /* 0x000ea80000300800 */
[----:B------:R-:W2:Y:S04]  /*82310*/  LDL.LU R25, [R1+0x38] ;  /* 0x0000380001197983 */ /* 0x000ea80000300800 */
[----:B------:R-:W2:Y:S04]  /*82320*/  LDL.LU R26, [R1+0x5c] ;  /* 0x00005c00011a7983 */ /* 0x000ea80000300800 */
[----:B------:R-:W2:Y:S02]  /*82330*/  LDL.LU R29, [R1+0x3420] ;  /* 0x00342000011d7983 */ /* 0x000ea40000300800 */
[----:B--2---:R-:W-:-:S02]  /*82340*/  F2FP.BF16.PACK_AB R7, R29, R7 ;  /* 0x000000071d07723e */ /* 0x004fc400000010ff */
[----:B------:R-:W2:Y:S01]  /*82350*/  LDL.LU R29, [R1+0x341c] ;  /* 0x00341c00011d7983 */ /* 0x000ea20000300800 */
[----:B------:R-:W-:Y:S02]  /*82360*/  ISETP.GE.U32.AND P0, PT, R0, 0x7f800000, PT ;  /* 0x7f8000000000780c */ /* 0x000fe40003f06070 */
[----:B------:R-:W-:Y:S01]  /*82370*/  F2FP.BF16.PACK_AB R15, R2, R15 ;  /* 0x0000000f020f723e */ /* 0x000fe200000010ff */
[----:B------:R1:W-:Y:S01]  /*82380*/  STS.128 [R28+0x300], R4 ;  /* 0x000300041c007388 */ /* 0x0003e20000000c00 */
[----:B------:R-:W-:-:S03]  /*82390*/  F2FP.BF16.PACK_AB R19, R19, R20 ;  /* 0x000000141313723e */ /* 0x000fc600000010ff */
[----:B------:R-:W-:Y:S04]  /*823a0*/  STS.128 [R28+0x380], R12 ;  /* 0x0003800c1c007388 */ /* 0x000fe80000000c00 */
[----:B------:R-:W-:Y:S02]  /*823b0*/  STS.128 [R28+0x780], R16 ;  /* 0x000780101c007388 */ /* 0x000fe40000000c00 */
[----:B------:R-:W-:-:S04]  /*823c0*/  @P0 IMAD.MOV.U32 R20, RZ, RZ, 0x7f800000 ;  /* 0x7f800000ff140424 */ /* 0x000fc800078e00ff */
[----:B------:R-:W-:Y:S01]  /*823d0*/  @P0 FFMA.FTZ R24, R0, R20, +INF ;  /* 0x7f80000000180423 */ /* 0x000fe20000010014 */
[----:B--2---:R-:W-:Y:S02]  /*823e0*/  F2FP.BF16.PACK_AB R11, R29, R11 ;  /* 0x0000000b1d0b723e */ /* 0x004fe400000010ff */
[----:B------:R-:W2:Y:S04]  /*823f0*/  LDL.LU R29, [R1+0x3418] ;  /* 0x00341800011d7983 */ /* 0x000ea80000300800 */
[----:B------:R-:W2:Y:S04]  /*82400*/  LDL.LU R2, [R1+0x3414] ;  /* 0x0034140001027983 */ /* 0x000ea80000300800 */
[----:B-1----:R-:W3:Y:S04]  /*82410*/  LDL.LU R4, [R1+0x98] ;  /* 0x0000980001047983 */ /* 0x002ee80000300800 */
[----:B------:R-:W3:Y:S04]  /*82420*/  LDL.LU R5, [R1+0xb8] ;  /* 0x0000b80001057983 */ /* 0x000ee80000300800 */
[----:B------:R-:W3:Y:S04]  /*82430*/  LDL.LU R6, [R1+0xc8] ;  /* 0x0000c80001067983 */ /* 0x000ee80000300800 */
[----:B------:R-:W4:Y:S04]  /*82440*/  LDL.LU R7, [R1+0x94] ;  /* 0x0000940001077983 */ /* 0x000f280000300800 */
[----:B------:R1:W-:Y:S04]  /*82450*/  STS.128 [R28+0x700], R8 ;  /* 0x000700081c007388 */ /* 0x0003e80000000c00 */
        /* <DEDUP_REMOVED lines=13> */
[----:B------:R-:W4:Y:S04]  /*82530*/  LDL.LU R20, [R1+0xa8] ;  /* 0x0000a80001147983 */ /* 0x000f280000300800 */
[----:B------:R2:W-:Y:S01]  /*82540*/  @P0 STL [R1+0x41c], R24 ;  /* 0x00041c1801000387 */ /* 0x0005e20000100800 */
[----:B------:R-:W-:-:S03]  /*82550*/  F2FP.BF16.PACK_AB R25, R23, R25 ;  /* 0x000000191719723e */ /* 0x000fc600000010ff */
[----:B------:R-:W-:Y:S01]  /*82560*/  BAR.SYNC.DEFER_BLOCKING 0x0 ;  /* 0x0000000000007b1d */ /* 0x000fe20000010000 */
[----:B--2---:R-:W-:-:S05]  /*82570*/  F2FP.BF16.PACK_AB R24, R2, R29 ;  /* 0x0000001d0218723e */ /* 0x004fca00000010ff */
[----:B------:R-:W2:Y:S04]  /*82580*/  LDL.LU R2, [R1+0x340c] ;  /* 0x00340c0001027983 */ /* 0x000ea80000300800 */
[----:B------:R1:W-:Y:S04]  /*82590*/  STL [R1+0x335c], R29 ;  /* 0x00335c1d01007387 */ /* 0x0003e80000100800 */
[----:B-1----:R-:W2:Y:S01]  /*825a0*/  LDL.LU R29, [R1+0xa4] ;  /* 0x0000a400011d7983 */ /* 0x002ea20000300800 */
[----:B---3--:R-:W-:-:S03]  /*825b0*/  F2FP.BF16.PACK_AB R16, R0, R16 ;  /* 0x000000100010723e */ /* 0x008fc600000010ff */
[----:B------:R-:W2:Y:S01]  /*825c0*/  LDL.LU R0, [R1+0x3408] ;  /* 0x0034080001007983 */ /* 0x000ea20000300800 */
[----:B------:R-:W-:-:S03]  /*825d0*/  F2FP.BF16.PACK_AB R17, R17, R9 ;  /* 0x000000091111723e */ /* 0x000fc600000010ff */
[----:B------:R-:W1:Y:S01]  /*825e0*/  S2R R23, SR_TID.X ;  /* 0x0000000000177919 */ /* 0x000e620000002100 */
[----:B------:R-:W-:Y:S02]  /*825f0*/  F2FP.BF16.PACK_AB R5, R11, R5 ;  /* 0x000000050b05723e */ /* 0x000fe400000010ff */
[----:B------:R-:W-:Y:S02]  /*82600*/  F2FP.BF16.PACK_AB R26, R18, R26 ;  /* 0x0000001a121a723e */ /* 0x000fe400000010ff */
[----:B------:R-:W-:Y:S02]  /*82610*/  F2FP.BF16.PACK_AB R18, R19, R12 ;  /* 0x0000000c1312723e */ /* 0x000fe400000010ff */
[----:B------:R-:W-:Y:S02]  /*82620*/  F2FP.BF16.PACK_AB R6, R13, R6 ;  /* 0x000000060d06723e */ /* 0x000fe400000010ff */
[----:B------:R-:W-:Y:S02]  /*82630*/  F2FP.BF16.PACK_AB R10, R14, R10 ;  /* 0x0000000a0e0a723e */ /* 0x000fe400000010ff */
[----:B------:R-:W-:-:S02]  /*82640*/  F2FP.BF16.PACK_AB R27, R15, R27 ;  /* 0x0000001b0f1b723e */ /* 0x000fc400000010ff */
[C---:B-1----:R-:W-:Y:S02]  /*82650*/  SHF.L.U32 R11, R23.reuse, 0xc, RZ ;  /* 0x0000000c170b7819 */ /* 0x042fe400000006ff */
[----:B------:R-:W-:Y:S02]  /*82660*/  LOP3.LUT R23, R23, 0x7f, RZ, 0xc0, !PT ;  /* 0x0000007f17177812 */ /* 0x000fe400078ec0ff */
[----:B------:R-:W-:-:S04]  /*82670*/  LOP3.LUT R11, R11, 0x6000, RZ, 0xc0, !PT ;  /* 0x000060000b0b7812 */ /* 0x000fc800078ec0ff */
[----:B------:R-:W-:-:S05]  /*82680*/  LEA R23, R23, R11, 0x4 ;  /* 0x0000000b17177211 */ /* 0x000fca00078e20ff */
[----:B------:R-:W1:Y:S01]  /*82690*/  LDS.128 R12, [R23] ;  /* 0x00000000170c7984 */ /* 0x000e620000000c00 */
[----:B--2---:R-:W-:-:S03]  /*826a0*/  F2FP.BF16.PACK_AB R9, R0, R2 ;  /* 0x000000020009723e */ /* 0x004fc600000010ff */
[----:B------:R-:W2:Y:S04]  /*826b0*/  LDL.LU R0, [R1+0x3404] ;  /* 0x0034040001007983 */ /* 0x000ea80000300800 */
[----:B------:R-:W2:Y:S04]  /*826c0*/  LDL.LU R2, [R1+0x3400] ;  /* 0x0034000001027983 */ /* 0x000ea80000300800 */
[----:B-1----:R-:W-:Y:S04]  /*826d0*/  STL.64 [R1+0x10], R12 ;  /* 0x0000100c01007387 */ /* 0x002fe80000100a00 */
[----:B------:R-:W-:Y:S04]  /*826e0*/  STL.64 [R1+0x18], R14 ;  /* 0x0000180e01007387 */ /* 0x000fe80000100a00 */
[----:B------:R-:W1:Y:S04]  /*826f0*/  LDS.128 R12, [R23+0x800] ;  /* 0x00080000170c7984 */ /* 0x000e680000000c00 */
[----:B-1----:R-:W-:Y:S04]  /*82700*/  STL.64 [R1+0x50], R12 ;  /* 0x0000500c01007387 */ /* 0x002fe80000100a00 */
[----:B------:R-:W-:Y:S04]  /*82710*/  STL.64 [R1+0x58], R14 ;  /* 0x0000580e01007387 */ /* 0x000fe80000100a00 */
[----:B------:R-:W1:Y:S01]  /*82720*/  LDS.128 R12, [R23+0x1000] ;  /* 0x00100000170c7984 */ /* 0x000e620000000c00 */
[----:B----4-:R-:W-:-:S02]  /*82730*/  F2FP.BF16.PACK_AB R19, R7, R21 ;  /* 0x000000150713723e */ /* 0x010fc400000010ff */
[----:B-----5:R-:W-:Y:S01]  /*82740*/  F2FP.BF16.PACK_AB R7, R22, R3 ;  /* 0x000000031607723e */ /* 0x020fe200000010ff */
[----:B-1----:R-:W-:Y:S04]  /*82750*/  STL.64 [R1+0x80], R12 ;  /* 0x0000800c01007387 */ /* 0x002fe80000100a00 */
[----:B------:R-:W-:Y:S04]  /*82760*/  STL.64 [R1+0x88], R14 ;  /* 0x0000880e01007387 */ /* 0x000fe80000100a00 */
[----:B------:R-:W1:Y:S01]  /*82770*/  LDS.128 R12, [R23+0x1800] ;  /* 0x00180000170c7984 */ /* 0x000e620000000c00 */
[----:B------:R-:W-:-:S02]  /*82780*/  LOP3.LUT R3, R23, 0x20, RZ, 0x3c, !PT ;  /* 0x0000002017037812 */ /* 0x000fc400078e3cff */
[----:B------:R-:W-:Y:S01]  /*82790*/  F2FP.BF16.PACK_AB R8, R20, R8 ;  /* 0x000000081408723e */ /* 0x000fe200000010ff */
[----:B-1----:R-:W-:Y:S04]  /*827a0*/  STL.64 [R1+0xc0], R12 ;  /* 0x0000c00c01007387 */ /* 0x002fe80000100a00 */
[----:B------:R-:W-:Y:S04]  /*827b0*/  STL.64 [R1+0xc8], R14 ;  /* 0x0000c80e01007387 */ /* 0x000fe80000100a00 */
[----:B------:R-:W-:Y:S01]  /*827c0*/  LDS.128 R12, [R3+0x800] ;  /* 0x00080000030c7984 */ /* 0x000fe20000000c00 */
[----:B--2---:R-:W-:-:S02]  /*827d0*/  F2FP.BF16.PACK_AB R11, R2, R0 ;  /* 0x00000000020b723e */ /* 0x004fc400000010ff */
[C---:B------:R-:W-:Y:S02]  /*827e0*/  LOP3.LUT R2, R23.reuse, 0x40, RZ, 0x3c, !PT ;  /* 0x0000004017027812 */ /* 0x040fe400078e3cff */
[----:B------:R-:W-:Y:S02]  /*827f0*/  LOP3.LUT R0, R23, 0x60, RZ, 0x3c, !PT ;  /* 0x0000006017007812 */ /* 0x000fe400078e3cff */
[----:B------:R-:W1:Y:S04]  /*82800*/  LDS.128 R20, [R3] ;  /* 0x0000000003147984 */ /* 0x000e680000000c00 */
[----:B-1----:R-:W-:Y:S04]  /*82810*/  STL.64 [R1+0x20], R20 ;  /* 0x0000201401007387 */ /* 0x002fe80000100a00 */
[----:B------:R-:W-:Y:S04]  /*82820*/  STL.64 [R1+0x28], R22 ;  /* 0x0000281601007387 */ /* 0x000fe80000100a00 */
[----:B------:R-:W1:Y:S04]  /*82830*/  LDS.128 R20, [R3+0x1000] ;  /* 0x0010000003147984 */ /* 0x000e680000000c00 */
[----:B------:R-:W-:Y:S04]  /*82840*/  STL.64 [R1+0x60], R12 ;  /* 0x0000600c01007387 */ /* 0x000fe80000100a00 */
[----:B------:R-:W-:Y:S04]  /*82850*/  STL.64 [R1+0x68], R14 ;  /* 0x0000680e01007387 */ /* 0x000fe80000100a00 */
[----:B------:R-:W2:Y:S04]  /*82860*/  LDS.128 R12, [R3+0x1800] ;  /* 0x00180000030c7984 */ /* 0x000ea80000000c00 */
[----:B-1----:R-:W-:Y:S04]  /*82870*/  STL.64 [R1+0x90], R20 ;  /* 0x0000901401007387 */ /* 0x002fe80000100a00 */
[----:B------:R-:W-:Y:S04]  /*82880*/  STL.64 [R1+0x98], R22 ;  /* 0x0000981601007387 */ /* 0x000fe80000100a00 */
[----:B------:R-:W1:Y:S04]  /*82890*/  LDS.128 R20, [R2] ;  /* 0x0000000002147984 */ /* 0x000e680000000c00 */
[----:B--2---:R-:W-:Y:S04]  /*828a0*/  STL.64 [R1+0xd0], R12 ;  /* 0x0000d00c01007387 */ /* 0x004fe80000100a00 */
[----:B------:R-:W-:Y:S04]  /*828b0*/  STL.64 [R1+0xd8], R14 ;  /* 0x0000d80e01007387 */ /* 0x000fe80000100a00 */
[----:B------:R-:W2:Y:S04]  /*828c0*/  LDS.128 R12, [R2+0x800] ;  /* 0x00080000020c7984 */ /* 0x000ea80000000c00 */
[----:B-1----:R-:W-:Y:S04]  /*828d0*/  STL.64 [R1+0x30], R20 ;  /* 0x0000301401007387 */ /* 0x002fe80000100a00 */
[----:B------:R-:W-:Y:S04]  /*828e0*/  STL.64 [R1+0x38], R22 ;  /* 0x0000381601007387 */ /* 0x000fe80000100a00 */
[----:B------:R-:W1:Y:S04]  /*828f0*/  LDS.128 R20, [R2+0x1000] ;  /* 0x0010000002147984 */ /* 0x000e680000000c00 */
[----:B--2---:R-:W-:Y:S04]  /*82900*/  STL.64 [R1+0x40], R12 ;  /* 0x0000400c01007387 */ /* 0x004fe80000100a00 */
        /* <DEDUP_REMOVED lines=8> */
[----:B-1----:R-:W-:Y:S04]  /*82990*/  STL.64 [R1], R20 ;  /* 0x0000001401007387 */ /* 0x002fe80000100a00 */
[----:B------:R-:W-:Y:S04]  /*829a0*/  STL.64 [R1+0x8], R22 ;  /* 0x0000081601007387 */ /* 0x000fe80000100a00 */
[----:B------:R-:W-:Y:S04]  /*829b0*/  LDS.128 R20, [R0+0x1000] ;  /* 0x0010000000147984 */ /* 0x000fe80000000c00 */
[----:B--2---:R-:W-:Y:S04]  /*829c0*/  STL.64 [R1+0x70], R12 ;  /* 0x0000700c01007387 */ /* 0x004fe80000100a00 */
[----:B------:R-:W-:Y:S04]  /*829d0*/  STL.64 [R1+0x78], R14 ;  /* 0x0000780e01007387 */ /* 0x000fe80000100a00 */
[----:B------:R-:W1:Y:S01]  /*829e0*/  LDS.128 R12, [R0+0x1800] ;  /* 0x00180000000c7984 */ /* 0x000e620000000c00 */
[----:B------:R-:W-:-:S03]  /*829f0*/  F2FP.BF16.PACK_AB R4, R29, R4 ;  /* 0x000000041d04723e */ /* 0x000fc600000010ff */
[----:B------:R-:W-:Y:S06]  /*82a00*/  BAR.SYNC.DEFER_BLOCKING 0x0 ;  /* 0x0000000000007b1d */ /* 0x000fec0000010000 */
[----:B-1----:R-:W-:Y:S04]  /*82a10*/  STL.64 [R1+0xf0], R12 ;  /* 0x0000f00c01007387 */ /* 0x002fe80000100a00 */
[----:B------:R1:W-:Y:S04]  /*82a20*/  STL.64 [R1+0xb0], R20 ;  /* 0x0000b01401007387 */ /* 0x0003e80000100a00 */
[----:B------:R-:W-:Y:S04]  /*82a30*/  STL.64 [R1+0xb8], R22 ;  /* 0x0000b81601007387 */ /* 0x000fe80000100a00 */
[----:B------:R-:W-:Y:S04]  /*82a40*/  STL [R1+0xfc], R15 ;  /* 0x0000fc0f01007387 */ /* 0x000fe80000100800 */
[----:B-1----:R-:W2:Y:S04]  /*82a50*/  LDL.LU R20, [R1+0x128] ;  /* 0x0001280001147983 */ /* 0x002ea80000300800 */
[----:B------:R-:W3:Y:S04]  /*82a60*/  LDL.LU R12, [R1+0x1ec] ;  /* 0x0001ec00010c7983 */ /* 0x000ee80000300800 */
[----:B---3--:R1:W-:Y:S04]  /*82a70*/  STL [R1+0x33f4], R12 ;  /* 0x0033f40c01007387 */ /* 0x0083e80000100800 */
[----:B-1----:R-:W3:Y:S04]  /*82a80*/  LDL.LU R12, [R1+0x1f0] ;  /* 0x0001f000010c7983 */ /* 0x002ee80000300800 */
[----:B---3--:R1:W-:Y:S04]  /*82a90*/  STL [R1+0x33f8], R12 ;  /* 0x0033f80c01007387 */ /* 0x0083e80000100800 */
[----:B-1----:R-:W3:Y:S04]  /*82aa0*/  LDL.LU R12, [R1+0x134] ;  /* 0x00013400010c7983 */ /* 0x002ee80000300800 */
[----:B---3--:R1:W-:Y:S04]  /*82ab0*/  STL [R1+0x33fc], R12 ;  /* 0x0033fc0c01007387 */ /* 0x0083e80000100800 */
[----:B-1----:R-:W2:Y:S04]  /*82ac0*/  LDL.LU R12, [R1+0x130] ;  /* 0x00013000010c7983 */ /* 0x002ea80000300800 */
[----:B------:R-:W3:Y:S04]  /*82ad0*/  LDL.LU R21, [R1+0x138] ;  /* 0x0001380001157983 */ /* 0x000ee80000300800 */
[----:B---3--:R1:W-:Y:S04]  /*82ae0*/  STL [R1+0x33f0], R21 ;  /* 0x0033f01501007387 */ /* 0x0083e80000100800 */
[----:B-1----:R-:W3:Y:S04]  /*82af0*/  LDL.LU R21, [R1+0x1f4] ;  /* 0x0001f40001157983 */ /* 0x002ee80000300800 */
[----:B------:R-:W4:Y:S04]  /*82b00*/  LDL.LU R13, [R1+0x250] ;  /* 0x00025000010d7983 */ /* 0x000f280000300800 */
[----:B----4-:R1:W-:Y:S04]  /*82b10*/  STL [R1+0x33e4], R13 ;  /* 0x0033e40d01007387 */ /* 0x0103e80000100800 */
[----:B-1----:R-:W4:Y:S04]  /*82b20*/  LDL.LU R13, [R1+0x254] ;  /* 0x00025400010d7983 */ /* 0x002f280000300800 */
[----:B----4-:R1:W-:Y:S04]  /*82b30*/  STL [R1+0x33e8], R13 ;  /* 0x0033e80d01007387 */ /* 0x0103e80000100800 */
[----:B-1----:R-:W4:Y:S04]  /*82b40*/  LDL.LU R13, [R1+0x144] ;  /* 0x00014400010d7983 */ /* 0x002f280000300800 */
[----:B----4-:R1:W-:Y:S04]  /*82b50*/  STL [R1+0x33ec], R13 ;  /* 0x0033ec0d01007387 */ /* 0x0103e80000100800 */
[----:B-1----:R-:W4:Y:S04]  /*82b60*/  LDL.LU R13, [R1+0x140] ;  /* 0x00014000010d7983 */ /* 0x002f280000300800 */
[----:B------:R-:W5:Y:S01]  /*82b70*/  LDL.LU R22, [R1+0x148] ;  /* 0x0001480001167983 */ /* 0x000f620000300800 */
[----:B------:R-:W-:-:S03]  /*82b80*/  MOV R29, R14 ;  /* 0x0000000e001d7202 */ /* 0x000fc60000000f00 */
[----:B-----5:R1:W-:Y:S04]  /*82b90*/  STL [R1+0x33e0], R22 ;  /* 0x0033e01601007387 */ /* 0x0203e80000100800 */
[----:B-1----:R-:W5:Y:S04]  /*82ba0*/  LDL.LU R22, [R1+0x258] ;  /* 0x0002580001167983 */ /* 0x002f680000300800 */
[----:B------:R-:W2:Y:S04]  /*82bb0*/  LDL.LU R14, [R1+0x260] ;  /* 0x00026000010e7983 */ /* 0x000ea80000300800 */
[----:B--2---:R1:W-:Y:S04]  /*82bc0*/  STL [R1+0x33d4], R14 ;  /* 0x0033d40e01007387 */ /* 0x0043e80000100800 */
[----:B-1----:R-:W2:Y:S04]  /*82bd0*/  LDL.LU R14, [R1+0x264] ;  /* 0x00026400010e7983 */ /* 0x002ea80000300800 */
[----:B--2---:R1:W-:Y:S04]  /*82be0*/  STL [R1+0x33d8], R14 ;  /* 0x0033d80e01007387 */ /* 0x0043e80000100800 */
[----:B-1----:R-:W2:Y:S04]  /*82bf0*/  LDL.LU R14, [R1+0x154] ;  /* 0x00015400010e7983 */ /* 0x002ea80000300800 */
[----:B--2---:R1:W-:Y:S04]  /*82c00*/  STL [R1+0x33dc], R14 ;  /* 0x0033dc0e01007387 */ /* 0x0043e80000100800 */
[----:B-1----:R-:W2:Y:S04]  /*82c10*/  LDL.LU R14, [R1+0x150] ;  /* 0x00015000010e7983 */ /* 0x002ea80000300800 */
[----:B------:R-:W2:Y:S04]  /*82c20*/  LDL.LU R23, [R1+0x158] ;  /* 0x0001580001177983 */ /* 0x000ea80000300800 */
[----:B------:R-:W2:Y:S04]  /*82c30*/  LDL.LU R15, [R1+0x270] ;  /* 0x00027000010f7983 */ /* 0x000ea80000300800 */
[----:B------:R-:W2:Y:S04]  /*82c40*/  LDL.LU R3, [R1+0x2dc] ;  /* 0x0002dc0001037983 */ /* 0x000ea80000300800 */
[----:B------:R-:W-:Y:S04]  /*82c50*/  STS.128 [R28], R24 ;  /* 0x000000181c007388 */ /* 0x000fe80000000c00 */
[----:B------:R-:W-:Y:S04]  /*82c60*/  STS.128 [R28+0x400], R16 ;  /* 0x000400101c007388 */ /* 0x000fe80000000c00 */
[----:B------:R-:W-:Y:S04]  /*82c70*/  STS.128 [R28+0x80], R4 ;  /* 0x000080041c007388 */ /* 0x000fe80000000c00 */
[----:B------:R-:W-:Y:S01]  /*82c80*/  STS.128 [R28+0x480], R8 ;  /* 0x000480081c007388 */ /* 0x000fe20000000c00 */
[----:B------:R-:W-:-:S03]  /*82c90*/  F2FP.BF16.PACK_AB R20, R12, R20 ;  /* 0x000000140c14723e */ /* 0x000fc600000010ff */
[----:B--2---:R1:W-:Y:S04]  /*82ca0*/  STL [R1+0x33d0], R3 ;  /* 0x0033d00301007387 */ /* 0x0043e80000100800 */
[----:B-1----:R-:W2:Y:S04]  /*82cb0*/  LDL.LU R3, [R1+0x2cc] ;  /* 0x0002cc0001037983 */ /* 0x002ea80000300800 */
[----:B------:R-:W2:Y:S04]  /*82cc0*/  LDL.LU R2, [R1+0x2e8] ;  /* 0x0002e80001027983 */ /* 0x000ea80000300800 */
[----:B------:R-:W2:Y:S04]  /*82cd0*/  LDL.LU R0, [R1+0x2f4] ;  /* 0x0002f40001007983 */ /* 0x000ea80000300800 */
[----:B------:R1:W-:Y:S04]  /*82ce0*/  STL [R1+0x337c], R29 ;  /* 0x00337c1d01007387 */ /* 0x0003e80000100800 */
[----:B-1----:R-:W2:Y:S04]  /*82cf0*/  LDL.LU R29, [R1+0x278] ;  /* 0x00027800011d7983 */ /* 0x002ea80000300800 */
        /* <DEDUP_REMOVED lines=20> */
[----:B------:R-:W2:Y:S02]  /*82e40*/  LDL.LU R12, [R1+0x33fc] ;  /* 0x0033fc00010c7983 */ /* 0x000ea40000300800 */
[----:B--2---:R-:W-:-:S02]  /*82e50*/  F2FP.BF16.PACK_AB R4, R12, R4 ;  /* 0x000000040c04723e */ /* 0x004fc400000010ff */
[----:B------:R-:W2:Y:S02]  /*82e60*/  LDL.LU R12, [R1+0x33f8] ;  /* 0x0033f800010c7983 */ /* 0x000ea40000300800 */
[----:B--2---:R-:W-:Y:S02]  /*82e70*/  F2FP.BF16.PACK_AB R8, R12, R8 ;  /* 0x000000080c08723e */ /* 0x004fe400000010ff */
[----:B------:R-:W3:Y:S02]  /*82e80*/  LDL.LU R12, [R1+0x33f4] ;  /* 0x0033f400010c7983 */ /* 0x000ee40000300800 */
[----:B---3--:R-:W-:Y:S02]  /*82e90*/  F2FP.BF16.PACK_AB R12, R21, R12 ;  /* 0x0000000c150c723e */ /* 0x008fe400000010ff */
[----:B------:R-:W4:Y:S02]  /*82ea0*/  LDL.LU R21, [R1+0x33f0] ;  /* 0x0033f00001157983 */ /* 0x000f240000300800 */
[----:B----4-:R-:W-:-:S02]  /*82eb0*/  F2FP.BF16.PACK_AB R21, R13, R21 ;  /* 0x000000150d15723e */ /* 0x010fc400000010ff */
[----:B------:R-:W2:Y:S02]  /*82ec0*/  LDL.LU R13, [R1+0x33ec] ;  /* 0x0033ec00010d7983 */ /* 0x000ea40000300800 */
[----:B--2---:R-:W-:Y:S02]  /*82ed0*/  F2FP.BF16.PACK_AB R5, R13, R5 ;  /* 0x000000050d05723e */ /* 0x004fe400000010ff */
[----:B------:R-:W2:Y:S02]  /*82ee0*/  LDL.LU R13, [R1+0x33e8] ;  /* 0x0033e800010d7983 */ /* 0x000ea40000300800 */
[----:B--2---:R-:W-:Y:S02]  /*82ef0*/  F2FP.BF16.PACK_AB R9, R13, R9 ;  /* 0x000000090d09723e */ /* 0x004fe400000010ff */
[----:B------:R-:W5:Y:S02]  /*82f00*/  LDL.LU R13, [R1+0x33e4] ;  /* 0x0033e400010d7983 */ /* 0x000f640000300800 */
[----:B-----5:R-:W-:-:S02]  /*82f10*/  F2FP.BF16.PACK_AB R13, R22, R13 ;  /* 0x0000000d160d723e */ /* 0x020fc400000010ff */
[----:B------:R-:W2:Y:S02]  /*82f20*/  LDL.LU R22, [R1+0x33e0] ;  /* 0x0033e00001167983 */ /* 0x000ea40000300800 */
[----:B--2---:R-:W-:Y:S02]  /*82f30*/  F2FP.BF16.PACK_AB R22, R14, R22 ;  /* 0x000000160e16723e */ /* 0x004fe400000010ff */
[----:B------:R-:W2:Y:S02]  /*82f40*/  LDL.LU R14, [R1+0x33dc] ;  /* 0x0033dc00010e7983 */ /* 0x000ea40000300800 */
[----:B--2---:R-:W-:Y:S02]  /*82f50*/  F2FP.BF16.PACK_AB R6, R14, R6 ;  /* 0x000000060e06723e */ /* 0x004fe400000010ff */
[----:B------:R-:W2:Y:S01]  /*82f60*/  LDL.LU R14, [R1+0x33d8] ;  /* 0x0033d800010e7983 */ /* 0x000ea20000300800 */
[----:B------:R-:W-:Y:S02]  /*82f70*/  F2FP.BF16.PACK_AB R23, R7, R23 ;  /* 0x000000170717723e */ /* 0x000fe400000010ff */
[----:B--2---:R-:W-:-:S02]  /*82f80*/  F2FP.BF16.PACK_AB R10, R14, R10 ;  /* 0x0000000a0e0a723e */ /* 0x004fc400000010ff */
[----:B------:R-:W2:Y:S01]  /*82f90*/  LDL.LU R14, [R1+0x33d4] ;  /* 0x0033d400010e7983 */ /* 0x000ea20000300800 */
[----:B------:R-:W-:-:S03]  /*82fa0*/  F2FP.BF16.PACK_AB R7, R27, R26 ;  /* 0x0000001a1b07723e */ /* 0x000fc600000010ff */
[----:B------:R-:W3:Y:S01]  /*82fb0*/  LDL.LU R27, [R1+0x36c] ;  /* 0x00036c00011b7983 */ /* 0x000ee20000300800 */
[----:B------:R-:W-:-:S03]  /*82fc0*/  F2FP.BF16.PACK_AB R15, R29, R15 ;  /* 0x0000000f1d0f723e */ /* 0x000fc600000010ff */
[----:B------:R-:W4:Y:S01]  /*82fd0*/  LDL.LU R26, [R1+0x378] ;  /* 0x00037800011a7983 */ /* 0x000f220000300800 */
[----:B------:R-:W-:Y:S02]  /*82fe0*/  F2FP.BF16.PACK_AB R16, R3, R16 ;  /* 0x000000100310723e */ /* 0x000fe400000010ff */
[----:B--2---:R-:W-:Y:S02]  /*82ff0*/  F2FP.BF16.PACK_AB R14, R11, R14 ;  /* 0x0000000e0b0e723e */ /* 0x004fe400000010ff */
[----:B------:R-:W-:Y:S02]  /*83000*/  F2FP.BF16.PACK_AB R11, R25, R24 ;  /* 0x00000018190b723e */ /* 0x000fe400000010ff */
[----:B------:R-:W4:Y:S04]  /*83010*/  LDL.LU R25, [R1+0x370] ;  /* 0x0003700001197983 */ /* 0x000f280000300800 */
[----:B------:R-:W2:Y:S04]  /*83020*/  LDL.LU R24, [R1+0x348] ;  /* 0x0003480001187983 */ /* 0x000ea80000300800 */
[----:B------:R-:W2:Y:S04]  /*83030*/  LDL.LU R29, [R1+0x344] ;  /* 0x00034400011d7983 */ /* 0x000ea80000300800 */
[----:B------:R-:W5:Y:S01]  /*83040*/  LDL.LU R3, [R1+0x33d0] ;  /* 0x0033d00001037983 */ /* 0x000f620000300800 */
[----:B------:R-:W-:-:S02]  /*83050*/  F2FP.BF16.PACK_AB R18, R2, R18 ;  /* 0x000000120212723e */ /* 0x000fc400000010ff */
[----:B------:R-:W-:Y:S01]  /*83060*/  F2FP.BF16.PACK_AB R19, R0, R19 ;  /* 0x000000130013723e */ /* 0x000fe200000010ff */
[----:B------:R1:W-:Y:S04]  /*83070*/  STS.128 [R28+0x100], R20 ;  /* 0x000100141c007388 */ /* 0x0003e80000000c00 */
[----:B------:R0:W-:Y:S01]  /*83080*/  STS.128 [R28+0x500], R4 ;  /* 0x000500041c007388 */ /* 0x0001e20000000c00 */
[----:B-----5:R-:W-:-:S03]  /*83090*/  F2FP.BF16.PACK_AB R17, R3, R17 ;  /* 0x000000110311723e */ /* 0x020fc600000010ff */
[----:B------:R-:W5:Y:S04]  /*830a0*/  LDL.LU R3, [R1+0x33cc] ;  /* 0x0033cc0001037983 */ /* 0x000f680000300800 */
[----:B------:R-:W2:Y:S04]  /*830b0*/  LDL.LU R2, [R1+0x33c8] ;  /* 0x0033c80001027983 */ /* 0x000ea80000300800 */
[----:B------:R-:W2:Y:S04]  /*830c0*/  LDL.LU R0, [R1+0x33c4] ;  /* 0x0033c40001007983 */ /* 0x000ea80000300800 */
[----:B-1----:R-:W2:Y:S04]  /*830d0*/  LDL.LU R20, [R1+0x398] ;  /* 0x0003980001147983 */ /* 0x002ea80000300800 */
[----:B------:R-:W2:Y:S04]  /*830e0*/  LDL.LU R21, [R1+0x3a8] ;  /* 0x0003a80001157983 */ /* 0x000ea80000300800 */
[----:B------:R-:W2:Y:S04]  /*830f0*/  LDL.LU R22, [R1+0x3bc] ;  /* 0x0003bc0001167983 */ /* 0x000ea80000300800 */
[----:B------:R-:W2:Y:S04]  /*83100*/  LDL.LU R23, [R1+0x3c8] ;  /* 0x0003c80001177983 */ /* 0x000ea80000300800 */
[----:B0-----:R-:W2:Y:S04]  /*83110*/  LDL.LU R4, [R1+0x2d0] ;  /* 0x0002d00001047983 */ /* 0x001ea80000300800 */
        /* <DEDUP_REMOVED lines=21> */
[----:B------:R-:W2:Y:S02]  /*83270*/  LDL.LU R2, [R1+0x33bc] ;  /* 0x0033bc0001027983 */ /* 0x000ea40000300800 */
[----:B--2---:R-:W-:Y:S02]  /*83280*/  F2FP.BF16.PACK_AB R12, R2, R12 ;  /* 0x0000000c020c723e */ /* 0x004fe400000010ff */
[----:B------:R-:W2:Y:S01]  /*83290*/  LDL.LU R2, [R1+0x33b8] ;  /* 0x0033b80001027983 */ /* 0x000ea20000300800 */
[----:B------:R-:W-:Y:S02]  /*832a0*/  F2FP.BF16.PACK_AB R5, R13, R5 ;  /* 0x000000050d05723e */ /* 0x000fe400000010ff */
[----:B------:R-:W-:-:S02]  /*832b0*/  F2FP.BF16.PACK_AB R6, R6, R0 ;  /* 0x000000000606723e */ /* 0x000fc400000010ff */
[----:B--2---:R-:W-:Y:S02]  /*832c0*/  F2FP.BF16.PACK_AB R13, R10, R2 ;  /* 0x000000020a0d723e */ /* 0x004fe400000010ff */
[----:B------:R-:W2:Y:S04]  /*832d0*/  LDL.LU R2, [R1+0x33b4] ;  /* 0x0033b40001027983 */ /* 0x000ea80000300800 */
[----:B------:R-:W3:Y:S01]  /*832e0*/  LDL.LU R0, [R1+0x33b0] ;  /* 0x0033b00001007983 */ /* 0x000ee20000300800 */
[----:B------:R-:W-:Y:S02]  /*832f0*/  F2FP.BF16.PACK_AB R9, R14, R9 ;  /* 0x000000090e09723e */ /* 0x000fe400000010ff */
[----:B------:R-:W-:Y:S02]  /*83300*/  F2FP.BF16.PACK_AB R10, R7, R27 ;  /* 0x0000001b070a723e */ /* 0x000fe400000010ff */
[----:B----4-:R-:W-:Y:S01]  /*83310*/  F2FP.BF16.PACK_AB R14, R26, R25 ;  /* 0x000000191a0e723e */ /* 0x010fe200000010ff */
[----:B------:R-:W4:Y:S01]  /*83320*/  LDL.LU R27, [R1+0x404] ;  /* 0x00040400011b7983 */ /* 0x000f220000300800 */
[----:B------:R-:W-:-:S03]  /*83330*/  F2FP.BF16.PACK_AB R7, R24, R29 ;  /* 0x0000001d1807723e */ /* 0x000fc600000010ff */
[----:B------:R-:W4:Y:S04]  /*83340*/  LDL.LU R26, [R1+0x3fc] ;  /* 0x0003fc00011a7983 */ /* 0x000f280000300800 */
[----:B------:R-:W4:Y:S04]  /*83350*/  LDL.LU R25, [R1+0x410] ;  /* 0x0004100001197983 */ /* 0x000f280000300800 */
[----:B------:R-:W4:Y:S04]  /*83360*/  LDL.LU R24, [R1+0x408] ;  /* 0x0004080001187983 */ /* 0x000f280000300800 */
[----:B------:R-:W4:Y:S01]  /*83370*/  LDL.LU R29, [R1+0x414] ;  /* 0x00041400011d7983 */ /* 0x000f220000300800 */
[----:B--2---:R-:W-:-:S03]  /*83380*/  F2FP.BF16.PACK_AB R11, R2, R11 ;  /* 0x0000000b020b723e */ /* 0x004fc600000010ff */
[----:B------:R-:W2:Y:S01]  /*83390*/  LDL.LU R2, [R1+0x33ac] ;  /* 0x0033ac0001027983 */ /* 0x000ea20000300800 */
[----:B---3--:R-:W-:-:S03]  /*833a0*/  F2FP.BF16.PACK_AB R15, R0, R15 ;  /* 0x0000000f000f723e */ /* 0x008fc600000010ff */
[----:B------:R-:W3:Y:S01]  /*833b0*/  LDL.LU R0, [R1+0x33a8] ;  /* 0x0033a80001007983 */ /* 0x000ee20000300800 */
        /* <DEDUP_REMOVED lines=11> */
[----:B------:R-:W2:Y:S01]  /*83470*/  LDL.LU R0, [R1+0x3390] ;  /* 0x0033900001007983 */ /* 0x000ea20000300800 */
[----:B------:R-:W-:-:S03]  /*83480*/  F2FP.BF16.PACK_AB R19, R19, R23 ;  /* 0x000000171313723e */ /* 0x000fc600000010ff */
[----:B------:R0:W-:Y:S01]  /*83490*/  STS.128 [R28+0x600], R4 ;  /* 0x000600041c007388 */ /* 0x0001e20000000c00 */
[----:B--2---:R-:W-:-:S03]  /*834a0*/  F2FP.BF16.PACK_AB R23, R0, R2 ;  /* 0x000000020017723e */ /* 0x004fc600000010ff */
[----:B------:R-:W2:Y:S04]  /*834b0*/  LDL.LU R0, [R1+0x338c] ;  /* 0x00338c0001007983 */ /* 0x000ea80000300800 */
[----:B------:R-:W3:Y:S04]  /*834c0*/  LDL.LU R2, [R1+0x3388] ;  /* 0x0033880001027983 */ /* 0x000ee80000300800 */
[----:B0-----:R-:W2:Y:S04]  /*834d0*/  LDL.LU R4, [R1+0x3e0] ;  /* 0x0003e00001047983 */ /* 0x001ea80000300800 */
[----:B------:R-:W3:Y:S04]  /*834e0*/  LDL.LU R5, [R1+0x3e8] ;  /* 0x0003e80001057983 */ /* 0x000ee80000300800 */
[----:B------:R-:W3:Y:S04]  /*834f0*/  LDL.LU R6, [R1+0x400] ;  /* 0x0004000001067983 */ /* 0x000ee80000300800 */
[----:B------:R-:W3:Y:S04]  /*83500*/  LDL.LU R7, [R1+0x3f8] ;  /* 0x0003f80001077983 */ /* 0x000ee80000300800 */
[----:B------:R0:W-:Y:S04]  /*83510*/  STS.128 [R28+0x280], R8 ;  /* 0x000280081c007388 */ /* 0x0001e80000000c00 */
[----:B------:R1:W-:Y:S04]  /*83520*/  STS.128 [R28+0x680], R12 ;  /* 0x0006800c1c007388 */ /* 0x0003e80000000c00 */
[----:B0-----:R-:W5:Y:S04]  /*83530*/  LDL.LU R8, [R1+0x3dc] ;  /* 0x0003dc0001087983 */ /* 0x001f680000300800 */
[----:B------:R-:W5:Y:S04]  /*83540*/  LDL.LU R9, [R1+0x3ec] ;  /* 0x0003ec0001097983 */ /* 0x000f680000300800 */
[----:B------:R-:W5:Y:S04]  /*83550*/  LDL.LU R10, [R1+0x3f4] ;  /* 0x0003f400010a7983 */ /* 0x000f680000300800 */
[----:B------:R-:W5:Y:S04]  /*83560*/  LDL.LU R11, [R1+0x3f0] ;  /* 0x0003f000010b7983 */ /* 0x000f680000300800 */
[----:B-1----:R-:W5:Y:S04]  /*83570*/  LDL.LU R15, [R1+0x3e4] ;  /* 0x0003e400010f7983 */ /* 0x002f680000300800 */
[----:B------:R-:W-:Y:S04]  /*83580*/  STL [R1+0x3378], R21 ;  /* 0x0033781501007387 */ /* 0x000fe80000100800 */
[----:B------:R-:W-:Y:S04]  /*83590*/  STL [R1+0x3374], R22 ;  /* 0x0033741601007387 */ /* 0x000fe80000100800 */
[----:B------:R-:W-:Y:S04]  /*835a0*/  STL [R1+0x3370], R23 ;  /* 0x0033701701007387 */ /* 0x000fe80000100800 */
[----:B------:R-:W-:Y:S01]  /*835b0*/  STL [R1+0x3358], R20 ;  /* 0x0033581401007387 */ /* 0x000fe20000100800 */
[----:B--2---:R-:W-:-:S03]  /*835c0*/  F2FP.BF16.PACK_AB R4, R4, R0 ;  /* 0x000000000404723e */ /* 0x004fc600000010ff */
[----:B------:R-:W2:Y:S04]  /*835d0*/  LDL.LU R0, [R1+0x3384] ;  /* 0x0033840001007983 */ /* 0x000ea80000300800 */
[----:B------:R0:W-:Y:S04]  /*835e0*/  STS.128 [R28+0x700], R20 ;  /* 0x000700141c007388 */ /* 0x0001e80000000c00 */
[----:B------:R1:W-:Y:S01]  /*835f0*/  STS.128 [R28+0x300], R16 ;  /* 0x000300101c007388 */ /* 0x0003e20000000c00 */
[----:B---3--:R-:W-:Y:S02]  /*83600*/  F2FP.BF16.PACK_AB R6, R6, R7 ;  /* 0x000000070606723e */ /* 0x008fe400000010ff */
[----:B----4-:R-:W-:-:S02]  /*83610*/  F2FP.BF16.PACK_AB R7, R25, R24 ;  /* 0x000000181907723e */ /* 0x010fc400000010ff */
[----:B-----5:R-:W-:Y:S02]  /*83620*/  F2FP.BF16.PACK_AB R5, R9, R5 ;  /* 0x000000050905723e */ /* 0x020fe400000010ff */
[----:B------:R-:W-:Y:S02]  /*83630*/  F2FP.BF16.PACK_AB R9, R10, R11 ;  /* 0x0000000b0a09723e */ /* 0x000fe400000010ff */
[----:B------:R-:W-:Y:S02]  /*83640*/  F2FP.BF16.PACK_AB R10, R27, R26 ;  /* 0x0000001a1b0a723e */ /* 0x000fe400000010ff */
[----:B------:R-:W-:Y:S01]  /*83650*/  F2FP.BF16.PACK_AB R8, R15, R8 ;  /* 0x000000080f08723e */ /* 0x000fe200000010ff */
[----:B------:R3:W-:Y:S01]  /*83660*/  STS.128 [R28+0x380], R4 ;  /* 0x000380041c007388 */ /* 0x0007e20000000c00 */
[----:B--2---:R-:W-:-:S03]  /*83670*/  F2FP.BF16.PACK_AB R11, R29, R0 ;  /* 0x000000001d0b723e */ /* 0x004fc600000010ff */
[----:B------:R-:W2:Y:S04]  /*83680*/  LDL.LU R0, [R1+0x3380] ;  /* 0x0033800001007983 */ /* 0x000ea80000300800 */
[----:B0-----:R-:W4:Y:S04]  /*83690*/  LDL.LU R20, [R1+0x50] ;  /* 0x0000500001147983 */ /* 0x001f280000300800 */
[----:B------:R-:W5:Y:S04]  /*836a0*/  LDL.LU R23, [R1+0x60] ;  /* 0x0000600001177983 */ /* 0x000f680000300800 */
[----:B------:R-:W4:Y:S04]  /*836b0*/  LDL.LU R22, [R1+0x40] ;  /* 0x0000400001167983 */ /* 0x000f280000300800 */
[----:B------:R-:W4:Y:S04]  /*836c0*/  LDL.LU R21, [R1+0x70] ;  /* 0x0000700001157983 */ /* 0x000f280000300800 */
        /* <DEDUP_REMOVED lines=8> */
[----:B---3--:R-:W3:Y:S04]  /*83750*/  LDL R6, [R1+0x10] ;  /* 0x0000100001067983 */ /* 0x008ee80000100800 */
[----:B------:R0:W-:Y:S04]  /*83760*/  STS.128 [R28+0x780], R8 ;  /* 0x000780081c007388 */ /* 0x0001e80000000c00 */
[----:B0-----:R-:W4:Y:S01]  /*83770*/  LDL R11, [R1+0x20] ;  /* 0x00002000010b7983 */ /* 0x001f220000100800 */
[----:B------:R-:W-:-:S04]  /*83780*/  SHF.R.U32.HI R3, RZ, 0x6, R3 ;  /* 0x00000006ff037819 */ /* 0x000fc80000011603 */
[----:B------:R-:W-:-:S05]  /*83790*/  SGXT.U32 R3, R3, 0x1 ;  /* 0x000000010303781a */ /* 0x000fca0000000000 */
[----:B------:R-:W-:Y:S02]  /*837a0*/  IMAD R13, R3, c[0x0][0x1c8], RZ ;  /* 0x00007200030d7a24 */ /* 0x000fe400078e02ff */
[----:B------:R-:W-:Y:S01]  /*837b0*/  IMAD.MOV.U32 R3, RZ, RZ, c[0x0][0x1c8] ;  /* 0x00007200ff037624 */ /* 0x000fe200078e00ff */
[----:B------:R-:W-:Y:S02]  /*837c0*/  BAR.SYNC.DEFER_BLOCKING 0x0 ;  /* 0x0000000000007b1d */ /* 0x000fe40000010000 */
[----:B------:R-:W-:Y:S02]  /*837d0*/  LEA R12, P0, R13, R2, 0x1 ;  /* 0x000000020d0c7211 */ /* 0x000fe400078008ff */
[----:B------:R-:W-:-:S04]  /*837e0*/  LEA R15, R3, R13, 0x1 ;  /* 0x0000000d030f7211 */ /* 0x000fc800078e08ff */
[----:B------:R-:W-:Y:S02]  /*837f0*/  LEA R16, R3, R15, 0x1 ;  /* 0x0000000f03107211 */ /* 0x000fe400078e08ff */
[----:B--2---:R-:W-:Y:S02]  /*83800*/  LEA.HI.X.SX32 R13, R13, R0, 0x1, P0 ;  /* 0x000000000d0d7211 */ /* 0x004fe400000f0eff */
[----:B------:R-:W-:-:S04]  /*83810*/  LEA R14, P0, R15, R2, 0x1 ;  /* 0x000000020f0e7211 */ /* 0x000fc800078008ff */
[----:B------:R-:W-:Y:S01]  /*83820*/  LEA.HI.X.SX32 R15, R15, R0, 0x1, P0 ;  /* 0x000000000f0f7211 */ /* 0x000fe200000f0eff */
[----:B---3--:R0:W-:Y:S04]  /*83830*/  STG.E.U16 [R12.64], R6 ;  /* 0x000000060c007986 */ /* 0x0081e8000c101504 */
[----:B0-----:R-:W2:Y:S04]  /*83840*/  LDL.LU R13, [R1] ;  /* 0x00000000010d7983 */ /* 0x001ea80000300800 */
[----:B----4-:R0:W-:Y:S04]  /*83850*/  STG.E.U16 [R14.64], R11 ;  /* 0x0000000b0e007986 */ /* 0x0101e8000c101504 */
[----:B0-----:R-:W3:Y:S04]  /*83860*/  LDL.LU R14, [R1+0x20] ;  /* 0x00002000010e7983 */ /* 0x001ee80000300800 */
[----:B------:R-:W4:Y:S01]  /*83870*/  LDL.LU R15, [R1+0x30] ;  /* 0x00003000010f7983 */ /* 0x000f220000300800 */
[----:B------:R-:W-:-:S02]  /*83880*/  LEA R7, R3, R16, 0x1 ;  /* 0x0000001003077211 */ /* 0x000fc400078e08ff */
[----:B------:R-:W-:-:S03]  /*83890*/  LEA R4, P0, R16, R2, 0x1 ;  /* 0x0000000210047211 */ /* 0x000fc600078008ff */
[----:B------:R-:W-:Y:S01]  /*838a0*/  IMAD R9, R3, 0x2, R7 ;  /* 0x0000000203097824 */ /* 0x000fe200078e0207 */
[----:B------:R-:W-:Y:S02]  /*838b0*/  LEA.HI.X.SX32 R5, R16, R0, 0x1, P0 ;  /* 0x0000000010057211 */ /* 0x000fe400000f0eff */
[----:B------:R-:W-:Y:S02]  /*838c0*/  LEA R6, P0, R7, R2, 0x1 ;  /* 0x0000000207067211 */ /* 0x000fe400078008ff */
[----:B------:R-:W-:Y:S02]  /*838d0*/  LEA R10, R3, R9, 0x1 ;  /* 0x00000009030a7211 */ /* 0x000fe400078e08ff */
[----:B------:R-:W-:Y:S02]  /*838e0*/  LEA.HI.X.SX32 R7, R7, R0, 0x1, P0 ;  /* 0x0000000007077211 */ /* 0x000fe400000f0eff */
[----:B------:R-:W-:Y:S02]  /*838f0*/  LEA R8, P0, R9, R2, 0x1 ;  /* 0x0000000209087211 */ /* 0x000fe400078008ff */
[----:B------:R-:W-:-:S02]  /*83900*/  LEA R11, R3, R10, 0x1 ;  /* 0x0000000a030b7211 */ /* 0x000fc400078e08ff */
[----:B------:R-:W-:Y:S01]  /*83910*/  LEA.HI.X.SX32 R9, R9, R0, 0x1, P0 ;  /* 0x0000000009097211 */ /* 0x000fe200000f0eff */
[----:B----4-:R0:W-:Y:S04]  /*83920*/  STG.E.U16 [R4.64], R15 ;  /* 0x0000000f04007986 */ /* 0x0101e8000c101504 */
[----:B--2---:R1:W-:Y:S01]  /*83930*/  STG.E.U16 [R6.64], R13 ;  /* 0x0000000d06007986 */ /* 0x0043e2000c101504 */
[----:B0-----:R-:W-:-:S04]  /*83940*/  LEA R4, P0, R10, R2, 0x1 ;  /* 0x000000020a047211 */ /* 0x001fc800078008ff */
[----:B------:R-:W-:Y:S02]  /*83950*/  LEA.HI.X.SX32 R5, R10, R0, 0x1, P0 ;  /* 0x000000000a057211 */ /* 0x000fe400000f0eff */
[----:B-1----:R-:W-:Y:S02]  /*83960*/  LEA R6, P0, R11, R2, 0x1 ;  /* 0x000000020b067211 */ /* 0x002fe400078008ff */
[----:B------:R-:W-:Y:S01]  /*83970*/  LEA R10, R3, R11, 0x1 ;  /* 0x0000000b030a7211 */ /* 0x000fe200078e08ff */
[----:B------:R0:W-:Y:S01]  /*83980*/  STG.E.U16 [R8.64], R20 ;  /* 0x0000001408007986 */ /* 0x0001e2000c101504 */
[----:B------:R-:W-:-:S03]  /*83990*/  LEA.HI.X.SX32 R7, R11, R0, 0x1, P0 ;  /* 0x000000000b077211 */ /* 0x000fc600000f0eff */
[----:B------:R-:W-:Y:S01]  /*839a0*/  IMAD R11, R3, 0x2, R10 ;  /* 0x00000002030b7824 */ /* 0x000fe200078e020a */
[----:B-----5:R1:W-:Y:S01]  /*839b0*/  STG.E.U16 [R4.64], R23 ;  /* 0x0000001704007986 */ /* 0x0203e2000c101504 */
[----:B0-----:R-:W-:-:S04]  /*839c0*/  LEA R8, P0, R10, R2, 0x1 ;  /* 0x000000020a087211 */ /* 0x001fc800078008ff */
[----:B------:R-:W-:Y:S02]  /*839d0*/  LEA.HI.X.SX32 R9, R10, R0, 0x1, P0 ;  /* 0x000000000a097211 */ /* 0x000fe400000f0eff */
[----:B-1----:R-:W-:Y:S02]  /*839e0*/  LEA R4, P0, R11, R2, 0x1 ;  /* 0x000000020b047211 */ /* 0x002fe400078008ff */
[----:B------:R-:W-:Y:S01]  /*839f0*/  LEA R10, R3, R11, 0x1 ;  /* 0x0000000b030a7211 */ /* 0x000fe200078e08ff */
[----:B------:R0:W-:Y:S01]  /*83a00*/  STG.E.U16 [R6.64], R22 ;  /* 0x0000001606007986 */ /* 0x0001e2000c101504 */
[----:B------:R-:W-:Y:S02]  /*83a10*/  LEA.HI.X.SX32 R5, R11, R0, 0x1, P0 ;  /* 0x000000000b057211 */ /* 0x000fe400000f0eff */
[----:B------:R-:W-:Y:S01]  /*83a20*/  LEA R11, R3, R10, 0x1 ;  /* 0x0000000a030b7211 */ /* 0x000fe200078e08ff */
[----:B------:R1:W-:Y:S01]  /*83a30*/  STG.E.U16 [R8.64], R21 ;  /* 0x0000001508007986 */ /* 0x0003e2000c101504 */
[----:B0-----:R-:W-:-:S04]  /*83a40*/  LEA R6, P0, R10, R2, 0x1 ;  /* 0x000000020a067211 */ /* 0x001fc800078008ff */
[----:B------:R-:W-:Y:S02]  /*83a50*/  LEA.HI.X.SX32 R7, R10, R0, 0x1, P0 ;  /* 0x000000000a077211 */ /* 0x000fe400000f0eff */
[----:B-1----:R-:W-:Y:S02]  /*83a60*/  LEA R8, P0, R11, R2, 0x1 ;  /* 0x000000020b087211 */ /* 0x002fe400078008ff */
[----:B------:R-:W-:Y:S01]  /*83a70*/  LEA R10, R3, R11, 0x1 ;  /* 0x0000000b030a7211 */ /* 0x000fe200078e08ff */
[----:B------:R0:W-:Y:S01]  /*83a80*/  STG.E.U16 [R4.64], R17 ;  /* 0x0000001104007986 */ /* 0x0001e2000c101504 */
[----:B------:R-:W-:-:S03]  /*83a90*/  LEA.HI.X.SX32 R9, R11, R0, 0x1, P0 ;  /* 0x000000000b097211 */ /* 0x000fc600000f0eff */
[----:B------:R-:W-:Y:S01]  /*83aa0*/  IMAD R11, R3, 0x2, R10 ;  /* 0x00000002030b7824 */ /* 0x000fe200078e020a */
[----:B------:R1:W-:Y:S01]  /*83ab0*/  STG.E.U16 [R6.64], R18 ;  /* 0x0000001206007986 */ /* 0x0003e2000c101504 */
        /* <DEDUP_REMOVED lines=14> */
[----:B------:R1:W-:Y:S04]  /*83ba0*/  STG.E.U16 [R8.64], R29 ;  /* 0x0000001d08007986 */ /* 0x0003e8000c101504 */
[----:B------:R2:W-:Y:S01]  /*83bb0*/  STG.E.U16 [R4.64], R25 ;  /* 0x0000001904007986 */ /* 0x0005e2000c101504 */
[----:B0-----:R-:W-:Y:S01]  /*83bc0*/  LEA R6, P0, R10, R2, 0x1 ;  /* 0x000000020a067211 */ /* 0x001fe200078008ff */
[----:B-1----:R-:W-:-:S03]  /*83bd0*/  IMAD R8, R3, 0x2, R10 ;  /* 0x0000000203087824 */ /* 0x002fc600078e020a */
[----:B------:R-:W-:Y:S02]  /*83be0*/  LEA.HI.X.SX32 R7, R10, R0, 0x1, P0 ;  /* 0x000000000a077211 */ /* 0x000fe400000f0eff */
[C---:B--2---:R-:W-:Y:S02]  /*83bf0*/  LEA R4, P0, R8.reuse, R2, 0x1 ;  /* 0x0000000208047211 */ /* 0x044fe400078008ff */
[----:B------:R-:W-:Y:S02]  /*83c00*/  LEA R9, R3, R8, 0x1 ;  /* 0x0000000803097211 */ /* 0x000fe400078e08ff */
[----:B------:R-:W-:Y:S02]  /*83c10*/  LEA.HI.X.SX32 R5, R8, R0, 0x1, P0 ;  /* 0x0000000008057211 */ /* 0x000fe400000f0eff */
[----:B------:R-:W2:Y:S04]  /*83c20*/  LDL.LU R8, [R1+0x10] ;  /* 0x0000100001087983 */ /* 0x000ea80000300800 */
[----:B------:R0:W-:Y:S01]  /*83c30*/  STG.E.U16 [R6.64], R24 ;  /* 0x0000001806007986 */ /* 0x0001e2000c101504 */
[----:B---3--:R-:W-:-:S02]  /*83c40*/  PRMT R10, R14, 0x7632, R10 ;  /* 0x000076320e0a7816 */ /* 0x008fc4000000000a */
[----:B0-----:R-:W-:-:S04]  /*83c50*/  LEA R6, P0, R9, R2, 0x1 ;  /* 0x0000000209067211 */ /* 0x001fc800078008ff */
[----:B------:R-:W-:Y:S02]  /*83c60*/  LEA.HI.X.SX32 R7, R9, R0, 0x1, P0 ;  /* 0x0000000009077211 */ /* 0x000fe400000f0eff */
[----:B------:R-:W-:Y:S02]  /*83c70*/  PRMT R12, R26, 0x7632, R12 ;  /* 0x000076321a0c7816 */ /* 0x000fe4000000000c */
[----:B--2---:R-:W-:Y:S02]  /*83c80*/  PRMT R11, R8, 0x7632, R11 ;  /* 0x00007632080b7816 */ /* 0x004fe4000000000b */
[----:B------:R-:W-:-:S03]  /*83c90*/  LEA R8, R3, R9, 0x1 ;  /* 0x0000000903087211 */ /* 0x000fc600078e08ff */
[----:B------:R0:W-:Y:S01]  /*83ca0*/  STG.E.U16 [R4.64], R11 ;  /* 0x0000000b04007986 */ /* 0x0001e2000c101504 */
[----:B------:R-:W-:-:S03]  /*83cb0*/  LEA R9, R3, R8, 0x1 ;  /* 0x0000000803097211 */ /* 0x000fc600078e08ff */
[----:B------:R1:W-:Y:S01]  /*83cc0*/  STG.E.U16 [R6.64], R10 ;  /* 0x0000000a06007986 */ /* 0x0003e2000c101504 */
[C---:B0-----:R-:W-:Y:S02]  /*83cd0*/  LEA R4, P0, R8.reuse, R2, 0x1 ;  /* 0x0000000208047211 */ /* 0x041fe400078008ff */
[----:B------:R-:W-:Y:S02]  /*83ce0*/  PRMT R11, R15, 0x7632, R11 ;  /* 0x000076320f0b7816 */ /* 0x000fe4000000000b */
[----:B------:R-:W-:Y:S01]  /*83cf0*/  LEA.HI.X.SX32 R5, R8, R0, 0x1, P0 ;  /* 0x0000000008057211 */ /* 0x000fe200000f0eff */
[----:B-1----:R-:W-:Y:S01]  /*83d00*/  IMAD R10, R3, 0x2, R9 ;  /* 0x00000002030a7824 */ /* 0x002fe200078e0209 */
[----:B------:R-:W-:Y:S02]  /*83d10*/  LEA R6, P0, R9, R2, 0x1 ;  /* 0x0000000209067211 */ /* 0x000fe400078008ff */
[----:B------:R-:W-:Y:S01]  /*83d20*/  PRMT R8, R13, 0x7632, R8 ;  /* 0x000076320d087816 */ /* 0x000fe20000000008 */
[----:B------:R0:W-:Y:S01]  /*83d30*/  STG.E.U16 [R4.64], R11 ;  /* 0x0000000b04007986 */ /* 0x0001e2000c101504 */
[----:B------:R-:W-:-:S02]  /*83d40*/  LEA.HI.X.SX32 R7, R9, R0, 0x1, P0 ;  /* 0x0000000009077211 */ /* 0x000fc400000f0eff */
[----:B------:R-:W-:-:S03]  /*83d50*/  LEA R9, R3, R10, 0x1 ;  /* 0x0000000a03097211 */ /* 0x000fc600078e08ff */
[----:B------:R1:W-:Y:S01]  /*83d60*/  STG.E.U16 [R6.64], R8 ;  /* 0x0000000806007986 */ /* 0x0003e2000c101504 */
[----:B0-----:R-:W-:Y:S02]  /*83d70*/  LEA R4, P0, R10, R2, 0x1 ;  /* 0x000000020a047211 */ /* 0x001fe400078008ff */
[----:B------:R-:W-:Y:S02]  /*83d80*/  PRMT R11, R20, 0x7632, R11 ;  /* 0x00007632140b7816 */ /* 0x000fe4000000000b */
[----:B------:R-:W-:Y:S02]  /*83d90*/  LEA.HI.X.SX32 R5, R10, R0, 0x1, P0 ;  /* 0x000000000a057211 */ /* 0x000fe400000f0eff */
[----:B-1----:R-:W-:Y:S02]  /*83da0*/  LEA R6, P0, R9, R2, 0x1 ;  /* 0x0000000209067211 */ /* 0x002fe400078008ff */
[----:B------:R-:W-:Y:S01]  /*83db0*/  LEA R10, R3, R9, 0x1 ;  /* 0x00000009030a7211 */ /* 0x000fe200078e08ff */
[----:B------:R0:W-:Y:S01]  /*83dc0*/  STG.E.U16 [R4.64], R11 ;  /* 0x0000000b04007986 */ /* 0x0001e2000c101504 */
[----:B------:R-:W-:-:S02]  /*83dd0*/  PRMT R8, R23, 0x7632, R8 ;  /* 0x0000763217087816 */ /* 0x000fc40000000008 */
[----:B------:R-:W-:Y:S02]  /*83de0*/  LEA.HI.X.SX32 R7, R9, R0, 0x1, P0 ;  /* 0x0000000009077211 */ /* 0x000fe400000f0eff */
[----:B------:R-:W-:-:S03]  /*83df0*/  LEA R9, R3, R10, 0x1 ;  /* 0x0000000a03097211 */ /* 0x000fc600078e08ff */
[----:B------:R1:W-:Y:S01]  /*83e00*/  STG.E.U16 [R6.64], R8 ;  /* 0x0000000806007986 */ /* 0x0003e2000c101504 */
[----:B0-----:R-:W-:Y:S02]  /*83e10*/  LEA R4, P0, R10, R2, 0x1 ;  /* 0x000000020a047211 */ /* 0x001fe400078008ff */
[----:B------:R-:W-:Y:S02]  /*83e20*/  PRMT R11, R22, 0x7632, R11 ;  /* 0x00007632160b7816 */ /* 0x000fe4000000000b */
[----:B------:R-:W-:Y:S01]  /*83e30*/  LEA.HI.X.SX32 R5, R10, R0, 0x1, P0 ;  /* 0x000000000a057211 */ /* 0x000fe200000f0eff */
[----:B------:R-:W-:Y:S01]  /*83e40*/  IMAD R10, R3, 0x2, R9 ;  /* 0x00000002030a7824 */ /* 0x000fe200078e0209 */
[----:B-1----:R-:W-:-:S03]  /*83e50*/  LEA R6, P0, R9, R2, 0x1 ;  /* 0x0000000209067211 */ /* 0x002fc600078008ff */
[----:B------:R0:W-:Y:S01]  /*83e60*/  STG.E.U16 [R4.64], R11 ;  /* 0x0000000b04007986 */ /* 0x0001e2000c101504 */
[----:B------:R-:W-:Y:S02]  /*83e70*/  PRMT R8, R21, 0x7632, R8 ;  /* 0x0000763215087816 */ /* 0x000fe40000000008 */
[----:B------:R-:W-:Y:S02]  /*83e80*/  LEA.HI.X.SX32 R7, R9, R0, 0x1, P0 ;  /* 0x0000000009077211 */ /* 0x000fe400000f0eff */
[----:B------:R-:W-:-:S03]  /*83e90*/  LEA R9, R3, R10, 0x1 ;  /* 0x0000000a03097211 */ /* 0x000fc600078e08ff */
[----:B------:R1:W-:Y:S01]  /*83ea0*/  STG.E.U16 [R6.64], R8 ;  /* 0x0000000806007986 */ /* 0x0003e2000c101504 */
[C---:B0-----:R-:W-:Y:S02]  /*83eb0*/  LEA R4, P0, R10.reuse, R2, 0x1 ;  /* 0x000000020a047211 */ /* 0x041fe400078008ff */
[----:B------:R-:W-:Y:S02]  /*83ec0*/  PRMT R11, R17, 0x7632, R11 ;  /* 0x00007632110b7816 */ /* 0x000fe4000000000b */
[----:B------:R-:W-:Y:S02]  /*83ed0*/  LEA.HI.X.SX32 R5, R10, R0, 0x1, P0 ;  /* 0x000000000a057211 */ /* 0x000fe400000f0eff */
[----:B------:R-:W-:Y:S02]  /*83ee0*/  LEA R10, R3, R9, 0x1 ;  /* 0x00000009030a7211 */ /* 0x000fe400078e08ff */
[----:B-1----:R-:W-:Y:S01]  /*83ef0*/  LEA R6, P0, R9, R2, 0x1 ;  /* 0x0000000209067211 */ /* 0x002fe200078008ff */
[----:B------:R0:W-:Y:S01]  /*83f00*/  STG.E.U16 [R4.64], R11 ;  /* 0x0000000b04007986 */ /* 0x0001e2000c101504 */
[----:B------:R-:W-:-:S02]  /*83f10*/  PRMT R8, R18, 0x7632, R8 ;  /* 0x0000763212087816 */ /* 0x000fc40000000008 */
[----:B------:R-:W-:Y:S02]  /*83f20*/  LEA.HI.X.SX32 R7, R9, R0, 0x1, P0 ;  /* 0x0000000009077211 */ /* 0x000fe400000f0eff */
[----:B------:R-:W-:-:S03]  /*83f30*/  LEA R9, R3, R10, 0x1 ;  /* 0x0000000a03097211 */ /* 0x000fc600078e08ff */
[----:B------:R1:W-:Y:S01]  /*83f40*/  STG.E.U16 [R6.64], R8 ;  /* 0x0000000806007986 */ /* 0x0003e2000c101504 */
[C---:B0-----:R-:W-:Y:S02]  /*83f50*/  LEA R4, P0, R10.reuse, R2, 0x1 ;  /* 0x000000020a047211 */ /* 0x041fe400078008ff */
[----:B------:R-:W-:Y:S02]  /*83f60*/  PRMT R11, R19, 0x7632, R11 ;  /* 0x00007632130b7816 */ /* 0x000fe4000000000b */
[----:B------:R-:W-:Y:S01]  /*83f70*/  LEA.HI.X.SX32 R5, R10, R0, 0x1, P0 ;  /* 0x000000000a057211 */ /* 0x000fe200000f0eff */
[----:B------:R-:W-:Y:S01]  /*83f80*/  IMAD R10, R3, 0x2, R9 ;  /* 0x00000002030a7824 */ /* 0x000fe200078e0209 */
[----:B-1----:R-:W-:-:S03]  /*83f90*/  LEA R6, P0, R9, R2, 0x1 ;  /* 0x0000000209067211 */ /* 0x002fc600078008ff */
[----:B------:R0:W-:Y:S01]  /*83fa0*/  STG.E.U16 [R4.64], R11 ;  /* 0x0000000b04007986 */ /* 0x0001e2000c101504 */
[----:B------:R-:W-:Y:S02]  /*83fb0*/  LEA.HI.X.SX32 R7, R9, R0, 0x1, P0 ;  /* 0x0000000009077211 */ /* 0x000fe400000f0eff */
[----:B------:R-:W-:Y:S02]  /*83fc0*/  PRMT R8, R27, 0x7632, R8 ;  /* 0x000076321b087816 */ /* 0x000fe40000000008 */
[C---:B0-----:R-:W-:Y:S02]  /*83fd0*/  LEA R4, P0, R10.reuse, R2, 0x1 ;  /* 0x000000020a047211 */ /* 0x041fe400078008ff */
[----:B------:R-:W-:Y:S02]  /*83fe0*/  PRMT R11, R29, 0x7632, R11 ;  /* 0x000076321d0b7816 */ /* 0x000fe4000000000b */
[----:B------:R-:W-:Y:S01]  /*83ff0*/  LEA.HI.X.SX32 R5, R10, R0, 0x1, P0 ;  /* 0x000000000a057211 */ /* 0x000fe200000f0eff */
[----:B------:R-:W2:Y:S04]  /*84000*/  LDL.LU R29, [R1+0x14] ;  /* 0x00001400011d7983 */ /* 0x000ea80000300800 */
[----:B------:R-:W-:Y:S04]  /*84010*/  STG.E.U16 [R6.64], R8 ;  /* 0x0000000806007986 */ /* 0x000fe8000c101504 */
[----:B------:R0:W-:Y:S04]  /*84020*/  STG.E.U16 [R4.64], R12 ;  /* 0x0000000c04007986 */ /* 0x0001e8000c101504 */
[----:B0-----:R-:W3:Y:S04]  /*84030*/  LDL.LU R12, [R1+0x24] ;  /* 0x00002400010c7983 */ /* 0x001ee80000300800 */
        /* <DEDUP_REMOVED lines=8> */
[----:B------:R-:W-:-:S03]  /*840c0*/  LEA R9, R3, R10, 0x1 ;  /* 0x0000000a03097211 */ /* 0x000fc600078e08ff */
[----:B------:R-:W5:Y:S01]  /*840d0*/  LDL.LU R18, [R1+0xa4] ;  /* 0x0000a40001127983 */ /* 0x000f620000300800 */
[----:B------:R-:W-:Y:S02]  /*840e0*/  LEA R6, P0, R9, R2, 0x1 ;  /* 0x0000000209067211 */ /* 0x000fe400078008ff */
[----:B------:R-:W-:Y:S01]  /*840f0*/  LEA R10, R3, R9, 0x1 ;  /* 0x00000009030a7211 */ /* 0x000fe200078e08ff */
[----:B------:R-:W5:Y:S01]  /*84100*/  LDL.LU R19, [R1+0xb4] ;  /* 0x0000b40001137983 */ /* 0x000f620000300800 */
[----:B------:R-:W-:Y:S02]  /*84110*/  LEA.HI.X.SX32 R7, R9, R0, 0x1, P0 ;  /* 0x0000000009077211 */ /* 0x000fe400000f0eff */
[C---:B------:R-:W-:Y:S01]  /*84120*/  LEA R8, P0, R10.reuse, R2, 0x1 ;  /* 0x000000020a087211 */ /* 0x040fe200078008ff */
[----:B------:R-:W5:Y:S04]  /*84130*/  LDL.LU R27, [R1+0xc4] ;  /* 0x0000c400011b7983 */ /* 0x000f680000300800 */
[----:B------:R-:W5:Y:S01]  /*84140*/  LDL.LU R26, [R1+0xd4] ;  /* 0x0000d400011a7983 */ /* 0x000f620000300800 */
[----:B------:R-:W-:-:S03]  /*84150*/  LEA.HI.X.SX32 R9, R10, R0, 0x1, P0 ;  /* 0x000000000a097211 */ /* 0x000fc600000f0eff */
[----:B------:R0:W-:Y:S02]  /*84160*/  STG.E.U16 [R6.64], R11 ;  /* 0x0000000b06007986 */ /* 0x0001e4000c101504 */
[----:B0-----:R-:W-:Y:S02]  /*84170*/  PRMT R11, R25, 0x7632, R11 ;  /* 0x00007632190b7816 */ /* 0x001fe4000000000b */
[----:B------:R-:W5:Y:S04]  /*84180*/  LDL.LU R25, [R1+0xe4] ;  /* 0x0000e40001197983 */ /* 0x000f680000300800 */
[----:B------:R0:W-:Y:S02]  /*84190*/  STG.E.U16 [R8.64], R11 ;  /* 0x0000000b08007986 */ /* 0x0001e4000c101504 */
[----:B0-----:R-:W-:-:S02]  /*841a0*/  PRMT R9, R24, 0x7632, R9 ;  /* 0x0000763218097816 */ /* 0x001fc40000000009 */
[----:B------:R-:W5:Y:S01]  /*841b0*/  LDL.LU R24, [R1+0xf4] ;  /* 0x0000f40001187983 */ /* 0x000f620000300800 */
[----:B------:R-:W-:-:S04]  /*841c0*/  LEA R5, R3, R10, 0x1 ;  /* 0x0000000a03057211 */ /* 0x000fc800078e08ff */
[----:B------:R-:W-:Y:S01]  /*841d0*/  LEA R4, P0, R5, R2, 0x1 ;  /* 0x0000000205047211 */ /* 0x000fe200078008ff */
[----:B------:R-:W-:-:S03]  /*841e0*/  IMAD R7, R3, 0x2, R5 ;  /* 0x0000000203077824 */ /* 0x000fc600078e0205 */
[----:B------:R-:W-:Y:S02]  /*841f0*/  LEA.HI.X.SX32 R5, R5, R0, 0x1, P0 ;  /* 0x0000000005057211 */ /* 0x000fe400000f0eff */
[----:B------:R-:W-:Y:S02]  /*84200*/  LEA R6, P0, R7, R2, 0x1 ;  /* 0x0000000207067211 */ /* 0x000fe400078008ff */
[----:B------:R-:W-:Y:S02]  /*84210*/  LEA R10, R3, R7, 0x1 ;  /* 0x00000007030a7211 */ /* 0x000fe400078e08ff */
[----:B------:R-:W-:Y:S02]  /*84220*/  LEA.HI.X.SX32 R7, R7, R0, 0x1, P0 ;  /* 0x0000000007077211 */ /* 0x000fe400000f0eff */
[C---:B------:R-:W-:Y:S02]  /*84230*/  LEA R8, P0, R10.reuse, R2, 0x1 ;  /* 0x000000020a087211 */ /* 0x040fe400078008ff */
[----:B------:R-:W-:Y:S01]  /*84240*/  LEA R11, R3, R10, 0x1 ;  /* 0x0000000a030b7211 */ /* 0x000fe200078e08ff */
[----:B------:R0:W-:Y:S02]  /*84250*/  STG.E.U16 [R4.64], R9 ;  /* 0x0000000904007986 */ /* 0x0001e4000c101504 */
[----:B0-----:R-:W-:-:S02]  /*84260*/  LEA.HI.X.SX32 R9, R10, R0, 0x1, P0 ;  /* 0x000000000a097211 */ /* 0x001fc400000f0eff */
[----:B------:R-:W-:Y:S02]  /*84270*/  LEA R4, P0, R11, R2, 0x1 ;  /* 0x000000020b047211 */ /* 0x000fe400078008ff */
[----:B------:R-:W-:Y:S02]  /*84280*/  LEA R10, R3, R11, 0x1 ;  /* 0x0000000b030a7211 */ /* 0x000fe400078e08ff */
[----:B------:R-:W-:-:S03]  /*84290*/  LEA.HI.X.SX32 R5, R11, R0, 0x1, P0 ;  /* 0x000000000b057211 */ /* 0x000fc600000f0eff */
[----:B------:R-:W-:Y:S01]  /*842a0*/  IMAD R11, R3, 0x2, R10 ;  /* 0x00000002030b7824 */ /* 0x000fe200078e020a */
[----:B--2---:R0:W-:Y:S02]  /*842b0*/  STG.E.U16 [R6.64], R29 ;  /* 0x0000001d06007986 */ /* 0x0041e4000c101504 */
[----:B0-----:R-:W-:-:S04]  /*842c0*/  LEA R6, P0, R10, R2, 0x1 ;  /* 0x000000020a067211 */ /* 0x001fc800078008ff */
[----:B------:R-:W-:Y:S02]  /*842d0*/  LEA.HI.X.SX32 R7, R10, R0, 0x1, P0 ;  /* 0x000000000a077211 */ /* 0x000fe400000f0eff */
[----:B------:R-:W-:Y:S01]  /*842e0*/  LEA R10, R3, R11, 0x1 ;  /* 0x0000000b030a7211 */ /* 0x000fe200078e08ff */
[----:B---3--:R0:W-:Y:S04]  /*842f0*/  STG.E.U16 [R8.64], R12 ;  /* 0x0000000c08007986 */ /* 0x0081e8000c101504 */
[----:B----4-:R1:W-:Y:S01]  /*84300*/  STG.E.U16 [R4.64], R14 ;  /* 0x0000000e04007986 */ /* 0x0103e2000c101504 */
[----:B0-----:R-:W-:-:S04]  /*84310*/  LEA R8, P0, R11, R2, 0x1 ;  /* 0x000000020b087211 */ /* 0x001fc800078008ff */
[----:B------:R-:W-:Y:S02]  /*84320*/  LEA.HI.X.SX32 R9, R11, R0, 0x1, P0 ;  /* 0x000000000b097211 */ /* 0x000fe400000f0eff */
[C---:B-1----:R-:W-:Y:S02]  /*84330*/  LEA R4, P0, R10.reuse, R2, 0x1 ;  /* 0x000000020a047211 */ /* 0x042fe400078008ff */
[C---:B------:R-:W-:Y:S01]  /*84340*/  LEA R11, R3.reuse, R10, 0x1 ;  /* 0x0000000a030b7211 */ /* 0x040fe200078e08ff */
[----:B-----5:R0:W-:Y:S01]  /*84350*/  STG.E.U16 [R6.64], R15 ;  /* 0x0000000f06007986 */ /* 0x0201e2000c101504 */
[----:B------:R-:W-:Y:S02]  /*84360*/  LEA.HI.X.SX32 R5, R10, R0, 0x1, P0 ;  /* 0x000000000a057211 */ /* 0x000fe400000f0eff */
[----:B------:R-:W-:Y:S01]  /*84370*/  LEA R10, R3, R11, 0x1 ;  /* 0x0000000b030a7211 */ /* 0x000fe200078e08ff */
[----:B------:R1:W-:Y:S01]  /*84380*/  STG.E.U16 [R8.64], R13 ;  /* 0x0000000d08007986 */ /* 0x0003e2000c101504 */
[----:B0-----:R-:W-:-:S04]  /*84390*/  LEA R6, P0, R11, R2, 0x1 ;  /* 0x000000020b067211 */ /* 0x001fc800078008ff */
[----:B------:R-:W-:Y:S01]  /*843a0*/  LEA.HI.X.SX32 R7, R11, R0, 0x1, P0 ;  /* 0x000000000b077211 */ /* 0x000fe200000f0eff */
[C---:B------:R-:W-:Y:S01]  /*843b0*/  IMAD R11, R3.reuse, 0x2, R10 ;  /* 0x00000002030b7824 */ /* 0x040fe200078e020a */
[C---:B-1----:R-:W-:Y:S01]  /*843c0*/  LEA R8, P0, R10.reuse, R2, 0x1 ;  /* 0x000000020a087211 */ /* 0x042fe200078008ff */
[----:B------:R0:W-:Y:S03]  /*843d0*/  STG.E.U16 [R4.64], R20 ;  /* 0x0000001404007986 */ /* 0x0001e6000c101504 */
[----:B------:R-:W-:Y:S02]  /*843e0*/  LEA.HI.X.SX32 R9, R10, R0, 0x1, P0 ;  /* 0x000000000a097211 */ /* 0x000fe400000f0eff */
[----:B------:R-:W-:Y:S01]  /*843f0*/  LEA R10, R3, R11, 0x1 ;  /* 0x0000000b030a7211 */ /* 0x000fe200078e08ff */
[----:B------:R1:W-:Y:S01]  /*84400*/  STG.E.U16 [R6.64], R23 ;  /* 0x0000001706007986 */ /* 0x0003e2000c101504 */
[----:B0-----:R-:W-:-:S04]  /*84410*/  LEA R4, P0, R11, R2, 0x1 ;  /* 0x000000020b047211 */ /* 0x001fc800078008ff */
[----:B------:R-:W-:Y:S02]  /*84420*/  LEA.HI.X.SX32 R5, R11, R0, 0x1, P0 ;  /* 0x000000000b057211 */ /* 0x000fe400000f0eff */
[C---:B-1----:R-:W-:Y:S02]  /*84430*/  LEA R6, P0, R10.reuse, R2, 0x1 ;  /* 0x000000020a067211 */ /* 0x042fe400078008ff */
[C---:B------:R-:W-:Y:S01]  /*84440*/  LEA R11, R3.reuse, R10, 0x1 ;  /* 0x0000000a030b7211 */ /* 0x040fe200078e08ff */
[----:B------:R0:W-:Y:S01]  /*84450*/  STG.E.U16 [R8.64], R22 ;  /* 0x0000001608007986 */ /* 0x0001e2000c101504 */
        /* <DEDUP_REMOVED lines=18> */
[----:B------:R1:W-:Y:S04]  /*84580*/  STG.E.U16 [R6.64], R27 ;  /* 0x0000001b06007986 */ /* 0x0003e8000c101504 */
[----:B------:R2:W-:Y:S01]  /*84590*/  STG.E.U16 [R8.64], R26 ;  /* 0x0000001a08007986 */ /* 0x0005e2000c101504 */
[----:B0-----:R-:W-:-:S04]  /*845a0*/  LEA R4, P0, R11, R2, 0x1 ;  /* 0x000000020b047211 */ /* 0x001fc800078008ff */
[----:B------:R-:W-:Y:S02]  /*845b0*/  LEA.HI.X.SX32 R5, R11, R0, 0x1, P0 ;  /* 0x000000000b057211 */ /* 0x000fe400000f0eff */
[C---:B-1----:R-:W-:Y:S01]  /*845c0*/  LEA R6, P0, R10.reuse, R2, 0x1 ;  /* 0x000000020a067211 */ /* 0x042fe200078008ff */
[C---:B--2---:R-:W-:Y:S02]  /*845d0*/  IMAD R8, R3.reuse, 0x2, R10 ;  /* 0x0000000203087824 */ /* 0x044fe400078e020a */
[----:B------:R0:W-:Y:S01]  /*845e0*/  STG.E.U16 [R4.64], R25 ;  /* 0x0000001904007986 */ /* 0x0001e2000c101504 */
[----:B------:R-:W-:Y:S02]  /*845f0*/  LEA.HI.X.SX32 R7, R10, R0, 0x1, P0 ;  /* 0x000000000a077211 */ /* 0x000fe400000f0eff */
[----:B------:R-:W-:-:S03]  /*84600*/  LEA R9, R3, R8, 0x1 ;  /* 0x0000000803097211 */ /* 0x000fc600078e08ff */
[----:B------:R1:W-:Y:S01]  /*84610*/  STG.E.U16 [R6.64], R24 ;  /* 0x0000001806007986 */ /* 0x0003e2000c101504 */
[----:B------:R-:W-:Y:S02]  /*84620*/  PRMT R11, R29, 0x7632, R11 ;  /* 0x000076321d0b7816 */ /* 0x000fe4000000000b */
[----:B------:R-:W-:Y:S01]  /*84630*/  PRMT R10, R12, 0x7632, R10 ;  /* 0x000076320c0a7816 */ /* 0x000fe2000000000a */
[----:B------:R-:W2:Y:S01]  /*84640*/  LDL.LU R29, [R1+0x337c] ;  /* 0x00337c00011d7983 */ /* 0x000ea20000300800 */
[----:B0-----:R-:W-:-:S04]  /*84650*/  LEA R4, P0, R8, R2, 0x1 ;  /* 0x0000000208047211 */ /* 0x001fc800078008ff */
[----:B------:R-:W-:Y:S02]  /*84660*/  LEA.HI.X.SX32 R5, R8, R0, 0x1, P0 ;  /* 0x0000000008057211 */ /* 0x000fe400000f0eff */
[----:B-1----:R-:W-:Y:S02]  /*84670*/  LEA R6, P0, R9, R2, 0x1 ;  /* 0x0000000209067211 */ /* 0x002fe400078008ff */
[----:B------:R-:W-:Y:S01]  /*84680*/  LEA R8, R3, R9, 0x1 ;  /* 0x0000000903087211 */ /* 0x000fe200078e08ff */
[----:B------:R0:W-:Y:S01]  /*84690*/  STG.E.U16 [R4.64], R11 ;  /* 0x0000000b04007986 */ /* 0x0001e2000c101504 */
[----:B------:R-:W-:Y:S02]  /*846a0*/  LEA.HI.X.SX32 R7, R9, R0, 0x1, P0 ;  /* 0x0000000009077211 */ /* 0x000fe400000f0eff */
[----:B------:R-:W-:-:S03]  /*846b0*/  LEA R9, R3, R8, 0x1 ;  /* 0x0000000803097211 */ /* 0x000fc600078e08ff */
[----:B------:R1:W-:Y:S01]  /*846c0*/  STG.E.U16 [R6.64], R10 ;  /* 0x0000000a06007986 */ /* 0x0003e2000c101504 */
[----:B0-----:R-:W-:Y:S02]  /*846d0*/  LEA R4, P0, R8, R2, 0x1 ;  /* 0x0000000208047211 */ /* 0x001fe400078008ff */
[----:B------:R-:W-:Y:S02]  /*846e0*/  PRMT R11, R14, 0x7632, R11 ;  /* 0x000076320e0b7816 */ /* 0x000fe4000000000b */
[----:B------:R-:W-:Y:S02]  /*846f0*/  LEA.HI.X.SX32 R5, R8, R0, 0x1, P0 ;  /* 0x0000000008057211 */ /* 0x000fe400000f0eff */
[----:B-1----:R-:W-:Y:S01]  /*84700*/  LEA R6, P0, R9, R2, 0x1 ;  /* 0x0000000209067211 */ /* 0x002fe200078008ff */
[----:B------:R-:W-:Y:S01]  /*84710*/  IMAD R10, R3, 0x2, R9 ;  /* 0x00000002030a7824 */ /* 0x000fe200078e0209 */
[----:B------:R-:W-:Y:S01]  /*84720*/  PRMT R8, R15, 0x7632, R8 ;  /* 0x000076320f087816 */ /* 0x000fe20000000008 */
[----:B------:R0:W-:Y:S01]  /*84730*/  STG.E.U16 [R4.64], R11 ;  /* 0x0000000b04007986 */ /* 0x0001e2000c101504 */
[----:B------:R-:W-:-:S02]  /*84740*/  LEA.HI.X.SX32 R7, R9, R0, 0x1, P0 ;  /* 0x0000000009077211 */ /* 0x000fc400000f0eff */
[----:B------:R-:W-:-:S03]  /*84750*/  LEA R9, R3, R10, 0x1 ;  /* 0x0000000a03097211 */ /* 0x000fc600078e08ff */
[----:B------:R1:W-:Y:S01]  /*84760*/  STG.E.U16 [R6.64], R8 ;  /* 0x0000000806007986 */ /* 0x0003e2000c101504 */
[C---:B0-----:R-:W-:Y:S02]  /*84770*/  LEA R4, P0, R10.reuse, R2, 0x1 ;  /* 0x000000020a047211 */ /* 0x041fe400078008ff */
        /* <DEDUP_REMOVED lines=21> */
[----:B------:R-:W-:Y:S01]  /*848d0*/  LEA.HI.X.SX32 R5, R10, R0, 0x1, P0 ;  /* 0x000000000a057211 */ /* 0x000fe200000f0eff */
[----:B------:R-:W3:Y:S01]  /*848e0*/  LDL.LU R21, [R1+0x18] ;  /* 0x0000180001157983 */ /* 0x000ee20000300800 */
[----:B------:R-:W-:Y:S02]  /*848f0*/  LEA R10, R3, R9, 0x1 ;  /* 0x00000009030a7211 */ /* 0x000fe400078e08ff */
[----:B-1----:R-:W-:Y:S01]  /*84900*/  LEA R6, P0, R9, R2, 0x1 ;  /* 0x0000000209067211 */ /* 0x002fe200078008ff */
[----:B------:R0:W-:Y:S01]  /*84910*/  STG.E.U16 [R4.64], R11 ;  /* 0x0000000b04007986 */ /* 0x0001e2000c101504 */
[----:B------:R-:W-:-:S02]  /*84920*/  PRMT R8, R17, 0x7632, R8 ;  /* 0x0000763211087816 */ /* 0x000fc40000000008 */
[----:B------:R-:W-:Y:S01]  /*84930*/  LEA.HI.X.SX32 R7, R9, R0, 0x1, P0 ;  /* 0x0000000009077211 */ /* 0x000fe200000f0eff */
[----:B------:R-:W4:Y:S01]  /*84940*/  LDL.LU R22, [R1+0x28] ;  /* 0x0000280001167983 */ /* 0x000f220000300800 */
[----:B------:R-:W-:-:S03]  /*84950*/  LEA R9, R3, R10, 0x1 ;  /* 0x0000000a03097211 */ /* 0x000fc600078e08ff */
[----:B------:R1:W-:Y:S01]  /*84960*/  STG.E.U16 [R6.64], R8 ;  /* 0x0000000806007986 */ /* 0x0003e2000c101504 */
[----:B0-----:R-:W-:-:S03]  /*84970*/  LEA R4, P0, R10, R2, 0x1 ;  /* 0x000000020a047211 */ /* 0x001fc600078008ff */
[----:B------:R-:W5:Y:S01]  /*84980*/  LDL.LU R23, [R1+0x38] ;  /* 0x0000380001177983 */ /* 0x000f620000300800 */
[----:B------:R-:W-:Y:S01]  /*84990*/  LEA.HI.X.SX32 R5, R10, R0, 0x1, P0 ;  /* 0x000000000a057211 */ /* 0x000fe200000f0eff */
[----:B------:R-:W-:Y:S01]  /*849a0*/  IMAD R10, R3, 0x2, R9 ;  /* 0x00000002030a7824 */ /* 0x000fe200078e0209 */
[----:B-1----:R-:W-:Y:S02]  /*849b0*/  LEA R8, P0, R9, R2, 0x1 ;  /* 0x0000000209087211 */ /* 0x002fe400078008ff */
[----:B------:R-:W-:Y:S02]  /*849c0*/  PRMT R6, R18, 0x7632, R6 ;  /* 0x0000763212067816 */ /* 0x000fe40000000006 */
[----:B------:R-:W-:Y:S02]  /*849d0*/  PRMT R7, R19, 0x7632, R7 ;  /* 0x0000763213077816 */ /* 0x000fe40000000007 */
[----:B------:R-:W-:Y:S01]  /*849e0*/  LEA.HI.X.SX32 R9, R9, R0, 0x1, P0 ;  /* 0x0000000009097211 */ /* 0x000fe200000f0eff */
[----:B------:R0:W-:Y:S04]  /*849f0*/  STG.E.U16 [R4.64], R6 ;  /* 0x0000000604007986 */ /* 0x0001e8000c101504 */
[----:B------:R1:W-:Y:S01]  /*84a00*/  STG.E.U16 [R8.64], R7 ;  /* 0x0000000708007986 */ /* 0x0003e2000c101504 */
[----:B------:R-:W-:-:S02]  /*84a10*/  PRMT R11, R27, 0x7632, R11 ;  /* 0x000076321b0b7816 */ /* 0x000fc4000000000b */
[C---:B0-----:R-:W-:Y:S02]  /*84a20*/  LEA R6, P0, R10.reuse, R2, 0x1 ;  /* 0x000000020a067211 */ /* 0x041fe400078008ff */
[C---:B------:R-:W-:Y:S02]  /*84a30*/  LEA R4, R3.reuse, R10, 0x1 ;  /* 0x0000000a03047211 */ /* 0x040fe400078e08ff */
[----:B-1----:R-:W-:Y:S02]  /*84a40*/  LEA.HI.X.SX32 R7, R10, R0, 0x1, P0 ;  /* 0x000000000a077211 */ /* 0x002fe400000f0eff */
[C---:B------:R-:W-:Y:S02]  /*84a50*/  LEA R8, P0, R4.reuse, R2, 0x1 ;  /* 0x0000000204087211 */ /* 0x040fe400078008ff */
[----:B------:R-:W-:Y:S02]  /*84a60*/  LEA R5, R3, R4, 0x1 ;  /* 0x0000000403057211 */ /* 0x000fe400078e08ff */
[----:B------:R-:W-:-:S02]  /*84a70*/  LEA.HI.X.SX32 R9, R4, R0, 0x1, P0 ;  /* 0x0000000004097211 */ /* 0x000fc400000f0eff */
[----:B------:R-:W-:Y:S01]  /*84a80*/  LEA R4, P0, R5, R2, 0x1 ;  /* 0x0000000205047211 */ /* 0x000fe200078008ff */
[----:B------:R0:W-:Y:S01]  /*84a90*/  STG.E.U16 [R6.64], R11 ;  /* 0x0000000b06007986 */ /* 0x0001e2000c101504 */
[----:B------:R-:W-:-:S05]  /*84aa0*/  PRMT R10, R26, 0x7632, R10 ;  /* 0x000076321a0a7816 */ /* 0x000fca000000000a */
[----:B------:R-:W-:Y:S01]  /*84ab0*/  STG.E.U16 [R8.64], R10 ;  /* 0x0000000a08007986 */ /* 0x000fe2000c101504 */
[----:B0-----:R-:W-:Y:S02]  /*84ac0*/  LEA R6, R3, R5, 0x1 ;  /* 0x0000000503067211 */ /* 0x001fe400078e08ff */
[----:B------:R-:W-:Y:S02]  /*84ad0*/  LEA.HI.X.SX32 R5, R5, R0, 0x1, P0 ;  /* 0x0000000005057211 */ /* 0x000fe400000f0eff */
[----:B------:R-:W-:-:S05]  /*84ae0*/  PRMT R11, R25, 0x7632, R11 ;  /* 0x00007632190b7816 */ /* 0x000fca000000000b */
[----:B------:R0:W-:Y:S02]  /*84af0*/  STG.E.U16 [R4.64], R11 ;  /* 0x0000000b04007986 */ /* 0x0001e4000c101504 */
[----:B0-----:R-:W-:Y:S02]  /*84b00*/  PRMT R5, R24, 0x7632, R5 ;  /* 0x0000763218057816 */ /* 0x001fe40000000005 */
        /* <DEDUP_REMOVED lines=26> */
[----:B---3--:R0:W-:Y:S04]  /*84cb0*/  STG.E.U16 [R6.64], R21 ;  /* 0x0000001506007986 */ /* 0x0081e8000c101504 */
[----:B----4-:R1:W-:Y:S01]  /*84cc0*/  STG.E.U16 [R4.64], R22 ;  /* 0x0000001604007986 */ /* 0x0103e2000c101504 */
[----:B0-----:R-:W-:-:S04]  /*84cd0*/  LEA R6, P0, R10, R2, 0x1 ;  /* 0x000000020a067211 */ /* 0x001fc800078008ff */
[----:B------:R-:W-:Y:S02]  /*84ce0*/  LEA.HI.X.SX32 R7, R10, R0, 0x1, P0 ;  /* 0x000000000a077211 */ /* 0x000fe400000f0eff */
[----:B------:R-:W-:Y:S02]  /*84cf0*/  LEA R10, R3, R11, 0x1 ;  /* 0x0000000b030a7211 */ /* 0x000fe400078e08ff */
[C---:B-1----:R-:W-:Y:S01]  /*84d00*/  LEA R4, P0, R11.reuse, R2, 0x1 ;  /* 0x000000020b047211 */ /* 0x042fe200078008ff */
[----:B-----5:R0:W-:Y:S03]  /*84d10*/  STG.E.U16 [R8.64], R23 ;  /* 0x0000001708007986 */ /* 0x0201e6000c101504 */
[----:B------:R-:W-:Y:S02]  /*84d20*/  LEA.HI.X.SX32 R5, R11, R0, 0x1, P0 ;  /* 0x000000000b057211 */ /* 0x000fe400000f0eff */
[----:B------:R-:W-:-:S02]  /*84d30*/  LEA R11, R3, R10, 0x1 ;  /* 0x0000000a030b7211 */ /* 0x000fc400078e08ff */
[----:B0-----:R-:W-:-:S04]  /*84d40*/  LEA R8, P0, R10, R2, 0x1 ;  /* 0x000000020a087211 */ /* 0x001fc800078008ff */
[----:B------:R-:W-:Y:S02]  /*84d50*/  LEA.HI.X.SX32 R9, R10, R0, 0x1, P0 ;  /* 0x000000000a097211 */ /* 0x000fe400000f0eff */
[----:B------:R-:W-:Y:S01]  /*84d60*/  LEA R10, R3, R11, 0x1 ;  /* 0x0000000b030a7211 */ /* 0x000fe200078e08ff */
[----:B--2---:R0:W-:Y:S04]  /*84d70*/  STG.E.U16 [R6.64], R24 ;  /* 0x0000001806007986 */ /* 0x0041e8000c101504 */
        /* <DEDUP_REMOVED lines=37> */
[----:B--2---:R-:W-:Y:S02]  /*84fd0*/  IMAD R5, R3, 0x2, R10 ;  /* 0x0000000203057824 */ /* 0x004fe400078e020a */
[----:B------:R0:W-:Y:S01]  /*84fe0*/  STG.E.U16 [R8.64], R20 ;  /* 0x0000001408007986 */ /* 0x0001e2000c101504 */
[----:B------:R-:W-:Y:S02]  /*84ff0*/  LEA.HI.X.SX32 R7, R10, R0, 0x1, P0 ;  /* 0x000000000a077211 */ /* 0x000fe400000f0eff */
[----:B------:R-:W-:-:S03]  /*85000*/  LEA R4, P0, R5, R2, 0x1 ;  /* 0x0000000205047211 */ /* 0x000fc600078008ff */
[----:B------:R1:W-:Y:S01]  /*85010*/  STG.E.U16 [R6.64], R29 ;  /* 0x0000001d06007986 */ /* 0x0003e2000c101504 */
[----:B------:R-:W-:Y:S02]  /*85020*/  PRMT R11, R21, 0x7632, R11 ;  /* 0x00007632150b7816 */ /* 0x000fe4000000000b */
[----:B0-----:R-:W-:Y:S01]  /*85030*/  LEA R8, R3, R5, 0x1 ;  /* 0x0000000503087211 */ /* 0x001fe200078e08ff */
[----:B------:R-:W2:Y:S01]  /*85040*/  LDL.LU R21, [R1+0x3378] ;  /* 0x0033780001157983 */ /* 0x000ea20000300800 */
[----:B------:R-:W-:Y:S02]  /*85050*/  LEA.HI.X.SX32 R5, R5, R0, 0x1, P0 ;  /* 0x0000000005057211 */ /* 0x000fe400000f0eff */
[----:B------:R-:W-:Y:S02]  /*85060*/  LEA R9, R3, R8, 0x1 ;  /* 0x0000000803097211 */ /* 0x000fe400078e08ff */
[----:B-1----:R-:W-:Y:S01]  /*85070*/  LEA R6, P0, R8, R2, 0x1 ;  /* 0x0000000208067211 */ /* 0x002fe200078008ff */
[----:B------:R0:W-:Y:S01]  /*85080*/  STG.E.U16 [R4.64], R11 ;  /* 0x0000000b04007986 */ /* 0x0001e2000c101504 */
[----:B------:R-:W-:-:S02]  /*85090*/  PRMT R10, R22, 0x7632, R10 ;  /* 0x00007632160a7816 */ /* 0x000fc4000000000a */
[----:B------:R-:W-:Y:S01]  /*850a0*/  LEA.HI.X.SX32 R7, R8, R0, 0x1, P0 ;  /* 0x0000000008077211 */ /* 0x000fe200000f0eff */
[----:B------:R-:W3:Y:S01]  /*850b0*/  LDL.LU R22, [R1+0x3374] ;  /* 0x0033740001167983 */ /* 0x000ee20000300800 */
[----:B------:R-:W-:-:S03]  /*850c0*/  LEA R8, R3, R9, 0x1 ;  /* 0x0000000903087211 */ /* 0x000fc600078e08ff */
[----:B------:R1:W-:Y:S01]  /*850d0*/  STG.E.U16 [R6.64], R10 ;  /* 0x0000000a06007986 */ /* 0x0003e2000c101504 */
[----:B0-----:R-:W-:Y:S02]  /*850e0*/  LEA R4, P0, R9, R2, 0x1 ;  /* 0x0000000209047211 */ /* 0x001fe400078008ff */
[----:B------:R-:W-:Y:S02]  /*850f0*/  PRMT R11, R23, 0x7632, R11 ;  /* 0x00007632170b7816 */ /* 0x000fe4000000000b */
[----:B------:R-:W-:Y:S01]  /*85100*/  LEA.HI.X.SX32 R5, R9, R0, 0x1, P0 ;  /* 0x0000000009057211 */ /* 0x000fe200000f0eff */
[----:B------:R-:W-:Y:S01]  /*85110*/  IMAD R9, R3, 0x2, R8 ;  /* 0x0000000203097824 */ /* 0x000fe200078e0208 */
[----:B------:R-:W4:Y:S01]  /*85120*/  LDL.LU R23, [R1+0x3370] ;  /* 0x0033700001177983 */ /* 0x000f220000300800 */
[----:B-1----:R-:W-:Y:S02]  /*85130*/  LEA R6, P0, R8, R2, 0x1 ;  /* 0x0000000208067211 */ /* 0x002fe400078008ff */
[----:B------:R-:W-:Y:S01]  /*85140*/  PRMT R10, R24, 0x7632, R10 ;  /* 0x00007632180a7816 */ /* 0x000fe2000000000a */
[----:B------:R0:W-:Y:S01]  /*85150*/  STG.E.U16 [R4.64], R11 ;  /* 0x0000000b04007986 */ /* 0x0001e2000c101504 */
[----:B------:R-:W-:-:S02]  /*85160*/  LEA.HI.X.SX32 R7, R8, R0, 0x1, P0 ;  /* 0x0000000008077211 */ /* 0x000fc400000f0eff */
[----:B------:R-:W-:Y:S01]  /*85170*/  LEA R8, R3, R9, 0x1 ;  /* 0x0000000903087211 */ /* 0x000fe200078e08ff */
[----:B------:R-:W5:Y:S04]  /*85180*/  LDL.LU R24, [R1+0x336c] ;  /* 0x00336c0001187983 */ /* 0x000f680000300800 */
[----:B------:R1:W-:Y:S01]  /*85190*/  STG.E.U16 [R6.64], R10 ;  /* 0x0000000a06007986 */ /* 0x0003e2000c101504 */
[----:B0-----:R-:W-:Y:S02]  /*851a0*/  LEA R4, P0, R9, R2, 0x1 ;  /* 0x0000000209047211 */ /* 0x001fe400078008ff */
[----:B------:R-:W-:Y:S02]  /*851b0*/  PRMT R11, R25, 0x7632, R11 ;  /* 0x00007632190b7816 */ /* 0x000fe4000000000b */
[----:B------:R-:W-:Y:S01]  /*851c0*/  LEA.HI.X.SX32 R5, R9, R0, 0x1, P0 ;  /* 0x0000000009057211 */ /* 0x000fe200000f0eff */
[----:B------:R-:W2:Y:S01]  /*851d0*/  LDL.LU R25, [R1+0x3368] ;  /* 0x0033680001197983 */ /* 0x000ea20000300800 */
[----:B------:R-:W-:-:S02]  /*851e0*/  LEA R9, R3, R8, 0x1 ;  /* 0x0000000803097211 */ /* 0x000fc400078e08ff */
[----:B-1----:R-:W-:Y:S01]  /*851f0*/  LEA R6, P0, R8, R2, 0x1 ;  /* 0x0000000208067211 */ /* 0x002fe200078008ff */
[----:B------:R0:W-:Y:S01]  /*85200*/  STG.E.U16 [R4.64], R11 ;  /* 0x0000000b04007986 */ /* 0x0001e2000c101504 */
[----:B------:R-:W-:Y:S02]  /*85210*/  PRMT R10, R26, 0x7632, R10 ;  /* 0x000076321a0a7816 */ /* 0x000fe4000000000a */
[----:B------:R-:W-:Y:S01]  /*85220*/  LEA.HI.X.SX32 R7, R8, R0, 0x1, P0 ;  /* 0x0000000008077211 */ /* 0x000fe200000f0eff */
[----:B------:R-:W2:Y:S01]  /*85230*/  LDL.LU R26, [R1+0x3364] ;  /* 0x00336400011a7983 */ /* 0x000ea20000300800 */
[----:B------:R-:W-:-:S03]  /*85240*/  LEA R8, R3, R9, 0x1 ;  /* 0x0000000903087211 */ /* 0x000fc600078e08ff */
[----:B------:R1:W-:Y:S01]  /*85250*/  STG.E.U16 [R6.64], R10 ;  /* 0x0000000a06007986 */ /* 0x0003e2000c101504 */
[----:B0-----:R-:W-:Y:S02]  /*85260*/  LEA R4, P0, R9, R2, 0x1 ;  /* 0x0000000209047211 */ /* 0x001fe400078008ff */
[----:B------:R-:W-:Y:S02]  /*85270*/  PRMT R11, R27, 0x7632, R11 ;  /* 0x000076321b0b7816 */ /* 0x000fe4000000000b */
[----:B------:R-:W-:Y:S01]  /*85280*/  LEA.HI.X.SX32 R5, R9, R0, 0x1, P0 ;  /* 0x0000000009057211 */ /* 0x000fe200000f0eff */
[----:B------:R-:W2:Y:S01]  /*85290*/  LDL.LU R27, [R1+0x3360] ;  /* 0x00336000011b7983 */ /* 0x000ea20000300800 */
[----:B-1----:R-:W-:Y:S01]  /*852a0*/  LEA R6, P0, R8, R2, 0x1 ;  /* 0x0000000208067211 */ /* 0x002fe200078008ff */
[----:B------:R-:W-:Y:S01]  /*852b0*/  IMAD R10, R3, 0x2, R8 ;  /* 0x00000002030a7824 */ /* 0x000fe200078e0208 */
        /* <DEDUP_REMOVED lines=19> */
[----:B------:R-:W2:Y:S01]  /*853f0*/  LDL.LU R13, [R1+0x1c] ;  /* 0x00001c00010d7983 */ /* 0x000ea20000300800 */
[----:B-1----:R-:W-:-:S03]  /*85400*/  LEA R6, P0, R8, R2, 0x1 ;  /* 0x0000000208067211 */ /* 0x002fc600078008ff */
[----:B------:R0:W-:Y:S01]  /*85410*/  STG.E.U16 [R4.64], R11 ;  /* 0x0000000b04007986 */ /* 0x0001e2000c101504 */
[----:B------:R-:W-:Y:S02]  /*85420*/  LEA.HI.X.SX32 R7, R8, R0, 0x1, P0 ;  /* 0x0000000008077211 */ /* 0x000fe400000f0eff */
[----:B------:R-:W-:Y:S02]  /*85430*/  PRMT R9, R19, 0x7632, R9 ;  /* 0x0000763213097816 */ /* 0x000fe40000000009 */
[----:B------:R-:W3:Y:S01]  /*85440*/  LDL.LU R19, [R1+0x2c] ;  /* 0x00002c0001137983 */ /* 0x000ee20000300800 */
[C---:B0-----:R-:W-:Y:S02]  /*85450*/  LEA R4, P0, R10.reuse, R2, 0x1 ;  /* 0x000000020a047211 */ /* 0x041fe400078008ff */
[----:B------:R-:W-:Y:S02]  /*85460*/  PRMT R11, R17, 0x7632, R11 ;  /* 0x00007632110b7816 */ /* 0x000fe4000000000b */
[----:B------:R-:W-:Y:S01]  /*85470*/  LEA.HI.X.SX32 R5, R10, R0, 0x1, P0 ;  /* 0x000000000a057211 */ /* 0x000fe200000f0eff */
[----:B------:R0:W-:Y:S04]  /*85480*/  STG.E.U16 [R6.64], R9 ;  /* 0x0000000906007986 */ /* 0x0001e8000c101504 */
[----:B------:R1:W-:Y:S01]  /*85490*/  STG.E.U16 [R4.64], R11 ;  /* 0x0000000b04007986 */ /* 0x0003e2000c101504 */
[----:B------:R-:W-:-:S02]  /*854a0*/  LEA R8, R3, R10, 0x1 ;  /* 0x0000000a03087211 */ /* 0x000fc400078e08ff */
[----:B0-----:R-:W-:Y:S02]  /*854b0*/  PRMT R9, R18, 0x7632, R9 ;  /* 0x0000763212097816 */ /* 0x001fe40000000009 */
[----:B------:R-:W4:Y:S01]  /*854c0*/  LDL.LU R18, [R1+0x3c] ;  /* 0x00003c0001127983 */ /* 0x000f220000300800 */
[----:B-1----:R-:W-:-:S03]  /*854d0*/  PRMT R11, R29, 0x7632, R11 ;  /* 0x000076321d0b7816 */ /* 0x002fc6000000000b */
[----:B------:R-:W5:Y:S04]  /*854e0*/  LDL.LU R17, [R1+0xc] ;  /* 0x00000c0001117983 */ /* 0x000f680000300800 */
[----:B------:R-:W5:Y:S01]  /*854f0*/  LDL.LU R29, [R1+0x335c] ;  /* 0x00335c00011d7983 */ /* 0x000f620000300800 */
[----:B------:R-:W-:-:S03]  /*85500*/  LEA R6, P0, R8, R2, 0x1 ;  /* 0x0000000208067211 */ /* 0x000fc600078008ff */
[----:B------:R-:W5:Y:S01]  /*85510*/  LDL.LU R15, [R1+0x5c] ;  /* 0x00005c00010f7983 */ /* 0x000f620000300800 */
[----:B------:R-:W-:-:S05]  /*85520*/  LEA.HI.X.SX32 R7, R8, R0, 0x1, P0 ;  /* 0x0000000008077211 */ /* 0x000fca00000f0eff */
[----:B------:R0:W-:Y:S02]  /*85530*/  STG.E.U16 [R6.64], R9 ;  /* 0x0000000906007986 */ /* 0x0001e4000c101504 */
[----:B0-----:R-:W-:Y:S02]  /*85540*/  PRMT R9, R20, 0x7632, R9 ;  /* 0x0000763214097816 */ /* 0x001fe40000000009 */
[----:B------:R-:W5:Y:S01]  /*85550*/  LDL.LU R20, [R1+0x6c] ;  /* 0x00006c0001147983 */ /* 0x000f620000300800 */
[----:B------:R-:W-:-:S04]  /*85560*/  LEA R10, R3, R8, 0x1 ;  /* 0x00000008030a7211 */ /* 0x000fc800078e08ff */
[C---:B------:R-:W-:Y:S02]  /*85570*/  LEA R4, P0, R10.reuse, R2, 0x1 ;  /* 0x000000020a047211 */ /* 0x040fe400078008ff */
[C---:B------:R-:W-:Y:S02]  /*85580*/  LEA R8, R3.reuse, R10, 0x1 ;  /* 0x0000000a03087211 */ /* 0x040fe400078e08ff */
[----:B------:R-:W-:Y:S02]  /*85590*/  LEA.HI.X.SX32 R5, R10, R0, 0x1, P0 ;  /* 0x000000000a057211 */ /* 0x000fe400000f0eff */
[----:B------:R-:W-:Y:S01]  /*855a0*/  LEA R6, P0, R8, R2, 0x1 ;  /* 0x0000000208067211 */ /* 0x000fe200078008ff */
[----:B------:R-:W-:-:S03]  /*855b0*/  IMAD R10, R3, 0x2, R8 ;  /* 0x00000002030a7824 */ /* 0x000fc600078e0208 */
[----:B------:R-:W-:Y:S01]  /*855c0*/  LEA.HI.X.SX32 R7, R8, R0, 0x1, P0 ;  /* 0x0000000008077211 */ /* 0x000fe200000f0eff */
[----:B------:R0:W-:Y:S01]  /*855d0*/  STG.E.U16 [R4.64], R9 ;  /* 0x0000000904007986 */ /* 0x0001e2000c101504 */
[----:B------:R-:W-:-:S03]  /*855e0*/  LEA R8, P0, R10, R2, 0x1 ;  /* 0x000000020a087211 */ /* 0x000fc600078008ff */
[----:B------:R1:W-:Y:S01]  /*855f0*/  STG.E.U16 [R6.64], R11 ;  /* 0x0000000b06007986 */ /* 0x0003e2000c101504 */
[----:B0-----:R-:W-:Y:S02]  /*85600*/  LEA R5, R3, R10, 0x1 ;  /* 0x0000000a03057211 */ /* 0x001fe400078e08ff */
[----:B------:R-:W-:Y:S02]  /*85610*/  LEA.HI.X.SX32 R9, R10, R0, 0x1, P0 ;  /* 0x000000000a097211 */ /* 0x000fe400000f0eff */
[----:B------:R-:W-:Y:S02]  /*85620*/  LEA R4, P0, R5, R2, 0x1 ;  /* 0x0000000205047211 */ /* 0x000fe400078008ff */
[----:B-1----:R-:W-:Y:S02]  /*85630*/  LEA R7, R3, R5, 0x1 ;  /* 0x0000000503077211 */ /* 0x002fe400078e08ff */
[----:B------:R-:W-:Y:S02]  /*85640*/  LEA.HI.X.SX32 R5, R5, R0, 0x1, P0 ;  /* 0x0000000005057211 */ /* 0x000fe400000f0eff */
[----:B--2---:R-:W-:Y:S01]  /*85650*/  PRMT R6, R13, 0x7632, R6 ;  /* 0x000076320d067816 */ /* 0x004fe20000000006 */
[----:B------:R0:W-:Y:S04]  /*85660*/  STG.E.U16 [R8.64], R13 ;  /* 0x0000000d08007986 */ /* 0x0001e8000c101504 */
[----:B------:R1:W-:Y:S04]  /*85670*/  STL.S16 [R1+0x4], R6 ;  /* 0x0000040601007387 */ /* 0x0003e80000100600 */
[----:B0-----:R-:W2:Y:S01]  /*85680*/  LDL.LU R13, [R1+0x4c] ;  /* 0x00004c00010d7983 */ /* 0x001ea20000300800 */
[----:B-1----:R-:W-:-:S02]  /*85690*/  LEA R6, P0, R7, R2, 0x1 ;  /* 0x0000000207067211 */ /* 0x002fc400078008ff */
[----:B------:R-:W-:Y:S01]  /*856a0*/  LEA R8, R3, R7, 0x1 ;  /* 0x0000000703087211 */ /* 0x000fe200078e08ff */
[----:B---3--:R0:W-:Y:S01]  /*856b0*/  STG.E.U16 [R4.64], R19 ;  /* 0x0000001304007986 */ /* 0x0081e2000c101504 */
[----:B------:R-:W-:Y:S02]  /*856c0*/  LEA.HI.X.SX32 R7, R7, R0, 0x1, P0 ;  /* 0x0000000007077211 */ /* 0x000fe400000f0eff */
[----:B------:R-:W-:Y:S01]  /*856d0*/  PRMT R16, R19, 0x7632, R16 ;  /* 0x0000763213107816 */ /* 0x000fe20000000010 */
[----:B------:R-:W-:Y:S01]  /*856e0*/  IMAD R9, R3, 0x2, R8 ;  /* 0x0000000203097824 */ /* 0x000fe200078e0208 */
[----:B0-----:R-:W3:Y:S01]  /*856f0*/  LDL.LU R19, [R1+0x7c] ;  /* 0x00007c0001137983 */ /* 0x001ee20000300800 */
[----:B------:R-:W-:-:S03]  /*85700*/  LEA R4, P0, R8, R2, 0x1 ;  /* 0x0000000208047211 */ /* 0x000fc600078008ff */
[----:B----4-:R0:W-:Y:S01]  /*85710*/  STG.E.U16 [R6.64], R18 ;  /* 0x0000001206007986 */ /* 0x0101e2000c101504 */
[----:B------:R-:W-:Y:S02]  /*85720*/  LEA.HI.X.SX32 R5, R8, R0, 0x1, P0 ;  /* 0x0000000008057211 */ /* 0x000fe400000f0eff */
[----:B------:R-:W-:Y:S02]  /*85730*/  LEA R8, R3, R9, 0x1 ;  /* 0x0000000903087211 */ /* 0x000fe400078e08ff */
[----:B-----5:R-:W-:Y:S02]  /*85740*/  PRMT R29, R18, 0x7632, R29 ;  /* 0x00007632121d7816 */ /* 0x020fe4000000001d */
[----:B0-----:R-:W4:Y:S01]  /*85750*/  LDL.LU R18, [R1+0x8c] ;  /* 0x00008c0001127983 */ /* 0x001f220000300800 */
[----:B------:R-:W-:-:S03]  /*85760*/  LEA R6, P0, R9, R2, 0x1 ;  /* 0x0000000209067211 */ /* 0x000fc600078008ff */
[----:B------:R0:W-:Y:S01]  /*85770*/  STG.E.U16 [R4.64], R17 ;  /* 0x0000001104007986 */ /* 0x0001e2000c101504 */
[----:B------:R-:W-:Y:S02]  /*85780*/  LEA.HI.X.SX32 R7, R9, R0, 0x1, P0 ;  /* 0x0000000009077211 */ /* 0x000fe400000f0eff */
[----:B------:R-:W-:Y:S02]  /*85790*/  PRMT R28, R17, 0x7632, R28 ;  /* 0x00007632111c7816 */ /* 0x000fe4000000001c */
[C---:B0-----:R-:W-:Y:S01]  /*857a0*/  LEA R4, P0, R8.reuse, R2, 0x1 ;  /* 0x0000000208047211 */ /* 0x041fe200078008ff */
[----:B------:R-:W-:Y:S03]  /*857b0*/  STG.E.U16 [R6.64], R15 ;  /* 0x0000000f06007986 */ /* 0x000fe6000c101504 */
[----:B------:R-:W-:Y:S01]  /*857c0*/  LEA.HI.X.SX32 R5, R8, R0, 0x1, P0 ;  /* 0x0000000008057211 */ /* 0x000fe200000f0eff */
[----:B------:R-:W5:Y:S01]  /*857d0*/  LDL.LU R17, [R1+0x9c] ;  /* 0x00009c0001117983 */ /* 0x000f620000300800 */
[----:B------:R-:W-:-:S03]  /*857e0*/  PRMT R24, R20, 0x7632, R24 ;  /* 0x0000763214187816 */ /* 0x000fc60000000018 */
[----:B------:R0:W-:Y:S04]  /*857f0*/  STG.E.U16 [R4.64], R20 ;  /* 0x0000001404007986 */ /* 0x0001e8000c101504 */
[----:B0-----:R-:W5:Y:S01]  /*85800*/  LDL.LU R20, [R1+0xac] ;  /* 0x0000ac0001147983 */ /* 0x001f620000300800 */
[----:B------:R-:W-:-:S03]  /*85810*/  LEA R9, R3, R8, 0x1 ;  /* 0x0000000803097211 */ /* 0x000fc600078e08ff */
[----:B------:R-:W5:Y:S01]  /*85820*/  LDL.LU R14, [R1+0xcc] ;  /* 0x0000cc00010e7983 */ /* 0x000f620000300800 */
[----:B------:R-:W-:Y:S02]  /*85830*/  LEA R6, P0, R9, R2, 0x1 ;  /* 0x0000000209067211 */ /* 0x000fe400078008ff */
[----:B------:R-:W-:Y:S02]  /*85840*/  LEA R8, R3, R9, 0x1 ;  /* 0x0000000903087211 */ /* 0x000fe400078e08ff */
[----:B------:R-:W-:Y:S02]  /*85850*/  LEA.HI.X.SX32 R7, R9, R0, 0x1, P0 ;  /* 0x0000000009077211 */ /* 0x000fe400000f0eff */
[----:B------:R-:W-:Y:S01]  /*85860*/  LEA R4, P0, R8, R2, 0x1 ;  /* 0x0000000208047211 */ /* 0x000fe200078008ff */
[----:B------:R-:W-:-:S03]  /*85870*/  IMAD R9, R3, 0x2, R8 ;  /* 0x0000000203097824 */ /* 0x000fc600078e0208 */
[----:B------:R-:W-:Y:S02]  /*85880*/  LEA.HI.X.SX32 R5, R8, R0, 0x1, P0 ;  /* 0x0000000008057211 */ /* 0x000fe400000f0eff */
[----:B------:R-:W-:Y:S02]  /*85890*/  LEA R8, P0, R9, R2, 0x1 ;  /* 0x0000000209087211 */ /* 0x000fe400078008ff */
[----:B------:R-:W-:Y:S02]  /*858a0*/  LEA R10, R3, R9, 0x1 ;  /* 0x00000009030a7211 */ /* 0x000fe400078e08ff */
[----:B------:R-:W-:Y:S01]  /*858b0*/  LEA.HI.X.SX32 R9, R9, R0, 0x1, P0 ;  /* 0x0000000009097211 */ /* 0x000fe200000f0eff */
[----:B--2---:R0:W-:Y:S01]  /*858c0*/  STG.E.U16 [R6.64], R13 ;  /* 0x0000000d06007986 */ /* 0x0041e2000c101504 */
[----:B------:R-:W-:Y:S02]  /*858d0*/  PRMT R23, R13, 0x7632, R23 ;  /* 0x000076320d177816 */ /* 0x000fe40000000017 */
[----:B0-----:R-:W-:-:S02]  /*858e0*/  LEA R6, P0, R10, R2, 0x1 ;  /* 0x000000020a067211 */ /* 0x001fc400078008ff */
[----:B------:R-:W-:Y:S02]  /*858f0*/  LEA R13, R3, R10, 0x1 ;  /* 0x0000000a030d7211 */ /* 0x000fe400078e08ff */
[----:B------:R-:W-:Y:S01]  /*85900*/  LEA.HI.X.SX32 R7, R10, R0, 0x1, P0 ;  /* 0x000000000a077211 */ /* 0x000fe200000f0eff */
[----:B---3--:R0:W-:Y:S01]  /*85910*/  STG.E.U16 [R4.64], R19 ;  /* 0x0000001304007986 */ /* 0x0081e2000c101504 */
[----:B------:R-:W-:Y:S02]  /*85920*/  PRMT R22, R19, 0x7632, R22 ;  /* 0x0000763213167816 */ /* 0x000fe40000000016 */
[----:B------:R-:W-:Y:S02]  /*85930*/  LEA R11, R3, R13, 0x1 ;  /* 0x0000000d030b7211 */ /* 0x000fe400078e08ff */
[C---:B0-----:R-:W-:Y:S01]  /*85940*/  LEA R4, P0, R13.reuse, R2, 0x1 ;  /* 0x000000020d047211 */ /* 0x041fe200078008ff */
[----:B------:R-:W2:Y:S03]  /*85950*/  LDL.LU R19, [R1+0xdc] ;  /* 0x0000dc0001137983 */ /* 0x000ea60000300800 */
[----:B------:R-:W-:Y:S01]  /*85960*/  LEA.HI.X.SX32 R5, R13, R0, 0x1, P0 ;  /* 0x000000000d057211 */ /* 0x000fe200000f0eff */
[----:B----4-:R0:W-:Y:S01]  /*85970*/  STG.E.U16 [R8.64], R18 ;  /* 0x0000001208007986 */ /* 0x0101e2000c101504 */
[----:B------:R-:W-:-:S03]  /*85980*/  PRMT R21, R18, 0x7632, R21 ;  /* 0x0000763212157816 */ /* 0x000fc60000000015 */
[----:B0-----:R-:W3:Y:S04]  /*85990*/  LDL.LU R18, [R1+0xec] ;  /* 0x0000ec0001127983 */ /* 0x001ee80000300800 */
[----:B------:R-:W4:Y:S01]  /*859a0*/  LDL.LU R13, [R1+0xbc] ;  /* 0x0000bc00010d7983 */ /* 0x000f220000300800 */
[----:B-----5:R-:W-:-:S03]  /*859b0*/  PRMT R26, R17, 0x7632, R26 ;  /* 0x00007632111a7816 */ /* 0x020fc6000000001a */
[----:B------:R0:W-:Y:S04]  /*859c0*/  STG.E.U16 [R6.64], R17 ;  /* 0x0000001106007986 */ /* 0x0001e8000c101504 */
[----:B0-----:R-:W5:Y:S01]  /*859d0*/  LDL.LU R17, [R1+0xfc] ;  /* 0x0000fc0001117983 */ /* 0x001f620000300800 */
[----:B------:R-:W-:-:S03]  /*859e0*/  PRMT R25, R20, 0x7632, R25 ;  /* 0x0000763214197816 */ /* 0x000fc60000000019 */
[----:B------:R0:W-:Y:S04]  /*859f0*/  STG.E.U16 [R4.64], R20 ;  /* 0x0000001404007986 */ /* 0x0001e8000c101504 */
[----:B0-----:R-:W2:Y:S01]  /*85a00*/  LDL.LU R20, [R1+0x3358] ;  /* 0x0033580001147983 */ /* 0x001ea20000300800 */
[----:B------:R-:W-:Y:S01]  /*85a10*/  LEA R6, P0, R11, R2, 0x1 ;  /* 0x000000020b067211 */ /* 0x000fe200078008ff */
[----:B------:R-:W-:-:S03]  /*85a20*/  IMAD R12, R3, 0x2, R11 ;  /* 0x00000002030c7824 */ /* 0x000fc600078e020b */
[----:B------:R-:W-:Y:S02]  /*85a30*/  LEA.HI.X.SX32 R7, R11, R0, 0x1, P0 ;  /* 0x000000000b077211 */ /* 0x000fe400000f0eff */
[----:B------:R-:W-:Y:S02]  /*85a40*/  LEA R4, P0, R12, R2, 0x1 ;  /* 0x000000020c047211 */ /* 0x000fe400078008ff */
[----:B------:R-:W-:-:S04]  /*85a50*/  LEA R10, R3, R12, 0x1 ;  /* 0x0000000c030a7211 */ /* 0x000fc800078e08ff */
[----:B------:R-:W-:-:S04]  /*85a60*/  LEA R8, R3, R10, 0x1 ;  /* 0x0000000a03087211 */ /* 0x000fc800078e08ff */
[----:B------:R-:W-:Y:S02]  /*85a70*/  LEA R9, R3, R8, 0x1 ;  /* 0x0000000803097211 */ /* 0x000fe400078e08ff */
[----:B------:R-:W-:-:S03]  /*85a80*/  PRMT R27, R15, 0x7632, R27 ;  /* 0x000076320f1b7816 */ /* 0x000fc6000000001b */
[----:B------:R-:W-:-:S05]  /*85a90*/  IMAD R15, R3, 0x2, R9 ;  /* 0x00000002030f7824 */ /* 0x000fca00078e0209 */
[----:B------:R-:W-:Y:S02]  /*85aa0*/  LEA R11, R3, R15, 0x1 ;  /* 0x0000000f030b7211 */ /* 0x000fe400078e08ff */
[----:B----4-:R-:W-:Y:S01]  /*85ab0*/  PRMT R5, R13, 0x7632, R5 ;  /* 0x000076320d057816 */ /* 0x010fe20000000005 */
[----:B------:R0:W-:Y:S04]  /*85ac0*/  STG.E.U16 [R6.64], R13 ;  /* 0x0000000d06007986 */ /* 0x0001e8000c101504 */
[----:B------:R1:W-:Y:S01]  /*85ad0*/  STL.S16 [R1], R5 ;  /* 0x0000000501007387 */ /* 0x0003e20000100600 */
[----:B0-----:R-:W-:Y:S02]  /*85ae0*/  PRMT R7, R14, 0x7632, R7 ;  /* 0x000076320e077816 */ /* 0x001fe40000000007 */
[----:B-1----:R-:W-:-:S02]  /*85af0*/  LEA.HI.X.SX32 R5, R12, R0, 0x1, P0 ;  /* 0x000000000c057211 */ /* 0x002fc400000f0eff */
[C---:B------:R-:W-:Y:S01]  /*85b00*/  LEA R6, P0, R10.reuse, R2, 0x1 ;  /* 0x000000020a067211 */ /* 0x040fe200078008ff */
[----:B------:R0:W-:Y:S04]  /*85b10*/  STL.S16 [R1+0x8], R7 ;  /* 0x0000080701007387 */ /* 0x0001e80000100600 */
[----:B------:R1:W-:Y:S01]  /*85b20*/  STG.E.U16 [R4.64], R14 ;  /* 0x0000000e04007986 */ /* 0x0003e2000c101504 */
[----:B0-----:R-:W-:Y:S02]  /*85b30*/  LEA.HI.X.SX32 R7, R10, R0, 0x1, P0 ;  /* 0x000000000a077211 */ /* 0x001fe400000f0eff */
[----:B-1----:R-:W-:-:S03]  /*85b40*/  LEA R4, P0, R8, R2, 0x1 ;  /* 0x0000000208047211 */ /* 0x002fc600078008ff */
[----:B--2---:R3:W-:Y:S01]  /*85b50*/  STG.E.U16 [R6.64], R19 ;  /* 0x0000001306007986 */ /* 0x0047e2000c101504 */
[----:B------:R-:W-:Y:S02]  /*85b60*/  PRMT R20, R19, 0x7632, R20 ;  /* 0x0000763213147816 */ /* 0x000fe40000000014 */
[----:B------:R-:W-:Y:S02]  /*85b70*/  LEA.HI.X.SX32 R5, R8, R0, 0x1, P0 ;  /* 0x0000000008057211 */ /* 0x000fe400000f0eff */
[C---:B------:R-:W-:Y:S01]  /*85b80*/  LEA R8, P0, R9.reuse, R2, 0x1 ;  /* 0x0000000209087211 */ /* 0x040fe200078008ff */
[----:B------:R-:W-:Y:S01]  /*85b90*/  STL.S16 [R1+0xc], R20 ;  /* 0x00000c1401007387 */ /* 0x000fe20000100600 */
[----:B---3--:R-:W-:Y:S02]  /*85ba0*/  PRMT R6, R18, 0x7632, R6 ;  /* 0x0000763212067816 */ /* 0x008fe40000000006 */
[----:B------:R-:W-:-:S03]  /*85bb0*/  LEA.HI.X.SX32 R9, R9, R0, 0x1, P0 ;  /* 0x0000000009097211 */ /* 0x000fc600000f0eff */
[----:B------:R0:W-:Y:S02]  /*85bc0*/  STL.S16 [R1+0x10], R6 ;  /* 0x0000100601007387 */ /* 0x0001e40000100600 */
[----:B0-----:R-:W-:-:S04]  /*85bd0*/  LEA R6, P0, R15, R2, 0x1 ;  /* 0x000000020f067211 */ /* 0x001fc800078008ff */
[----:B------:R-:W-:Y:S02]  /*85be0*/  LEA.HI.X.SX32 R7, R15, R0, 0x1, P0 ;  /* 0x000000000f077211 */ /* 0x000fe400000f0eff */
[----:B------:R-:W2:Y:S01]  /*85bf0*/  LDL.LU.S16 R15, [R1+0x4] ;  /* 0x00000400010f7983 */ /* 0x000ea20000300600 */
[----:B------:R-:W-:-:S04]  /*85c00*/  LEA R12, R3, R11, 0x1 ;  /* 0x0000000b030c7211 */ /* 0x000fc800078e08ff */
[----:B------:R-:W-:-:S05]  /*85c10*/  LEA R13, R3, R12, 0x1 ;  /* 0x0000000c030d7211 */ /* 0x000fca00078e08ff */
[----:B------:R-:W-:-:S05]  /*85c20*/  IMAD R14, R3, 0x2, R13 ;  /* 0x00000002030e7824 */ /* 0x000fca00078e020d */
[----:B------:R-:W-:-:S04]  /*85c30*/  LEA R10, R3, R14, 0x1 ;  /* 0x0000000e030a7211 */ /* 0x000fc800078e08ff */
[C---:B------:R-:W-:Y:S01]  /*85c40*/  LEA R19, R3.reuse, R10, 0x1 ;  /* 0x0000000a03137211 */ /* 0x040fe200078e08ff */
[----:B------:R0:W-:Y:S03]  /*85c50*/  STG.E.U16 [R4.64], R18 ;  /* 0x0000001204007986 */ /* 0x0001e6000c101504 */
[----:B------:R-:W-:Y:S01]  /*85c60*/  LEA R20, R3, R19, 0x1 ;  /* 0x0000001303147211 */ /* 0x000fe200078e08ff */
[----:B-----5:R1:W-:Y:S01]  /*85c70*/  STG.E.U16 [R8.64], R17 ;  /* 0x0000001108007986 */ /* 0x0203e2000c101504 */
[----:B0-----:R-:W-:-:S03]  /*85c80*/  PRMT R4, R17, 0x7632, R4 ;  /* 0x0000763211047816 */ /* 0x001fc60000000004 */
[C---:B------:R-:W-:Y:S02]  /*85c90*/  IMAD R18, R3.reuse, 0x2, R20 ;  /* 0x0000000203127824 */ /* 0x040fe400078e0214 */
[----:B------:R0:W-:Y:S03]  /*85ca0*/  STL.S16 [R1+0x14], R4 ;  /* 0x0000140401007387 */ /* 0x0001e60000100600 */
[----:B-1----:R-:W-:Y:S02]  /*85cb0*/  LEA R17, R3, R18, 0x1 ;  /* 0x0000001203117211 */ /* 0x002fe400078e08ff */
[----:B0-----:R-:W-:-:S04]  /*85cc0*/  LEA R4, P0, R11, R2, 0x1 ;  /* 0x000000020b047211 */ /* 0x001fc800078008ff */
[----:B------:R-:W-:Y:S02]  /*85cd0*/  LEA.HI.X.SX32 R5, R11, R0, 0x1, P0 ;  /* 0x000000000b057211 */ /* 0x000fe400000f0eff */
[----:B------:R-:W-:Y:S02]  /*85ce0*/  LEA R11, R3, R17, 0x1 ;  /* 0x00000011030b7211 */ /* 0x000fe400078e08ff */
[----:B------:R-:W-:-:S04]  /*85cf0*/  LEA R8, P0, R12, R2, 0x1 ;  /* 0x000000020c087211 */ /* 0x000fc800078008ff */
[----:B------:R-:W-:Y:S02]  /*85d00*/  LEA.HI.X.SX32 R9, R12, R0, 0x1, P0 ;  /* 0x000000000c097211 */ /* 0x000fe400000f0eff */
[----:B------:R-:W-:-:S04]  /*85d10*/  LEA R12, P0, R13, R2, 0x1 ;  /* 0x000000020d0c7211 */ /* 0x000fc800078008ff */
[----:B------:R-:W-:Y:S01]  /*85d20*/  LEA.HI.X.SX32 R13, R13, R0, 0x1, P0 ;  /* 0x000000000d0d7211 */ /* 0x000fe200000f0eff */
[----:B--2---:R0:W-:Y:S04]  /*85d30*/  STG.E.U16 [R6.64], R15 ;  /* 0x0000000f06007986 */ /* 0x0041e8000c101504 */
[----:B------:R1:W-:Y:S01]  /*85d40*/  STG.E.U16 [R4.64], R16 ;  /* 0x0000001004007986 */ /* 0x0003e2000c101504 */
[----:B0-----:R-:W-:-:S03]  /*85d50*/  LEA R6, R3, R11, 0x1 ;  /* 0x0000000b03067211 */ /* 0x001fc600078e08ff */
[----:B------:R0:W-:Y:S02]  /*85d60*/  STG.E.U16 [R8.64], R29 ;  /* 0x0000001d08007986 */ /* 0x0001e4000c101504 */
[----:B-1----:R-:W-:Y:S01]  /*85d70*/  IMAD R16, R3, 0x2, R6 ;  /* 0x0000000203107824 */ /* 0x002fe200078e0206 */
[----:B------:R-:W-:-:S04]  /*85d80*/  LEA R4, P0, R14, R2, 0x1 ;  /* 0x000000020e047211 */ /* 0x000fc800078008ff */
[----:B------:R-:W-:Y:S02]  /*85d90*/  LEA.HI.X.SX32 R5, R14, R0, 0x1, P0 ;  /* 0x000000000e057211 */ /* 0x000fe400000f0eff */
[C---:B0-----:R-:W-:Y:S01]  /*85da0*/  LEA R8, R3.reuse, R16, 0x1 ;  /* 0x0000001003087211 */ /* 0x041fe200078e08ff */
[----:B------:R-:W0:Y:S01]  /*85db0*/  S2R R29, SR_TID.X ;  /* 0x00000000001d7919 */ /* 0x000e220000002100 */
[C---:B------:R-:W-:Y:S02]  /*85dc0*/  LEA R14, P0, R10.reuse, R2, 0x1 ;  /* 0x000000020a0e7211 */ /* 0x040fe400078008ff */
[C---:B------:R-:W-:Y:S02]  /*85dd0*/  LEA R7, R3.reuse, R8, 0x1 ;  /* 0x0000000803077211 */ /* 0x040fe400078e08ff */
[----:B------:R-:W-:Y:S02]  /*85de0*/  LEA.HI.X.SX32 R15, R10, R0, 0x1, P0 ;  /* 0x000000000a0f7211 */ /* 0x000fe400000f0eff */
[C---:B------:R-:W-:Y:S01]  /*85df0*/  LEA R10, R3.reuse, R7, 0x1 ;  /* 0x00000007030a7211 */ /* 0x040fe200078e08ff */
[----:B------:R1:W-:Y:S04]  /*85e00*/  STG.E.U16 [R12.64], R28 ;  /* 0x0000001c0c007986 */ /* 0x0003e8000c101504 */
[----:B------:R-:W-:Y:S01]  /*85e10*/  IMAD R9, R3, 0x2, R10 ;  /* 0x0000000203097824 */ /* 0x000fe200078e020a */
[----:B------:R2:W-:Y:S01]  /*85e20*/  STG.E.U16 [R4.64], R27 ;  /* 0x0000001b04007986 */ /* 0x0005e2000c101504 */
[----:B-1----:R-:W-:-:S03]  /*85e30*/  LEA R12, P0, R19, R2, 0x1 ;  /* 0x00000002130c7211 */ /* 0x002fc600078008ff */
[----:B------:R-:W3:Y:S01]  /*85e40*/  LDL.LU.S16 R28, [R1+0x8] ;  /* 0x00000800011c7983 */ /* 0x000ee20000300600 */
[----:B------:R-:W-:Y:S02]  /*85e50*/  LEA.HI.X.SX32 R13, R19, R0, 0x1, P0 ;  /* 0x00000000130d7211 */ /* 0x000fe400000f0eff */
[----:B------:R-:W-:Y:S01]  /*85e60*/  LEA R19, R3, R9, 0x1 ;  /* 0x0000000903137211 */ /* 0x000fe200078e08ff */
[----:B------:R1:W-:Y:S01]  /*85e70*/  STG.E.U16 [R14.64], R24 ;  /* 0x000000180e007986 */ /* 0x0003e2000c101504 */
[----:B--2---:R-:W-:-:S03]  /*85e80*/  LEA R4, P0, R20, R2, 0x1 ;  /* 0x0000000214047211 */ /* 0x004fc600078008ff */
[----:B------:R2:W-:Y:S01]  /*85e90*/  STG.E.U16 [R12.64], R23 ;  /* 0x000000170c007986 */ /* 0x0005e2000c101504 */
[----:B------:R-:W-:Y:S02]  /*85ea0*/  LEA.HI.X.SX32 R5, R20, R0, 0x1, P0 ;  /* 0x0000000014057211 */ /* 0x000fe400000f0eff */
[C---:B-1----:R-:W-:Y:S02]  /*85eb0*/  LEA R24, R3.reuse, R19, 0x1 ;  /* 0x0000001303187211 */ /* 0x042fe400078e08ff */
[C---:B------:R-:W-:Y:S02]  /*85ec0*/  LEA R14, P0, R18.reuse, R2, 0x1 ;  /* 0x00000002120e7211 */ /* 0x040fe400078008ff */
[----:B--2---:R-:W-:Y:S02]  /*85ed0*/  LEA R23, R3, R24, 0x1 ;  /* 0x0000001803177211 */ /* 0x004fe400078e08ff */
[----:B0-----:R-:W-:Y:S01]  /*85ee0*/  SHF.L.U32 R27, R29, 0xc, RZ ;  /* 0x0000000c1d1b7819 */ /* 0x001fe200000006ff */
[----:B------:R0:W-:Y:S01]  /*85ef0*/  STG.E.U16 [R4.64], R22 ;  /* 0x0000001604007986 */ /* 0x0001e2000c101504 */
[----:B------:R-:W-:-:S02]  /*85f00*/  LEA.HI.X.SX32 R15, R18, R0, 0x1, P0 ;  /* 0x00000000120f7211 */ /* 0x000fc400000f0eff */
[----:B------:R-:W-:Y:S02]  /*85f10*/  LOP3.LUT R29, R29, 0x7f, RZ, 0xc0, !PT ;  /* 0x0000007f1d1d7812 */ /* 0x000fe400078ec0ff */
[----:B------:R-:W-:Y:S01]  /*85f20*/  LOP3.LUT R20, R27, 0x6000, RZ, 0xc0, !PT ;  /* 0x000060001b147812 */ /* 0x000fe200078ec0ff */
[----:B------:R1:W-:Y:S01]  /*85f30*/  STG.E.U16 [R14.64], R21 ;  /* 0x000000150e007986 */ /* 0x0003e2000c101504 */
[----:B------:R-:W-:Y:S01]  /*85f40*/  LEA R12, P0, R17, R2, 0x1 ;  /* 0x00000002110c7211 */ /* 0x000fe200078008ff */
[----:B0-----:R-:W-:Y:S02]  /*85f50*/  IMAD R22, R3, 0x2, R23 ;  /* 0x0000000203167824 */ /* 0x001fe400078e0217 */
[----:B------:R-:W-:Y:S01]  /*85f60*/  IMAD R20, R29, 0x10, R20 ;  /* 0x000000101d147824 */ /* 0x000fe200078e0214 */
[----:B------:R-:W-:Y:S02]  /*85f70*/  LEA.HI.X.SX32 R13, R17, R0, 0x1, P0 ;  /* 0x00000000110d7211 */ /* 0x000fe400000f0eff */
[----:B------:R-:W2:Y:S01]  /*85f80*/  LDL.LU.S16 R17, [R1] ;  /* 0x0000000001117983 */ /* 0x000ea20000300600 */
[----:B-1----:R-:W-:-:S04]  /*85f90*/  LEA R21, R3, R22, 0x1 ;  /* 0x0000001603157211 */ /* 0x002fc800078e08ff */
[----:B------:R-:W-:Y:S01]  /*85fa0*/  LEA R18, R3, R21, 0x1 ;  /* 0x0000001503127211 */ /* 0x000fe200078e08ff */
[----:B------:R-:W-:Y:S04]  /*85fb0*/  STL [R1+0x32fc], R21 ;  /* 0x0032fc1501007387 */ /* 0x000fe80000100800 */
[----:B------:R-:W-:Y:S04]  /*85fc0*/  STL.64 [R1+0x3350], R22 ;  /* 0x0033501601007387 */ /* 0x000fe80000100a00 */
[----:B------:R-:W0:Y:S04]  /*85fd0*/  LDS.128 R20, [R20] ;  /* 0x0000000014147984 */ /* 0x000e280000000c00 */
[----:B0-----:R-:W-:Y:S04]  /*85fe0*/  STL.64 [R1+0x160], R20 ;  /* 0x0001601401007387 */ /* 0x001fe80000100a00 */
[----:B------:R0:W-:Y:S04]  /*85ff0*/  STL.64 [R1+0x168], R22 ;  /* 0x0001681601007387 */ /* 0x0001e80000100a00 */
[----:B0-----:R-:W4:Y:S04]  /*86000*/  LDL.LU.64 R22, [R1+0x3350] ;  /* 0x0033500001167983 */ /* 0x001f280000300a00 */
[----:B------:R-:W0:Y:S02]  /*86010*/  S2R R27, SR_TID.X ;  /* 0x00000000001b7919 */ /* 0x000e240000002100 */
[----:B0-----:R-:W-:-:S02]  /*86020*/  SHF.L.U32 R29, R27, 0xc, RZ ;  /* 0x0000000c1b1d7819 */ /* 0x001fc400000006ff */
[----:B------:R-:W-:Y:S02]  /*86030*/  LOP3.LUT R27, R27, 0x7f, RZ, 0xc0, !PT ;  /* 0x0000007f1b1b7812 */ /* 0x000fe400078ec0ff */
[----:B------:R-:W-:-:S04]  /*86040*/  LOP3.LUT R15, R29, 0x6000, RZ, 0xc0, !PT ;  /* 0x000060001d0f7812 */ /* 0x000fc800078ec0ff */
[----:B------:R-:W-:-:S04]  /*86050*/  LEA R27, R27, R15, 0x4 ;  /* 0x0000000f1b1b7211 */ /* 0x000fc800078e20ff */
[----:B------:R-:W-:Y:S01]  /*86060*/  LOP3.LUT R27, R27, 0x20, RZ, 0x3c, !PT ;  /* 0x000000201b1b7812 */ /* 0x000fe200078e3cff */
[----:B------:R-:W0:Y:S02]  /*86070*/  S2R R29, SR_TID.X ;  /* 0x00000000001d7919 */ /* 0x000e240000002100 */
[C---:B0-----:R-:W-:Y:S02]  /*86080*/  SHF.L.U32 R15, R29.reuse, 0xc, RZ ;  /* 0x0000000c1d0f7819 */ /* 0x041fe400000006ff */
[----:B------:R-:W-:Y:S02]  /*86090*/  LOP3.LUT R29, R29, 0x7f, RZ, 0xc0, !PT ;  /* 0x0000007f1d1d7812 */ /* 0x000fe400078ec0ff */
[----:B------:R-:W-:-:S05]  /*860a0*/  LOP3.LUT R15, R15, 0x6000, RZ, 0xc0, !PT ;  /* 0x000060000f0f7812 */ /* 0x000fca00078ec0ff */
[----:B------:R-:W-:-:S05]  /*860b0*/  IMAD R29, R29, 0x10, R15 ;  /* 0x000000101d1d7824 */ /* 0x000fca00078e020f */
[----:B------:R-:W-:Y:S02]  /*860c0*/  LOP3.LUT R29, R29, 0x40, RZ, 0x3c, !PT ;  /* 0x000000401d1d7812 */ /* 0x000fe400078e3cff */
[C---:B------:R-:W-:Y:S01]  /*860d0*/  LEA R4, P0, R11.reuse, R2, 0x1 ;  /* 0x000000020b047211 */ /* 0x040fe200078008ff */
[----:B------:R0:W-:Y:S03]  /*860e0*/  STG.E.U16 [R12.64], R26 ;  /* 0x0000001a0c007986 */ /* 0x0001e6000c101504 */
[----:B------:R-:W-:Y:S02]  /*860f0*/  LEA.HI.X.SX32 R5, R11, R0, 0x1, P0 ;  /* 0x000000000b057211 */ /* 0x000fe400000f0eff */
[----:B------:R-:W-:Y:S02]  /*86100*/  LEA R11, R3, R18, 0x1 ;  /* 0x00000012030b7211 */ /* 0x000fe400078e08ff */
[----:B0-----:R-:W-:-:S04]  /*86110*/  LEA R12, P0, R6, R2, 0x1 ;  /* 0x00000002060c7211 */ /* 0x001fc800078008ff */
[----:B------:R-:W-:Y:S01]  /*86120*/  LEA.HI.X.SX32 R13, R6, R0, 0x1, P0 ;  /* 0x00000000060d7211 */ /* 0x000fe200000f0eff */
[----:B------:R-:W-:-:S05]  /*86130*/  IMAD R6, R3, 0x2, R11 ;  /* 0x0000000203067824 */ /* 0x000fca00078e020b */
[----:B------:R-:W-:Y:S01]  /*86140*/  LEA R26, R3, R6, 0x1 ;  /* 0x00000006031a7211 */ /* 0x000fe200078e08ff */
[----:B----4-:R-:W-:Y:S04]  /*86150*/  STL.64 [R1+0x3348], R22 ;  /* 0x0033481601007387 */ /* 0x010fe80000100a00 */
[----:B------:R-:W-:Y:S04]  /*86160*/  STL [R1+0x3340], R20 ;  /* 0x0033401401007387 */ /* 0x000fe80000100800 */
[----:B------:R-:W0:Y:S04]  /*86170*/  LDS.128 R20, [R27] ;  /* 0x000000001b147984 */ /* 0x000e280000000c00 */
[----:B0-----:R-:W-:Y:S01]  /*86180*/  STL.64 [R1+0x150], R20 ;  /* 0x0001501401007387 */ /* 0x001fe20000100a00 */
[----:B------:R-:W-:-:S03]  /*86190*/  MOV R27, R20 ;  /* 0x00000014001b7202 */ /* 0x000fc60000000f00 */
[----:B------:R-:W-:Y:S04]  /*861a0*/  STL.64 [R1+0x158], R22 ;  /* 0x0001581601007387 */ /* 0x000fe80000100a00 */
[----:B------:R-:W0:Y:S04]  /*861b0*/  LDS.128 R20, [R29] ;  /* 0x000000001d147984 */ /* 0x000e280000000c00 */
[----:B------:R1:W-:Y:S04]  /*861c0*/  STL [R1+0x32e0], R6 ;  /* 0x0032e00601007387 */ /* 0x0003e80000100800 */
[----:B-1----:R-:W4:Y:S04]  /*861d0*/  LDL.LU.S16 R6, [R1+0xc] ;  /* 0x00000c0001067983 */ /* 0x002f280000300600 */
[----:B0-----:R-:W-:Y:S04]  /*861e0*/  STL.64 [R1+0x140], R20 ;  /* 0x0001401401007387 */ /* 0x001fe80000100a00 */
[----:B------:R0:W-:Y:S04]  /*861f0*/  STL.64 [R1+0x148], R22 ;  /* 0x0001481601007387 */ /* 0x0001e80000100a00 */
[----:B0-----:R-:W5:Y:S01]  /*86200*/  LDL.LU.64 R22, [R1+0x3348] ;  /* 0x0033480001167983 */ /* 0x001f620000300a00 */
[----:B------:R-:W-:-:S03]  /*86210*/  MOV R21, R20 ;  /* 0x0000001400157202 */ /* 0x000fc60000000f00 */
[----:B------:R-:W2:Y:S04]  /*86220*/  LDL.LU R20, [R1+0x3340] ;  /* 0x0033400001147983 */ /* 0x000ea80000300800 */
[----:B------:R0:W-:Y:S02]  /*86230*/  STG.E.U16 [R4.64], R25 ;  /* 0x0000001904007986 */ /* 0x0001e4000c101504 */
[----:B0-----:R-:W-:-:S04]  /*86240*/  LEA R4, P0, R16, R2, 0x1 ;  /* 0x0000000210047211 */ /* 0x001fc800078008ff */
[----:B------:R-:W-:Y:S02]  /*86250*/  LEA.HI.X.SX32 R5, R16, R0, 0x1, P0 ;  /* 0x0000000010057211 */ /* 0x000fe400000f0eff */
[----:B------:R-:W0:Y:S04]  /*86260*/  S2R R16, SR_TID.X ;  /* 0x0000000000107919 */ /* 0x000e280000002100 */
[----:B-----5:R1:W-:Y:S04]  /*86270*/  STL.64 [R1+0x3318], R22 ;  /* 0x0033181601007387 */ /* 0x0203e80000100a00 */
[----:B-1----:R-:W5:Y:S04]  /*86280*/  LDL.LU.S16 R22, [R1+0x14] ;  /* 0x0000140001167983 */ /* 0x002f680000300600 */
[----:B--2---:R1:W-:Y:S01]  /*86290*/  STG.E.U16 [R12.64], R17 ;  /* 0x000000110c007986 */ /* 0x0043e2000c101504 */
[----:B0-----:R-:W-:-:S03]  /*862a0*/  LOP3.LUT R23, R16, 0x7f, RZ, 0xc0, !PT ;  /* 0x0000007f10177812 */ /* 0x001fc600078ec0ff */
[----:B------:R0:W-:Y:S01]  /*862b0*/  STL.64 [R1+0x3310], R20 ;  /* 0x0033101401007387 */ /* 0x0001e20000100a00 */
[----:B-1----:R-:W-:-:S04]  /*862c0*/  SHF.L.U32 R17, R16, 0xc, RZ ;  /* 0x0000000c10117819 */ /* 0x002fc800000006ff */
[----:B0-----:R-:W-:-:S05]  /*862d0*/  LOP3.LUT R21, R17, 0x6000, RZ, 0xc0, !PT ;  /* 0x0000600011157812 */ /* 0x001fca00078ec0ff */
[----:B------:R-:W-:Y:S01]  /*862e0*/  IMAD R29, R23, 0x10, R21 ;  /* 0x00000010171d7824 */ /* 0x000fe200078e0215 */
[C---:B------:R-:W-:Y:S02]  /*862f0*/  LEA R14, P0, R8.reuse, R2, 0x1 ;  /* 0x00000002080e7211 */ /* 0x040fe400078008ff */
[----:B------:R-:W-:Y:S02]  /*86300*/  LEA R25, R3, R26, 0x1 ;  /* 0x0000001a03197211 */ /* 0x000fe400078e08ff */
[----:B------:R-:W-:Y:S02]  /*86310*/  LOP3.LUT R29, R29, 0x60, RZ, 0x3c, !PT ;  /* 0x000000601d1d7812 */ /* 0x000fe400078e3cff */
[----:B------:R-:W-:Y:S02]  /*86320*/  LEA.HI.X.SX32 R15, R8, R0, 0x1, P0 ;  /* 0x00000000080f7211 */ /* 0x000fe400000f0eff */
[----:B------:R-:W-:Y:S01]  /*86330*/  LEA R8, R3, R25, 0x1 ;  /* 0x0000001903087211 */ /* 0x000fe200078e08ff */
[----:B------:R-:W0:Y:S04]  /*86340*/  S2R R20, SR_TID.X ;  /* 0x0000000000147919 */ /* 0x000e280000002100 */
[----:B-----5:R1:W-:Y:S04]  /*86350*/  STL.64 [R1+0x3328], R22 ;  /* 0x0033281601007387 */ /* 0x0203e80000100a00 */
[----:B-1----:R-:W2:Y:S04]  /*86360*/  LDL.LU.S16 R23, [R1+0x10] ;  /* 0x0000100001177983 */ /* 0x002ea80000300600 */
[----:B------:R-:W-:Y:S04]  /*86370*/  STL [R1+0x3320], R21 ;  /* 0x0033201501007387 */ /* 0x000fe80000100800 */
[----:B------:R-:W-:Y:S04]  /*86380*/  STL.64 [R1+0x3338], R26 ;  /* 0x0033381a01007387 */ /* 0x000fe80000100a00 */
[----:B------:R-:W-:Y:S04]  /*86390*/  STL.64 [R1+0x3330], R24 ;  /* 0x0033301801007387 */ /* 0x000fe80000100a00 */
[----:B------:R-:W1:Y:S01]  /*863a0*/  LDS.128 R24, [R29] ;  /* 0x000000001d187984 */ /* 0x000e620000000c00 */
[----:B0-----:R-:W-:-:S03]  /*863b0*/  SHF.L.U32 R22, R20, 0xc, RZ ;  /* 0x0000000c14167819 */ /* 0x001fc600000006ff */
[----:B---3--:R-:W-:Y:S01]  /*863c0*/  STG.E.U16 [R4.64], R28 ;  /* 0x0000001c04007986 */ /* 0x008fe2000c101504 */
[----:B------:R-:W-:Y:S02]  /*863d0*/  LOP3.LUT R20, R20, 0x7f, RZ, 0xc0, !PT ;  /* 0x0000007f14147812 */ /* 0x000fe400078ec0ff */
[----:B------:R-:W-:Y:S01]  /*863e0*/  LOP3.LUT R22, R22, 0x6000, RZ, 0xc0, !PT ;  /* 0x0000600016167812 */ /* 0x000fe200078ec0ff */
[----:B----4-:R0:W-:Y:S01]  /*863f0*/  STG.E.U16 [R14.64], R6 ;  /* 0x000000060e007986 */ /* 0x0101e2000c101504 */
[----:B------:R-:W-:Y:S02]  /*86400*/  LEA R12, P0, R7, R2, 0x1 ;  /* 0x00000002070c7211 */ /* 0x000fe400078008ff */
[----:B------:R-:W-:Y:S02]  /*86410*/  LEA R20, R20, R22, 0x4 ;  /* 0x0000001614147211 */ /* 0x000fe400078e20ff */
[----:B0-----:R-:W-:-:S04]  /*86420*/  LOP3.LUT R6, R16, 0x7f, RZ, 0xc0, !PT ;  /* 0x0000007f10067812 */ /* 0x001fc800078ec0ff */
[----:B------:R-:W-:Y:S02]  /*86430*/  LEA R6, R6, R21, 0x4 ;  /* 0x0000001506067211 */ /* 0x000fe400078e20ff */
[----:B------:R-:W-:Y:S02]  /*86440*/  LEA.HI.X.SX32 R13, R7, R0, 0x1, P0 ;  /* 0x00000000070d7211 */ /* 0x000fe400000f0eff */
[----:B------:R-:W-:Y:S01]  /*86450*/  LOP3.LUT R20, R20, 0x20, RZ, 0x3c, !PT ;  /* 0x0000002014147812 */ /* 0x000fe200078e3cff */
[----:B-1----:R-:W-:Y:S01]  /*86460*/  STL.64 [R1+0x130], R24 ;  /* 0x0001301801007387 */ /* 0x002fe20000100a00 */
[----:B------:R-:W-:-:S03]  /*86470*/  MOV R28, R24 ;  /* 0x00000018001c7202 */ /* 0x000fc60000000f00 */
[----:B------:R-:W-:Y:S04]  /*86480*/  STL.64 [R1+0x138], R26 ;  /* 0x0001381a01007387 */ /* 0x000fe80000100a00 */
[----:B------:R-:W0:Y:S01]  /*86490*/  LDS.128 R24, [R6+0x800] ;  /* 0x0008000006187984 */ /* 0x000e220000000c00 */
[----:B------:R-:W-:-:S03]  /*864a0*/  LEA R5, R3, R8, 0x1 ;  /* 0x0000000803057211 */ /* 0x000fc600078e08ff */
[----:B------:R-:W-:Y:S02]  /*864b0*/  STL [R1+0x3298], R8 ;  /* 0x0032980801007387 */ /* 0x000fe40000100800 */
[----:B------:R-:W-:Y:S02]  /*864c0*/  IMAD R7, R3, 0x2, R5 ;  /* 0x0000000203077824 */ /* 0x000fe400078e0205 */
[----:B------:R-:W-:Y:S04]  /*864d0*/  STL [R1+0x329c], R5 ;  /* 0x00329c0501007387 */ /* 0x000fe80000100800 */
[----:B0-----:R-:W-:Y:S01]  /*864e0*/  STL.64 [R1+0x120], R24 ;  /* 0x0001201801007387 */ /* 0x001fe20000100a00 */
[----:B------:R-:W-:-:S03]  /*864f0*/  MOV R6, R24 ;  /* 0x0000001800067202 */ /* 0x000fc60000000f00 */
[----:B------:R0:W-:Y:S04]  /*86500*/  STL.64 [R1+0x128], R26 ;  /* 0x0001281a01007387 */ /* 0x0001e80000100a00 */
[----:B0-----:R-:W3:Y:S04]  /*86510*/  LDL.LU.64 R26, [R1+0x3338] ;  /* 0x00333800011a7983 */ /* 0x001ee80000300a00 */
[----:B------:R-:W4:Y:S04]  /*86520*/  LDL.LU.64 R24, [R1+0x3330] ;  /* 0x0033300001187983 */ /* 0x000f280000300a00 */
[----:B------:R-:W-:Y:S04]  /*86530*/  STL [R1+0x32b0], R7 ;  /* 0x0032b00701007387 */ /* 0x000fe80000100800 */
[----:B--2---:R-:W-:Y:S04]  /*86540*/  STG.E.U16 [R12.64], R23 ;  /* 0x000000170c007986 */ /* 0x004fe8000c101504 */
[----:B------:R-:W0:Y:S04]  /*86550*/  LDS.128 R20, [R20+0x800] ;  /* 0x0008000014147984 */ /* 0x000e280000000c00 */
[----:B0-----:R-:W-:Y:S04]  /*86560*/  STL.64 [R1+0x110], R20 ;  /* 0x0001101401007387 */ /* 0x001fe80000100a00 */
[----:B------:R0:W-:Y:S04]  /*86570*/  STL.64 [R1+0x118], R22 ;  /* 0x0001181601007387 */ /* 0x0001e80000100a00 */
[----:B0-----:R-:W2:Y:S04]  /*86580*/  LDL.LU.64 R22, [R1+0x3328] ;  /* 0x0033280001167983 */ /* 0x001ea80000300a00 */
[----:B------:R-:W2:Y:S01]  /*86590*/  LDL.LU R21, [R1+0x3320] ;  /* 0x0033200001157983 */ /* 0x000ea20000300800 */
[----:B------:R-:W-:-:S04]  /*865a0*/  LEA R16, P0, R10, R2, 0x1 ;  /* 0x000000020a107211 */ /* 0x000fc800078008ff */
[----:B------:R-:W-:Y:S01]  /*865b0*/  LEA.HI.X.SX32 R17, R10, R0, 0x1, P0 ;  /* 0x000000000a117211 */ /* 0x000fe200000f0eff */
[----:B------:R-:W-:-:S05]  /*865c0*/  IMAD R4, R3, 0x2, R7 ;  /* 0x0000000203047824 */ /* 0x000fca00078e0207 */
[----:B------:R-:W-:Y:S01]  /*865d0*/  LEA R10, R3, R4, 0x1 ;  /* 0x00000004030a7211 */ /* 0x000fe200078e08ff */
[----:B------:R-:W-:Y:S04]  /*865e0*/  STL [R1+0x3294], R4 ;  /* 0x0032940401007387 */ /* 0x000fe80000100800 */
[----:B------:R-:W-:Y:S01]  /*865f0*/  STL [R1+0x3290], R10 ;  /* 0x0032900a01007387 */ /* 0x000fe20000100800 */
[----:B--2---:R-:W-:-:S04]  /*86600*/  LEA R23, R23, R21, 0x4 ;  /* 0x0000001517177211 */ /* 0x004fc800078e20ff */
[----:B------:R-:W-:Y:S01]  /*86610*/  LOP3.LUT R23, R23, 0x40, RZ, 0x3c, !PT ;  /* 0x0000004017177812 */ /* 0x000fe200078e3cff */
[----:B------:R-:W-:Y:S05]  /*86620*/  STG.E.U16 [R16.64], R22 ;  /* 0x0000001610007986 */ /* 0x000fea000c101504 */
[----:B------:R-:W0:Y:S04]  /*86630*/  LDS.128 R20, [R23+0x800] ;  /* 0x0008000017147984 */ /* 0x000e280000000c00 */
[----:B0-----:R-:W-:Y:S04]  /*86640*/  STL.64 [R1+0x100], R20 ;  /* 0x0001001401007387 */ /* 0x001fe80000100a00 */
[----:B------:R0:W-:Y:S04]  /*86650*/  STL.64 [R1+0x108], R22 ;  /* 0x0001081601007387 */ /* 0x0001e80000100a00 */
[----:B0-----:R-:W2:Y:S04]  /*86660*/  LDL.LU.64 R22, [R1+0x3318] ;  /* 0x0033180001167983 */ /* 0x001ea80000300a00 */
[----:B------:R-:W5:Y:S01]  /*86670*/  LDL.LU.64 R20, [R1+0x3310] ;  /* 0x0033100001147983 */ /* 0x000f620000300a00 */
[----:B------:R-:W-:-:S04]  /*86680*/  LEA R14, P0, R9, R2, 0x1 ;  /* 0x00000002090e7211 */ /* 0x000fc800078008ff */
[----:B------:R-:W-:Y:S02]  /*86690*/  LEA.HI.X.SX32 R15, R9, R0, 0x1, P0 ;  /* 0x00000000090f7211 */ /* 0x000fe400000f0eff */
[----:B------:R-:W-:Y:S01]  /*866a0*/  LEA R12, P0, R19, R2, 0x1 ;  /* 0x00000002130c7211 */ /* 0x000fe200078008ff */
[----:B------:R-:W-:-:S03]  /*866b0*/  IMAD R9, R3, 0x2, R10 ;  /* 0x0000000203097824 */ /* 0x000fc600078e020a */
[----:B------:R-:W-:Y:S02]  /*866c0*/  LEA.HI.X.SX32 R13, R19, R0, 0x1, P0 ;  /* 0x00000000130d7211 */ /* 0x000fe400000f0eff */
[C---:B----4-:R-:W-:Y:S02]  /*866d0*/  LEA R16, P0, R24.reuse, R2, 0x1 ;  /* 0x0000000218107211 */ /* 0x050fe400078008ff */
[C---:B------:R-:W-:Y:S02]  /*866e0*/  LEA R19, R3.reuse, R9, 0x1 ;  /* 0x0000000903137211 */ /* 0x040fe400078e08ff */
[----:B------:R-:W-:Y:S01]  /*866f0*/  LEA.HI.X.SX32 R17, R24, R0, 0x1, P0 ;  /* 0x0000000018117211 */ /* 0x000fe200000f0eff */
[----:B------:R-:W-:Y:S04]  /*86700*/  STL [R1+0x32f8], R11 ;  /* 0x0032f80b01007387 */ /* 0x000fe80000100800 */
[----:B------:R-:W-:Y:S04]  /*86710*/  STL [R1+0x32f4], R9 ;  /* 0x0032f40901007387 */ /* 0x000fe80000100800 */
[----:B------:R-:W-:Y:S04]  /*86720*/  STL.64 [R1+0x3308], R18 ;  /* 0x0033081201007387 */ /* 0x000fe80000100a00 */
[----:B------:R-:W-:Y:S04]  /*86730*/  STL.64 [R1+0x3300], R16 ;  /* 0x0033001001007387 */ /* 0x000fe80000100a00 */
[----:B-----5:R0:W-:Y:S02]  /*86740*/  STG.E.U16 [R14.64], R20 ;  /* 0x000000140e007986 */ /* 0x0201e4000c101504 */
[----:B0-----:R-:W-:-:S02]  /*86750*/  LEA R20, R3, R19, 0x1 ;  /* 0x0000001303147211 */ /* 0x001fc400078e08ff */
[----:B------:R-:W0:Y:S04]  /*86760*/  LDS.128 R16, [R29+0x800] ;  /* 0x000800001d107984 */ /* 0x000e280000000c00 */
[----:B0-----:R-:W-:Y:S01]  /*86770*/  STL.64 [R1+0xf0], R16 ;  /* 0x0000f01001007387 */ /* 0x001fe20000100a00 */
[----:B------:R-:W-:-:S03]  /*86780*/  MOV R7, R16 ;  /* 0x0000001000077202 */ /* 0x000fc60000000f00 */
[----:B------:R0:W-:Y:S04]  /*86790*/  STL.64 [R1+0xf8], R18 ;  /* 0x0000f81201007387 */ /* 0x0001e80000100a00 */
[----:B0-----:R-:W4:Y:S04]  /*867a0*/  LDL.LU.64 R18, [R1+0x3308] ;  /* 0x0033080001127983 */ /* 0x001f280000300a00 */
[----:B------:R-:W5:Y:S04]  /*867b0*/  LDL.LU.64 R16, [R1+0x3300] ;  /* 0x0033000001107983 */ /* 0x000f680000300a00 */
[----:B---3--:R0:W-:Y:S04]  /*867c0*/  STG.E.U16 [R12.64], R27 ;  /* 0x0000001b0c007986 */ /* 0x0081e8000c101504 */
[----:B------:R-:W1:Y:S04]  /*867d0*/  S2R R8, SR_TID.X ;  /* 0x0000000000087919 */ /* 0x000e680000002100 */
[----:B0-----:R-:W0:Y:S01]  /*867e0*/  S2R R27, SR_TID.X ;  /* 0x00000000001b7919 */ /* 0x001e220000002100 */
[----:B------:R-:W-:-:S02]  /*867f0*/  LEA R24, R3, R20, 0x1 ;  /* 0x0000001403187211 */ /* 0x000fc400078e08ff */
[----:B--2---:R-:W-:-:S04]  /*86800*/  LEA R12, P0, R23, R2, 0x1 ;  /* 0x00000002170c7211 */ /* 0x004fc800078008ff */
[----:B------:R-:W-:Y:S02]  /*86810*/  LEA.HI.X.SX32 R13, R23, R0, 0x1, P0 ;  /* 0x00000000170d7211 */ /* 0x000fe400000f0eff */
[C---:B-1----:R-:W-:Y:S01]  /*86820*/  LOP3.LUT R4, R8.reuse, 0x7f, RZ, 0xc0, !PT ;  /* 0x0000007f08047812 */ /* 0x042fe200078ec0ff */
[----:B0-----:R-:W-:Y:S01]  /*86830*/  IMAD.SHL.U32 R5, R27, 0x1000, RZ ;  /* 0x000010001b057824 */ /* 0x001fe200078e00ff */
[----:B------:R-:W-:Y:S01]  /*86840*/  LEA R27, R3, R24, 0x1 ;  /* 0x00000018031b7211 */ /* 0x000fe200078e08ff */
[----:B------:R-:W-:-:S03]  /*86850*/  IMAD.SHL.U32 R8, R8, 0x1000, RZ ;  /* 0x0000100008087824 */ /* 0x000fc600078e00ff */
[----:B------:R-:W-:Y:S02]  /*86860*/  LOP3.LUT R5, R5, 0x6000, RZ, 0xc0, !PT ;  /* 0x0000600005057812 */ /* 0x000fe400078ec0ff */
[----:B------:R-:W-:Y:S01]  /*86870*/  LEA R23, R3, R27, 0x1 ;  /* 0x0000001b03177211 */ /* 0x000fe200078e08ff */
[----:B-----5:R0:W-:Y:S02]  /*86880*/  STG.E.U16 [R16.64], R21 ;  /* 0x0000001510007986 */ /* 0x0201e4000c101504 */
[----:B0-----:R-:W-:Y:S02]  /*86890*/  LEA R17, R4, R5, 0x4 ;  /* 0x0000000504117211 */ /* 0x001fe400078e20ff */
[----:B------:R-:W2:Y:S04]  /*868a0*/  LDL.LU R21, [R1+0x32fc] ;  /* 0x0032fc0001157983 */ /* 0x000ea80000300800 */
[----:B------:R0:W-:Y:S02]  /*868b0*/  STL.64 [R1+0x32c0], R26 ;  /* 0x0032c01a01007387 */ /* 0x0001e40000100a00 */
[----:B0-----:R-:W-:-:S02]  /*868c0*/  LOP3.LUT R27, R8, 0x6000, RZ, 0xc0, !PT ;  /* 0x00006000081b7812 */ /* 0x001fc400078ec0ff */
[----:B------:R-:W0:Y:S04]  /*868d0*/  LDS.128 R8, [R17+0x1000] ;  /* 0x0010000011087984 */ /* 0x000e280000000c00 */
[----:B------:R-:W-:Y:S04]  /*868e0*/  STL.64 [R1+0x32b8], R24 ;  /* 0x0032b81801007387 */ /* 0x000fe80000100a00 */
[----:B0-----:R-:W-:Y:S04]  /*868f0*/  STL.64 [R1+0xe0], R8 ;  /* 0x0000e00801007387 */ /* 0x001fe80000100a00 */
[----:B------:R0:W-:Y:S04]  /*86900*/  STL.64 [R1+0xe8], R10 ;  /* 0x0000e80a01007387 */ /* 0x0001e80000100a00 */
[----:B0-----:R-:W3:Y:S04]  /*86910*/  LDL.LU R11, [R1+0x32f8] ;  /* 0x0032f800010b7983 */ /* 0x001ee80000300800 */
[----:B------:R-:W5:Y:S01]  /*86920*/  LDL.LU R9, [R1+0x32f4] ;  /* 0x0032f40001097983 */ /* 0x000f620000300800 */
[----:B------:R-:W-:-:S04]  /*86930*/  LEA R16, R4, R27, 0x4 ;  /* 0x0000001b04107211 */ /* 0x000fc800078e20ff */
[----:B------:R-:W-:Y:S01]  /*86940*/  LOP3.LUT R16, R16, 0x20, RZ, 0x3c, !PT ;  /* 0x0000002010107812 */ /* 0x000fe200078e3cff */
[----:B---3--:R-:W-:Y:S04]  /*86950*/  STL [R1+0x32f0], R11 ;  /* 0x0032f00b01007387 */ /* 0x008fe80000100800 */
[----:B-----5:R-:W-:Y:S04]  /*86960*/  STL.64 [R1+0x32e8], R8 ;  /* 0x0032e80801007387 */ /* 0x020fe80000100a00 */
[----:B------:R-:W0:Y:S04]  /*86970*/  LDS.128 R8, [R16+0x1000] ;  /* 0x0010000010087984 */ /* 0x000e280000000c00 */
[----:B------:R-:W3:Y:S04]  /*86980*/  LDL R26, [R1+0x100] ;  /* 0x00010000011a7983 */ /* 0x000ee80000100800 */
[----:B0-----:R-:W-:Y:S01]  /*86990*/  STL [R1+0xd0], R8 ;  /* 0x0000d00801007387 */ /* 0x001fe20000100800 */
[----:B------:R-:W-:-:S03]  /*869a0*/  IMAD.MOV.U32 R5, RZ, RZ, R9 ;  /* 0x000000ffff057224 */ /* 0x000fc600078e0009 */
[----:B------:R0:W-:Y:S02]  /*869b0*/  STL.64 [R1+0xd8], R10 ;  /* 0x0000d80a01007387 */ /* 0x0001e40000100a00 */
[----:B0-----:R-:W-:Y:S02]  /*869c0*/  MOV R10, R8 ;  /* 0x00000008000a7202 */ /* 0x001fe40000000f00 */
[----:B------:R-:W5:Y:S04]  /*869d0*/  LDL.LU R11, [R1+0x32f0] ;  /* 0x0032f000010b7983 */ /* 0x000f680000300800 */
[----:B------:R-:W3:Y:S01]  /*869e0*/  LDL.LU.64 R8, [R1+0x32e8] ;  /* 0x0032e80001087983 */ /* 0x000ee20000300a00 */
[----:B------:R-:W-:-:S04]  /*869f0*/  LEA R27, R4, R27, 0x4 ;  /* 0x0000001b041b7211 */ /* 0x000fc800078e20ff */
[----:B------:R-:W-:Y:S02]  /*86a00*/  LOP3.LUT R27, R27, 0x40, RZ, 0x3c, !PT ;  /* 0x000000401b1b7812 */ /* 0x000fe400078e3cff */
[----:B------:R-:W-:-:S04]  /*86a10*/  LEA R14, P0, R22, R2, 0x1 ;  /* 0x00000002160e7211 */ /* 0x000fc800078008ff */
[----:B------:R-:W-:Y:S01]  /*86a20*/  LEA.HI.X.SX32 R15, R22, R0, 0x1, P0 ;  /* 0x00000000160f7211 */ /* 0x000fe200000f0eff */
[----:B------:R2:W-:Y:S04]  /*86a30*/  STG.E.U16 [R12.64], R28 ;  /* 0x0000001c0c007986 */ /* 0x0005e8000c101504 */
[----:B------:R4:W-:Y:S01]  /*86a40*/  STG.E.U16 [R14.64], R6 ;  /* 0x000000060e007986 */ /* 0x0009e2000c101504 */
[----:B------:R-:W-:Y:S02]  /*86a50*/  LEA R22, R3, R23, 0x1 ;  /* 0x0000001703167211 */ /* 0x000fe400078e08ff */
[----:B--2---:R-:W-:Y:S02]  /*86a60*/  LEA R12, P0, R21, R2, 0x1 ;  /* 0x00000002150c7211 */ /* 0x004fe400078008ff */
[----:B------:R-:W-:-:S02]  /*86a70*/  LEA R28, R3, R22, 0x1 ;  /* 0x00000016031c7211 */ /* 0x000fc400078e08ff */
[----:B------:R-:W-:Y:S02]  /*86a80*/  LEA.HI.X.SX32 R13, R21, R0, 0x1, P0 ;  /* 0x00000000150d7211 */ /* 0x000fe400000f0eff */
[----:B----4-:R-:W-:Y:S01]  /*86a90*/  LEA R14, P0, R18, R2, 0x1 ;  /* 0x00000002120e7211 */ /* 0x010fe200078008ff */
[----:B------:R-:W-:-:S03]  /*86aa0*/  IMAD R21, R3, 0x2, R28 ;  /* 0x0000000203157824 */ /* 0x000fc600078e021c */
[----:B------:R-:W-:Y:S01]  /*86ab0*/  LEA.HI.X.SX32 R15, R18, R0, 0x1, P0 ;  /* 0x00000000120f7211 */ /* 0x000fe200000f0eff */
[----:B-----5:R-:W-:Y:S04]  /*86ac0*/  STL.64 [R1+0x32d8], R10 ;  /* 0x0032d80a01007387 */ /* 0x020fe80000100a00 */
[----:B---3--:R-:W-:Y:S04]  /*86ad0*/  STL.64 [R1+0x32d0], R8 ;  /* 0x0032d00801007387 */ /* 0x008fe80000100a00 */
[----:B------:R-:W0:Y:S04]  /*86ae0*/  LDS.128 R8, [R27+0x1000] ;  /* 0x001000001b087984 */ /* 0x000e280000000c00 */
[----:B------:R-:W2:Y:S04]  /*86af0*/  LDL.LU R6, [R1+0x32e0] ;  /* 0x0032e00001067983 */ /* 0x000ea80000300800 */
[----:B0-----:R-:W-:Y:S01]  /*86b00*/  STL.64 [R1+0xc0], R8 ;  /* 0x0000c00801007387 */ /* 0x001fe20000100a00 */
[----:B------:R-:W-:-:S03]  /*86b10*/  MOV R4, R8 ;  /* 0x0000000800047202 */ /* 0x000fc60000000f00 */
[----:B------:R-:W-:Y:S04]  /*86b20*/  STL.64 [R1+0xc8], R10 ;  /* 0x0000c80a01007387 */ /* 0x000fe80000100a00 */
[----:B------:R-:W0:Y:S04]  /*86b30*/  LDS.128 R8, [R29+0x1000] ;  /* 0x001000001d087984 */ /* 0x000e280000000c00 */
[----:B------:R-:W-:Y:S04]  /*86b40*/  STL [R1+0x32c8], R27 ;  /* 0x0032c81b01007387 */ /* 0x000fe80000100800 */
[----:B------:R1:W-:Y:S04]  /*86b50*/  STL.64 [R1+0x32a8], R22 ;  /* 0x0032a81601007387 */ /* 0x0003e80000100a00 */
[----:B0-----:R-:W-:Y:S04]  /*86b60*/  STL.64 [R1+0xb0], R8 ;  /* 0x0000b00801007387 */ /* 0x001fe80000100a00 */
[----:B------:R-:W-:Y:S04]  /*86b70*/  STL.64 [R1+0xb8], R10 ;  /* 0x0000b80a01007387 */ /* 0x000fe80000100a00 */
[----:B------:R-:W-:Y:S04]  /*86b80*/  STL.64 [R1+0x32a0], R20 ;  /* 0x0032a01401007387 */ /* 0x000fe80000100a00 */
[----:B------:R-:W3:Y:S04]  /*86b90*/  LDL.LU R18, [R1+0x110] ;  /* 0x0001100001127983 */ /* 0x000ee80000300800 */
[----:B------:R-:W0:Y:S01]  /*86ba0*/  LDS.128 R8, [R17+0x1800] ;  /* 0x0018000011087984 */ /* 0x000e220000000c00 */
[----:B------:R-:W-:-:S02]  /*86bb0*/  LEA R29, R3, R21, 0x1 ;  /* 0x00000015031d7211 */ /* 0x000fc400078e08ff */
[----:B-1----:R-:W-:-:S05]  /*86bc0*/  MOV R22, c[0x0][0x1c8] ;  /* 0x0000720000167a02 */ /* 0x002fca0000000f00 */
[C---:B------:R-:W-:Y:S01]  /*86bd0*/  IMAD R3, R22.reuse, 0x2, R29 ;  /* 0x0000000216037824 */ /* 0x040fe200078e021d */
[----:B0-----:R-:W-:Y:S04]  /*86be0*/  STL.64 [R1+0xa0], R8 ;  /* 0x0000a00801007387 */ /* 0x001fe80000100a00 */
[----:B------:R0:W-:Y:S04]  /*86bf0*/  STL.64 [R1+0xa8], R10 ;  /* 0x0000a80a01007387 */ /* 0x0001e80000100a00 */
[----:B0-----:R-:W4:Y:S04]  /*86c00*/  LDL.LU.64 R10, [R1+0x32d8] ;  /* 0x0032d800010a7983 */ /* 0x001f280000300a00 */
[----:B------:R-:W5:Y:S04]  /*86c10*/  LDL.LU.64 R8, [R1+0x32d0] ;  /* 0x0032d00001087983 */ /* 0x000f680000300a00 */
[----:B------:R-:W-:Y:S04]  /*86c20*/  STL [R1+0x28], R3 ;  /* 0x0000280301007387 */ /* 0x000fe80000100800 */
[----:B---3--:R-:W-:Y:S04]  /*86c30*/  STG.E.U16 [R12.64], R18 ;  /* 0x000000120c007986 */ /* 0x008fe8000c101504 */
[----:B------:R-:W-:Y:S04]  /*86c40*/  STG.E.U16 [R14.64], R26 ;  /* 0x0000001a0e007986 */ /* 0x000fe8000c101504 */
[----:B------:R-:W0:Y:S04]  /*86c50*/  LDS.128 R24, [R16+0x1800] ;  /* 0x0018000010187984 */ /* 0x000e280000000c00 */
[----:B0-----:R-:W-:Y:S04]  /*86c60*/  STL.64 [R1+0x90], R24 ;  /* 0x0000901801007387 */ /* 0x001fe80000100a00 */
[----:B------:R0:W-:Y:S04]  /*86c70*/  STL.64 [R1+0x98], R26 ;  /* 0x0000981a01007387 */ /* 0x0001e80000100a00 */
[----:B0-----:R-:W3:Y:S04]  /*86c80*/  LDL.LU R27, [R1+0x32c8] ;  /* 0x0032c800011b7983 */ /* 0x001ee80000300800 */
[----:B------:R-:W0:Y:S01]  /*86c90*/  S2R R17, SR_TID.X ;  /* 0x0000000000117919 */ /* 0x000e220000002100 */
[----:B------:R-:W-:-:S02]  /*86ca0*/  LEA R3, R22, R3, 0x1 ;  /* 0x0000000316037211 */ /* 0x000fc400078e08ff */
[C---:B----4-:R-:W-:Y:S02]  /*86cb0*/  LEA R12, P0, R11.reuse, R2, 0x1 ;  /* 0x000000020b0c7211 */ /* 0x050fe400078008ff */
[----:B------:R-:W-:Y:S02]  /*86cc0*/  LEA R20, R22, R3, 0x1 ;  /* 0x0000000316147211 */ /* 0x000fe400078e08ff */
[----:B------:R-:W-:Y:S02]  /*86cd0*/  LEA.HI.X.SX32 R13, R11, R0, 0x1, P0 ;  /* 0x000000000b0d7211 */ /* 0x000fe400000f0eff */
[----:B--2---:R-:W-:Y:S01]  /*86ce0*/  LEA R14, P0, R6, R2, 0x1 ;  /* 0x00000002060e7211 */ /* 0x004fe200078008ff */
[----:B------:R1:W-:Y:S01]  /*86cf0*/  STL [R1+0x3c], R20 ;  /* 0x00003c1401007387 */ /* 0x0003e20000100800 */
[C---:B0-----:R-:W-:Y:S02]  /*86d00*/  SHF.L.U32 R16, R17.reuse, 0xc, RZ ;  /* 0x0000000c11107819 */ /* 0x041fe400000006ff */
[----:B------:R-:W-:-:S02]  /*86d10*/  LOP3.LUT R17, R17, 0x7f, RZ, 0xc0, !PT ;  /* 0x0000007f11117812 */ /* 0x000fc400078ec0ff */
[----:B------:R-:W-:-:S04]  /*86d20*/  LOP3.LUT R16, R16, 0x6000, RZ, 0xc0, !PT ;  /* 0x0000600010107812 */ /* 0x000fc800078ec0ff */
[----:B------:R-:W-:Y:S01]  /*86d30*/  LEA R23, R17, R16, 0x4 ;  /* 0x0000001011177211 */ /* 0x000fe200078e20ff */
[----:B-1----:R-:W-:-:S03]  /*86d40*/  IMAD R20, R22, 0x2, R20 ;  /* 0x0000000216147824 */ /* 0x002fc600078e0214 */
[----:B------:R-:W-:Y:S02]  /*86d50*/  LOP3.LUT R23, R23, 0x60, RZ, 0x3c, !PT ;  /* 0x0000006017177812 */ /* 0x000fe400078e3cff */
[----:B------:R-:W-:Y:S02]  /*86d60*/  LEA.HI.X.SX32 R15, R6, R0, 0x1, P0 ;  /* 0x00000000060f7211 */ /* 0x000fe400000f0eff */
[----:B------:R-:W-:Y:S01]  /*86d70*/  LEA R6, R22, R20, 0x1 ;  /* 0x0000001416067211 */ /* 0x000fe200078e08ff */
[----:B------:R0:W-:Y:S04]  /*86d80*/  STG.E.U16 [R12.64], R7 ;  /* 0x000000070c007986 */ /* 0x0001e8000c101504 */
[----:B-----5:R-:W-:Y:S01]  /*86d90*/  STG.E.U16 [R14.64], R8 ;  /* 0x000000080e007986 */ /* 0x020fe2000c101504 */
[----:B0-----:R-:W-:-:S03]  /*86da0*/  IMAD.MOV.U32 R13, RZ, RZ, R5 ;  /* 0x000000ffff0d7224 */ /* 0x001fc600078e0005 */
[----:B---3--:R-:W0:Y:S04]  /*86db0*/  LDS.128 R24, [R27+0x1800] ;  /* 0x001800001b187984 */ /* 0x008e280000000c00 */
[----:B0-----:R-:W-:Y:S04]  /*86dc0*/  STL.64 [R1+0x80], R24 ;  /* 0x0000801801007387 */ /* 0x001fe80000100a00 */
[----:B------:R0:W-:Y:S04]  /*86dd0*/  STL.64 [R1+0x88], R26 ;  /* 0x0000881a01007387 */ /* 0x0001e80000100a00 */
[----:B0-----:R-:W2:Y:S04]  /*86de0*/  LDL.LU.64 R26, [R1+0x32c0] ;  /* 0x0032c000011a7983 */ /* 0x001ea80000300a00 */
[----:B------:R-:W3:Y:S04]  /*86df0*/  LDL.LU.64 R24, [R1+0x32b8] ;  /* 0x0032b80001187983 */ /* 0x000ee80000300a00 */
[----:B------:R-:W-:Y:S04]  /*86e00*/  STL [R1+0x40], R20 ;  /* 0x0000401401007387 */ /* 0x000fe80000100800 */
[----:B------:R-:W0:Y:S04]  /*86e10*/  LDS.128 R20, [R23+0x1800] ;  /* 0x0018000017147984 */ /* 0x000e280000000c00 */
[----:B------:R-:W4:Y:S04]  /*86e20*/  LDL.LU R7, [R1+0x32b0] ;  /* 0x0032b00001077983 */ /* 0x000f280000300800 */
[----:B0-----:R-:W-:Y:S04]  /*86e30*/  STL.64 [R1+0x70], R20 ;  /* 0x0000701401007387 */ /* 0x001fe80000100a00 */
[----:B------:R0:W-:Y:S04]  /*86e40*/  STL.64 [R1+0x78], R22 ;  /* 0x0000781601007387 */ /* 0x0001e80000100a00 */
[----:B0-----:R-:W5:Y:S04]  /*86e50*/  LDL.LU.64 R22, [R1+0x32a8] ;  /* 0x0032a80001167983 */ /* 0x001f680000300a00 */
[----:B------:R-:W4:Y:S04]  /*86e60*/  LDL.LU.64 R20, [R1+0x32a0] ;  /* 0x0032a00001147983 */ /* 0x000f280000300a00 */
[----:B------:R0:W-:Y:S04]  /*86e70*/  STL [R1+0x38], R6 ;  /* 0x0000380601007387 */ /* 0x0001e80000100800 */
[----:B------:R-:W4:Y:S04]  /*86e80*/  LDL.LU R5, [R1+0x329c] ;  /* 0x00329c0001057983 */ /* 0x000f280000300800 */
[----:B------:R-:W4:Y:S01]  /*86e90*/  LDL.LU R8, [R1+0x3298] ;  /* 0x0032980001087983 */ /* 0x000f220000300800 */
[----:B------:R-:W-:-:S02]  /*86ea0*/  MOV R15, R13 ;  /* 0x0000000d000f7202 */ /* 0x000fc40000000f00 */
[----:B--2---:R-:W-:-:S04]  /*86eb0*/  LEA R16, P0, R26, R2, 0x1 ;  /* 0x000000021a107211 */ /* 0x004fc800078008ff */
[----:B------:R-:W-:Y:S02]  /*86ec0*/  LEA.HI.X.SX32 R17, R26, R0, 0x1, P0 ;  /* 0x000000001a117211 */ /* 0x000fe400000f0eff */
[----:B------:R-:W-:-:S04]  /*86ed0*/  MOV R26, c[0x0][0x1c8] ;  /* 0x00007200001a7a02 */ /* 0x000fc80000000f00 */
[----:B0-----:R-:W-:Y:S02]  /*86ee0*/  LEA R6, R26, R6, 0x1 ;  /* 0x000000061a067211 */ /* 0x001fe400078e08ff */
[----:B---3--:R-:W-:-:S03]  /*86ef0*/  LEA R12, P0, R25, R2, 0x1 ;  /* 0x00000002190c7211 */ /* 0x008fc600078008ff */
[----:B------:R0:W-:Y:S01]  /*86f00*/  STL [R1+0x34], R6 ;  /* 0x0000340601007387 */ /* 0x0001e20000100800 */
[----:B------:R-:W-:Y:S01]  /*86f10*/  LEA.HI.X.SX32 R13, R25, R0, 0x1, P0 ;  /* 0x00000000190d7211 */ /* 0x000fe200000f0eff */
[----:B0-----:R-:W-:Y:S01]  /*86f20*/  IMAD R6, R26, 0x2, R6 ;  /* 0x000000021a067824 */ /* 0x001fe200078e0206 */
[----:B------:R-:W-:-:S04]  /*86f30*/  MOV R25, R15 ;  /* 0x0000000f00197202 */ /* 0x000fc80000000f00 */
[----:B------:R0:W-:Y:S04]  /*86f40*/  STL [R1+0x2c], R6 ;  /* 0x00002c0601007387 */ /* 0x0001e80000100800 */
[----:B------:R1:W-:Y:S01]  /*86f50*/  STG.E.U16 [R16.64], R10 ;  /* 0x0000000a10007986 */ /* 0x0003e2000c101504 */
[----:B0-----:R-:W-:-:S03]  /*86f60*/  LEA R6, R26, R6, 0x1 ;  /* 0x000000061a067211 */ /* 0x001fc600078e08ff */
[----:B------:R0:W-:Y:S01]  /*86f70*/  STG.E.U16 [R12.64], R4 ;  /* 0x000000040c007986 */ /* 0x0001e2000c101504 */
[----:B-1----:R-:W-:Y:S02]  /*86f80*/  LEA R10, R26, R6, 0x1 ;  /* 0x000000061a0a7211 */ /* 0x002fe400078e08ff */
[----:B----4-:R-:W-:-:S04]  /*86f90*/  LEA R14, P0, R8, R2, 0x1 ;  /* 0x00000002080e7211 */ /* 0x010fc800078008ff */
[----:B------:R-:W-:Y:S02]  /*86fa0*/  LEA.HI.X.SX32 R15, R8, R0, 0x1, P0 ;  /* 0x00000000080f7211 */ /* 0x000fe400000f0eff */
[----:B------:R-:W2:Y:S01]  /*86fb0*/  LDL R8, [R1+0x80] ;  /* 0x0000800001087983 */ /* 0x000ea20000100800 */
[----:B------:R-:W-:-:S03]  /*86fc0*/  LEA R16, P0, R5, R2, 0x1 ;  /* 0x0000000205107211 */ /* 0x000fc600078008ff */
[----:B------:R-:W-:Y:S01]  /*86fd0*/  STL [R1+0x24], R6 ;  /* 0x0000240601007387 */ /* 0x000fe20000100800 */
[----:B------:R-:W-:-:S03]  /*86fe0*/  LEA.HI.X.SX32 R17, R5, R0, 0x1, P0 ;  /* 0x0000000005117211 */ /* 0x000fc600000f0eff */
[----:B0-----:R-:W3:Y:S04]  /*86ff0*/  LDL.LU R4, [R1+0x3294] ;  /* 0x0032940001047983 */ /* 0x001ee80000300800 */
[----:B------:R-:W4:Y:S04]  /*87000*/  LDL R13, [R1+0xb0] ;  /* 0x0000b000010d7983 */ /* 0x000f280000100800 */
[----:B------:R0:W-:Y:S04]  /*87010*/  STL [R1+0x20], R10 ;  /* 0x0000200a01007387 */ /* 0x0001e80000100800 */
[----:B------:R-:W2:Y:S01]  /*87020*/  LDL R5, [R1+0xa0] ;  /* 0x0000a00001057983 */ /* 0x000ea20000100800 */
[----:B------:R-:W-:-:S03]  /*87030*/  LEA R26, R26, R10, 0x1 ;  /* 0x0000000a1a1a7211 */ /* 0x000fc600078e08ff */
[----:B0-----:R-:W3:Y:S04]  /*87040*/  LDL.LU R10, [R1+0x3290] ;  /* 0x00329000010a7983 */ /* 0x001ee80000300800 */
[----:B------:R0:W-:Y:S04]  /*87050*/  STL [R1+0x328c], R29 ;  /* 0x00328c1d01007387 */ /* 0x0001e80000100800 */
[----:B0-----:R-:W5:Y:S04]  /*87060*/  LDL R29, [R1+0x70] ;  /* 0x00007000011d7983 */ /* 0x001f680000100800 */
[----:B------:R-:W-:Y:S04]  /*87070*/  STL [R1+0x1c], R26 ;  /* 0x00001c1a01007387 */ /* 0x000fe80000100800 */
[----:B----4-:R0:W-:Y:S04]  /*87080*/  STG.E.U16 [R14.64], R13 ;  /* 0x0000000d0e007986 */ /* 0x0101e8000c101504 */
[----:B--2---:R1:W-:Y:S04]  /*87090*/  STG.E.U16 [R16.64], R5 ;  /* 0x0000000510007986 */ /* 0x0043e8000c101504 */
[----:B0-----:R-:W2:Y:S04]  /*870a0*/  LDL.LU R14, [R1+0x130] ;  /* 0x00013000010e7983 */ /* 0x001ea80000300800 */
[----:B-1----:R-:W4:Y:S01]  /*870b0*/  LDL R5, [R1+0x90] ;  /* 0x0000900001057983 */ /* 0x002f220000100800 */
[----:B------:R-:W-:-:S04]  /*870c0*/  LEA R6, P0, R7, R2, 0x1 ;  /* 0x0000000207067211 */ /* 0x000fc800078008ff */
[----:B------:R-:W-:Y:S02]  /*870d0*/  LEA.HI.X.SX32 R7, R7, R0, 0x1, P0 ;  /* 0x0000000007077211 */ /* 0x000fe400000f0eff */
[----:B---3--:R-:W-:-:S04]  /*870e0*/  LEA R12, P0, R4, R2, 0x1 ;  /* 0x00000002040c7211 */ /* 0x008fc800078008ff */
[----:B------:R-:W-:Y:S02]  /*870f0*/  LEA.HI.X.SX32 R13, R4, R0, 0x1, P0 ;  /* 0x00000000040d7211 */ /* 0x000fe400000f0eff */
[C---:B------:R-:W-:Y:S01]  /*87100*/  LEA R4, P0, R10.reuse, R2, 0x1 ;  /* 0x000000020a047211 */ /* 0x040fe200078008ff */
[----:B------:R-:W-:Y:S01]  /*87110*/  IMAD.MOV.U32 R15, RZ, RZ, c[0x0][0x1c8] ;  /* 0x00007200ff0f7624 */ /* 0x000fe200078e00ff */
[----:B----4-:R0:W-:Y:S04]  /*87120*/  STG.E.U16 [R6.64], R5 ;  /* 0x0000000506007986 */ /* 0x0101e8000c101504 */
[----:B------:R-:W-:Y:S01]  /*87130*/  STG.E.U16 [R12.64], R8 ;  /* 0x000000080c007986 */ /* 0x000fe2000c101504 */
[----:B0-----:R-:W-:-:S03]  /*87140*/  LEA.HI.X.SX32 R5, R10, R0, 0x1, P0 ;  /* 0x000000000a057211 */ /* 0x001fc600000f0eff */
[----:B------:R-:W3:Y:S04]  /*87150*/  LDL.LU R10, [R1+0x150] ;  /* 0x00015000010a7983 */ /* 0x000ee80000300800 */
[----:B-----5:R0:W-:Y:S04]  /*87160*/  STG.E.U16 [R4.64], R29 ;  /* 0x0000001d04007986 */ /* 0x0201e8000c101504 */
[----:B0-----:R-:W4:Y:S04]  /*87170*/  LDL.LU R29, [R1+0x328c] ;  /* 0x00328c00011d7983 */ /* 0x001f280000300800 */
[----:B------:R-:W5:Y:S01]  /*87180*/  LDL.LU R5, [R1+0x160] ;  /* 0x0001600001057983 */ /* 0x000f620000300800 */
[----:B------:R-:W-:-:S02]  /*87190*/  LEA R26, R15, R26, 0x1 ;  /* 0x0000001a0f1a7211 */ /* 0x000fc400078e08ff */
[----:B------:R-:W-:Y:S02]  /*871a0*/  MOV R17, R25 ;  /* 0x0000001900117202 */ /* 0x000fe40000000f00 */
[----:B------:R-:W-:-:S05]  /*871b0*/  LEA R25, R15, R26, 0x1 ;  /* 0x0000001a0f197211 */ /* 0x000fca00078e08ff */
[----:B------:R-:W-:Y:S01]  /*871c0*/  IMAD R25, R15, 0x2, R25 ;  /* 0x000000020f197824 */ /* 0x000fe200078e0219 */
[----:B------:R-:W-:-:S04]  /*871d0*/  LEA R8, P0, R9, R2, 0x1 ;  /* 0x0000000209087211 */ /* 0x000fc800078008ff */
[----:B------:R-:W-:Y:S02]  /*871e0*/  LEA R6, R15, R25, 0x1 ;  /* 0x000000190f067211 */ /* 0x000fe400078e08ff */
[----:B------:R-:W-:Y:S02]  /*871f0*/  LEA.HI.X.SX32 R9, R9, R0, 0x1, P0 ;  /* 0x0000000009097211 */ /* 0x000fe400000f0eff */
[----:B------:R-:W-:Y:S02]  /*87200*/  LEA R6, R15, R6, 0x1 ;  /* 0x000000060f067211 */ /* 0x000fe400078e08ff */
[----:B------:R-:W-:Y:S02]  /*87210*/  LEA R4, P0, R19, R2, 0x1 ;  /* 0x0000000213047211 */ /* 0x000fe400078008ff */
[----:B------:R-:W-:-:S05]  /*87220*/  LEA R6, R15, R6, 0x1 ;  /* 0x000000060f067211 */ /* 0x000fca00078e08ff */
[----:B------:R-:W-:Y:S01]  /*87230*/  STL [R1+0xc], R6 ;  /* 0x00000c0601007387 */ /* 0x000fe20000100800 */
[----:B---3--:R-:W-:Y:S02]  /*87240*/  PRMT R11, R10, 0x7632, R11 ;  /* 0x000076320a0b7816 */ /* 0x008fe4000000000b */
[----:B-----5:R-:W-:Y:S02]  /*87250*/  PRMT R7, R5, 0x7632, R7 ;  /* 0x0000763205077816 */ /* 0x020fe40000000007 */
[----:B------:R-:W-:-:S03]  /*87260*/  LEA.HI.X.SX32 R5, R19, R0, 0x1, P0 ;  /* 0x0000000013057211 */ /* 0x000fc600000f0eff */
[----:B------:R-:W-:Y:S04]  /*87270*/  STG.E.U16 [R8.64], R7 ;  /* 0x0000000708007986 */ /* 0x000fe8000c101504 */
[----:B------:R0:W-:Y:S04]  /*87280*/  STG.E.U16 [R4.64], R11 ;  /* 0x0000000b04007986 */ /* 0x0001e8000c101504 */
[----:B0-----:R-:W3:Y:S01]  /*87290*/  LDL.LU R5, [R1+0x140] ;  /* 0x0001400001057983 */ /* 0x001ee20000300800 */
[----:B------:R-:W-:Y:S01]  /*872a0*/  IMAD R6, R15, 0x2, R6 ;  /* 0x000000020f067824 */ /* 0x000fe200078e0206 */
[----:B------:R-:W-:-:S04]  /*872b0*/  LEA R10, P0, R20, R2, 0x1 ;  /* 0x00000002140a7211 */ /* 0x000fc800078008ff */
[C---:B------:R-:W-:Y:S02]  /*872c0*/  LEA R9, R15.reuse, R6, 0x1 ;  /* 0x000000060f097211 */ /* 0x040fe400078e08ff */
[----:B------:R-:W-:Y:S02]  /*872d0*/  LEA.HI.X.SX32 R11, R20, R0, 0x1, P0 ;  /* 0x00000000140b7211 */ /* 0x000fe400000f0eff */
[----:B------:R-:W-:Y:S02]  /*872e0*/  LEA R8, P0, R24, R2, 0x1 ;  /* 0x0000000218087211 */ /* 0x000fe400078008ff */
[----:B------:R-:W-:Y:S02]  /*872f0*/  LEA R7, R15, R9, 0x1 ;  /* 0x000000090f077211 */ /* 0x000fe400078e08ff */
[----:B--2---:R-:W-:Y:S02]  /*87300*/  PRMT R12, R14, 0x7632, R12 ;  /* 0x000076320e0c7816 */ /* 0x004fe4000000000c */
[----:B------:R-:W-:Y:S01]  /*87310*/  LEA.HI.X.SX32 R9, R24, R0, 0x1, P0 ;  /* 0x0000000018097211 */ /* 0x000fe200000f0eff */
[----:B------:R0:W-:Y:S04]  /*87320*/  STL.64 [R1+0x3268], R6 ;  /* 0x0032680601007387 */ /* 0x0001e80000100a00 */
[----:B0-----:R-:W2:Y:S01]  /*87330*/  LDL.LU R6, [R1+0xf0] ;  /* 0x0000f00001067983 */ /* 0x001ea20000300800 */
[----:B------:R-:W-:-:S02]  /*87340*/  LEA R14, P0, R27, R2, 0x1 ;  /* 0x000000021b0e7211 */ /* 0x000fc400078008ff */
[----:B---3--:R-:W-:-:S05]  /*87350*/  PRMT R4, R5, 0x7632, R4 ;  /* 0x0000763205047816 */ /* 0x008fca0000000004 */
[----:B------:R-:W-:Y:S04]  /*87360*/  STG.E.U16 [R10.64], R4 ;  /* 0x000000040a007986 */ /* 0x000fe8000c101504 */
[----:B------:R0:W-:Y:S04]  /*87370*/  STG.E.U16 [R8.64], R12 ;  /* 0x0000000c08007986 */ /* 0x0001e8000c101504 */
[----:B0-----:R-:W3:Y:S01]  /*87380*/  LDL.LU R12, [R1+0x120] ;  /* 0x00012000010c7983 */ /* 0x001ee20000300800 */
[----:B------:R-:W-:Y:S02]  /*87390*/  LEA R5, R15, R7, 0x1 ;  /* 0x000000070f057211 */ /* 0x000fe400078e08ff */
[----:B------:R-:W-:-:S02]  /*873a0*/  LEA.HI.X.SX32 R15, R27, R0, 0x1, P0 ;  /* 0x000000001b0f7211 */ /* 0x000fc400000f0eff */
[----:B------:R-:W5:Y:S01]  /*873b0*/  LDL.LU R27, [R1+0x100] ;  /* 0x00010000011b7983 */ /* 0x000f620000300800 */
[----:B------:R-:W-:-:S05]  /*873c0*/  IMAD.MOV.U32 R7, RZ, RZ, c[0x0][0x1c8] ;  /* 0x00007200ff077624 */ /* 0x000fca00078e00ff */
[----:B------:R-:W-:-:S04]  /*873d0*/  LEA R10, R7, R5, 0x1 ;  /* 0x00000005070a7211 */ /* 0x000fc800078e08ff */
[----:B------:R-:W-:Y:S02]  /*873e0*/  LEA R10, R7, R10, 0x1 ;  /* 0x0000000a070a7211 */ /* 0x000fe400078e08ff */
[C---:B------:R-:W-:Y:S02]  /*873f0*/  LEA R8, P0, R23.reuse, R2, 0x1 ;  /* 0x0000000217087211 */ /* 0x040fe400078008ff */
[----:B------:R-:W-:Y:S02]  /*87400*/  PRMT R11, R18, 0x7632, R11 ;  /* 0x00007632120b7816 */ /* 0x000fe4000000000b */
[----:B------:R-:W-:Y:S02]  /*87410*/  LEA.HI.X.SX32 R9, R23, R0, 0x1, P0 ;  /* 0x0000000017097211 */ /* 0x000fe400000f0eff */
[----:B---3--:R-:W-:Y:S02]  /*87420*/  PRMT R4, R12, 0x7632, R4 ;  /* 0x000076320c047816 */ /* 0x008fe40000000004 */
[----:B------:R-:W-:-:S03]  /*87430*/  LEA R12, R7, R10, 0x1 ;  /* 0x0000000a070c7211 */ /* 0x000fc600078e08ff */
[----:B------:R0:W-:Y:S02]  /*87440*/  STG.E.U16 [R14.64], R4 ;  /* 0x000000040e007986 */ /* 0x0001e4000c101504 */
[C---:B------:R-:W-:Y:S02]  /*87450*/  IMAD R18, R7.reuse, 0x2, R12 ;  /* 0x0000000207127824 */ /* 0x040fe400078e020c */
[----:B------:R1:W-:Y:S03]  /*87460*/  STG.E.U16 [R8.64], R11 ;  /* 0x0000000b08007986 */ /* 0x0003e6000c101504 */
[C---:B------:R-:W-:Y:S02]  /*87470*/  LEA R18, R7.reuse, R18, 0x1 ;  /* 0x0000001207127211 */ /* 0x040fe400078e08ff */
[----:B0-----:R-:W-:Y:S02]  /*87480*/  LEA R14, P0, R22, R2, 0x1 ;  /* 0x00000002160e7211 */ /* 0x001fe400078008ff */
[----:B------:R-:W-:-:S02]  /*87490*/  LEA R4, R7, R18, 0x1 ;  /* 0x0000001207047211 */ /* 0x000fc400078e08ff */
[----:B------:R-:W-:Y:S02]  /*874a0*/  LEA.HI.X.SX32 R15, R22, R0, 0x1, P0 ;  /* 0x00000000160f7211 */ /* 0x000fe400000f0eff */
[C---:B-1----:R-:W-:Y:S01]  /*874b0*/  LEA R8, P0, R28.reuse, R2, 0x1 ;  /* 0x000000021c087211 */ /* 0x042fe200078008ff */
[----:B------:R-:W3:Y:S01]  /*874c0*/  LDL.LU R22, [R1+0xd0] ;  /* 0x0000d00001167983 */ /* 0x000ee20000300800 */
[----:B-----5:R-:W-:Y:S02]  /*874d0*/  PRMT R13, R27, 0x7632, R13 ;  /* 0x000076321b0d7816 */ /* 0x020fe4000000000d */
[----:B------:R-:W-:Y:S01]  /*874e0*/  LEA.HI.X.SX32 R9, R28, R0, 0x1, P0 ;  /* 0x000000001c097211 */ /* 0x000fe200000f0eff */
[----:B------:R-:W5:Y:S04]  /*874f0*/  LDL.LU R27, [R1+0xc0] ;  /* 0x0000c000011b7983 */ /* 0x000f680000300800 */
[----:B------:R-:W3:Y:S04]  /*87500*/  LDL.LU R28, [R1+0x28] ;  /* 0x00002800011c7983 */ /* 0x000ee80000300800 */
[----:B------:R0:W-:Y:S04]  /*87510*/  STL.64 [R1+0x3260], R4 ;  /* 0x0032600401007387 */ /* 0x0001e80000100a00 */
[----:B0-----:R-:W3:Y:S01]  /*87520*/  LDL.LU R5, [R1+0xe0] ;  /* 0x0000e00001057983 */ /* 0x001ee20000300800 */
[----:B------:R-:W-:-:S03]  /*87530*/  IMAD R11, R7, 0x2, R4 ;  /* 0x00000002070b7824 */ /* 0x000fc600078e0204 */
[----:B------:R0:W-:Y:S01]  /*87540*/  STG.E.U16 [R14.64], R13 ;  /* 0x0000000d0e007986 */ /* 0x0001e2000c101504 */
[----:B--2---:R-:W-:-:S03]  /*87550*/  PRMT R16, R6, 0x7632, R16 ;  /* 0x0000763206107816 */ /* 0x004fc60000000010 */
[----:B------:R1:W-:Y:S01]  /*87560*/  STL.64 [R1+0x3270], R10 ;  /* 0x0032700a01007387 */ /* 0x0003e20000100a00 */
[----:B0-----:R-:W-:-:S03]  /*87570*/  LEA R13, R7, R11, 0x1 ;  /* 0x0000000b070d7211 */ /* 0x001fc600078e08ff */
[----:B------:R0:W-:Y:S04]  /*87580*/  STG.E.U16 [R8.64], R16 ;  /* 0x0000001008007986 */ /* 0x0001e8000c101504 */
[----:B-1----:R-:W2:Y:S04]  /*87590*/  LDL.LU R11, [R1+0xb0] ;  /* 0x0000b000010b7983 */ /* 0x002ea80000300800 */
[----:B------:R1:W-:Y:S01]  /*875a0*/  STL.64 [R1+0x3278], R12 ;  /* 0x0032780c01007387 */ /* 0x0003e20000100a00 */
[----:B0-----:R-:W-:-:S03]  /*875b0*/  LEA R8, R7, R13, 0x1 ;  /* 0x0000000d07087211 */ /* 0x001fc600078e08ff */
[----:B-1----:R-:W2:Y:S04]  /*875c0*/  LDL.LU R12, [R1+0x3c] ;  /* 0x00003c00010c7983 */ /* 0x002ea80000300800 */
[----:B------:R-:W2:Y:S01]  /*875d0*/  LDL R13, [R1+0xa0] ;  /* 0x0000a000010d7983 */ /* 0x000ea20000100800 */
[----:B---3--:R-:W-:-:S03]  /*875e0*/  PRMT R19, R5, 0x7632, R19 ;  /* 0x0000763205137816 */ /* 0x008fc60000000013 */
[----:B------:R-:W3:Y:S04]  /*875f0*/  LDL.LU R5, [R1+0x418] ;  /* 0x0004180001057983 */ /* 0x000ee80000300800 */
[----:B------:R-:W3:Y:S01]  /*87600*/  LDL.LU R4, [R1+0x40] ;  /* 0x0000400001047983 */ /* 0x000ee20000300800 */
[----:B------:R-:W-:-:S04]  /*87610*/  LEA R14, P0, R21, R2, 0x1 ;  /* 0x00000002150e7211 */ /* 0x000fc800078008ff */
[----:B------:R-:W-:Y:S02]  /*87620*/  LEA.HI.X.SX32 R15, R21, R0, 0x1, P0 ;  /* 0x00000000150f7211 */ /* 0x000fe400000f0eff */
[C---:B----4-:R-:W-:Y:S02]  /*87630*/  LEA R16, P0, R29.reuse, R2, 0x1 ;  /* 0x000000021d107211 */ /* 0x050fe400078008ff */
[----:B------:R-:W-:Y:S01]  /*87640*/  MOV R6, R17 ;  /* 0x0000001100067202 */ /* 0x000fe20000000f00 */
[----:B------:R0:W-:Y:S01]  /*87650*/  STG.E.U16 [R14.64], R19 ;  /* 0x000000130e007986 */ /* 0x0001e2000c101504 */
[----:B------:R-:W-:Y:S02]  /*87660*/  PRMT R20, R22, 0x7632, R20 ;  /* 0x0000763216147816 */ /* 0x000fe40000000014 */
[----:B------:R-:W-:Y:S02]  /*87670*/  LEA.HI.X.SX32 R17, R29, R0, 0x1, P0 ;  /* 0x000000001d117211 */ /* 0x000fe400000f0eff */
[----:B------:R-:W-:-:S02]  /*87680*/  LEA R9, R7, R8, 0x1 ;  /* 0x0000000807097211 */ /* 0x000fc400078e08ff */
[----:B-----5:R-:W-:Y:S01]  /*87690*/  PRMT R23, R27, 0x7632, R23 ;  /* 0x000076321b177816 */ /* 0x020fe20000000017 */
[----:B------:R1:W-:Y:S01]  /*876a0*/  STG.E.U16 [R16.64], R20 ;  /* 0x0000001410007986 */ /* 0x0003e2000c101504 */
[----:B0-----:R-:W-:-:S04]  /*876b0*/  LEA R14, P0, R28, R2, 0x1 ;  /* 0x000000021c0e7211 */ /* 0x001fc800078008ff */
[----:B------:R-:W-:Y:S01]  /*876c0*/  LEA.HI.X.SX32 R15, R28, R0, 0x1, P0 ;  /* 0x000000001c0f7211 */ /* 0x000fe200000f0eff */
[----:B------:R-:W-:Y:S01]  /*876d0*/  IMAD R19, R7, 0x2, R9 ;  /* 0x0000000207137824 */ /* 0x000fe200078e0209 */
[----:B-1----:R-:W-:-:S03]  /*876e0*/  LEA R16, P0, R3, R2, 0x1 ;  /* 0x0000000203107211 */ /* 0x002fc600078008ff */
[----:B------:R0:W-:Y:S01]  /*876f0*/  STG.E.U16 [R14.64], R23 ;  /* 0x000000170e007986 */ /* 0x0001e2000c101504 */
[----:B--2---:R-:W-:Y:S02]  /*87700*/  PRMT R24, R11, 0x7632, R24 ;  /* 0x000076320b187816 */ /* 0x004fe40000000018 */
[----:B------:R-:W-:Y:S01]  /*87710*/  LEA.HI.X.SX32 R17, R3, R0, 0x1, P0 ;  /* 0x0000000003117211 */ /* 0x000fe200000f0eff */
[----:B------:R-:W-:Y:S04]  /*87720*/  STL.64 [R1+0x3258], R8 ;  /* 0x0032580801007387 */ /* 0x000fe80000100a00 */
[----:B------:R-:W-:Y:S01]  /*87730*/  STL.64 [R1+0x3280], R18 ;  /* 0x0032801201007387 */ /* 0x000fe20000100a00 */
[----:B0-----:R-:W-:-:S03]  /*87740*/  LEA R14, P0, R12, R2, 0x1 ;  /* 0x000000020c0e7211 */ /* 0x001fc600078008ff */
[----:B------:R-:W2:Y:S01]  /*87750*/  LDL.LU R10, [R1+0x34] ;  /* 0x00003400010a7983 */ /* 0x000ea20000300800 */
[----:B------:R-:W-:-:S03]  /*87760*/  LEA.HI.X.SX32 R15, R12, R0, 0x1, P0 ;  /* 0x000000000c0f7211 */ /* 0x000fc600000f0eff */
[----:B------:R0:W-:Y:S01]  /*87770*/  STG.E.U16 [R16.64], R24 ;  /* 0x0000001810007986 */ /* 0x0001e2000c101504 */
[----:B------:R-:W-:-:S03]  /*87780*/  IMAD.MOV.U32 R11, RZ, RZ, R6 ;  /* 0x000000ffff0b7224 */ /* 0x000fc600078e0006 */
[----:B------:R-:W4:Y:S04]  /*87790*/  LDL.LU R28, [R1+0x2c] ;  /* 0x00002c00011c7983 */ /* 0x000f280000300800 */
[----:B------:R-:W5:Y:S01]  /*877a0*/  LDL.LU R27, [R1+0x24] ;  /* 0x00002400011b7983 */ /* 0x000f620000300800 */
[----:B0-----:R-:W-:-:S03]  /*877b0*/  PRMT R17, R13, 0x7632, R17 ;  /* 0x000076320d117816 */ /* 0x001fc60000000011 */
[----:B------:R-:W4:Y:S04]  /*877c0*/  LDL.LU R3, [R1+0x3288] ;  /* 0x0032880001037983 */ /* 0x000f280000300800 */
[----:B------:R-:W5:Y:S04]  /*877d0*/  LDL.LU R8, [R1+0x20] ;  /* 0x0000200001087983 */ /* 0x000f680000300800 */
[----:B------:R-:W5:Y:S04]  /*877e0*/  LDL.LU R6, [R1+0x1c] ;  /* 0x00001c0001067983 */ /* 0x000f680000300800 */
[----:B------:R0:W-:Y:S01]  /*877f0*/  STG.E.U16 [R14.64], R17 ;  /* 0x000000110e007986 */ /* 0x0001e2000c101504 */
[----:B------:R-:W-:-:S04]  /*87800*/  MOV R9, c[0x0][0x1c8] ;  /* 0x0000720000097a02 */ /* 0x000fc80000000f00 */
[----:B------:R-:W-:Y:S02]  /*87810*/  LEA R22, R9, R19, 0x1 ;  /* 0x0000001309167211 */ /* 0x000fe400078e08ff */
[----:B---3--:R-:W-:-:S05]  /*87820*/  FSEL R5, R5, -INF , P2 ;  /* 0xff80000005057808 */ /* 0x008fca0001000000 */
[----:B------:R-:W-:Y:S04]  /*87830*/  STL [R1+0xb0], R5 ;  /* 0x0000b00501007387 */ /* 0x000fe80000100800 */
[----:B0-----:R-:W3:Y:S01]  /*87840*/  LDL.LU R14, [R1+0x38] ;  /* 0x00003800010e7983 */ /* 0x001ee20000300800 */
[----:B------:R-:W-:-:S04]  /*87850*/  LEA R18, P0, R4, R2, 0x1 ;  /* 0x0000000204127211 */ /* 0x000fc800078008ff */
[----:B------:R-:W-:-:S05]  /*87860*/  LEA.HI.X.SX32 R19, R4, R0, 0x1, P0 ;  /* 0x0000000004137211 */ /* 0x000fca00000f0eff */
[----:B------:R0:W-:Y:S04]  /*87870*/  STL.64 [R1+0x3a0], R18 ;  /* 0x0003a01201007387 */ /* 0x0001e80000100a00 */
[----:B0-----:R-:W5:Y:S04]  /*87880*/  LDL.LU.64 R18, [R1+0x3280] ;  /* 0x0032800001127983 */ /* 0x001f680000300a00 */
[----:B------:R-:W5:Y:S01]  /*87890*/  LDL.LU R24, [R1+0xc] ;  /* 0x00000c0001187983 */ /* 0x000f620000300800 */
[----:B------:R-:W-:Y:S01]  /*878a0*/  LEA R21, R9, R22, 0x1 ;  /* 0x0000001609157211 */ /* 0x000fe200078e08ff */
[----:B------:R-:W-:-:S03]  /*878b0*/  IMAD.MOV.U32 R13, RZ, RZ, c[0x0][0x1c8] ;  /* 0x00007200ff0d7624 */ /* 0x000fc600078e00ff */
[----:B------:R-:W-:Y:S02]  /*878c0*/  LEA R20, R9, R21, 0x1 ;  /* 0x0000001509147211 */ /* 0x000fe400078e08ff */
[----:B------:R-:W-:Y:S02]  /*878d0*/  LEA R5, R13, R25, 0x1 ;  /* 0x000000190d057211 */ /* 0x000fe400078e08ff */
[----:B------:R-:W-:Y:S02]  /*878e0*/  LEA R23, R9, R20, 0x1 ;  /* 0x0000001409177211 */ /* 0x000fe400078e08ff */
[----:B------:R-:W-:Y:S02]  /*878f0*/  LEA R5, R13, R5, 0x1 ;  /* 0x000000050d057211 */ /* 0x000fe400078e08ff */
[C---:B--2---:R-:W-:Y:S02]  /*87900*/  LEA R4, P0, R10.reuse, R2, 0x1 ;  /* 0x000000020a047211 */ /* 0x044fe400078008ff */
[----:B------:R-:W-:Y:S01]  /*87910*/  LEA R16, R9, R23, 0x1 ;  /* 0x0000001709107211 */ /* 0x000fe200078e08ff */
[----:B------:R-:W-:Y:S01]  /*87920*/  IMAD.MOV.U32 R15, RZ, RZ, R5 ;  /* 0x000000ffff0f7224 */ /* 0x000fe200078e0005 */
[----:B------:R-:W-:-:S02]  /*87930*/  LEA.HI.X.SX32 R5, R10, R0, 0x1, P0 ;  /* 0x000000000a057211 */ /* 0x000fc400000f0eff */
[C---:B----4-:R-:W-:Y:S02]  /*87940*/  LOP3.LUT P6, RZ, R3.reuse, 0x40, RZ, 0xc0, !PT ;  /* 0x0000004003ff7812 */ /* 0x050fe400078cc0ff */
[C---:B------:R-:W-:Y:S02]  /*87950*/  LOP3.LUT P5, RZ, R3.reuse, 0x80, RZ, 0xc0, !PT ;  /* 0x0000008003ff7812 */ /* 0x040fe400078ac0ff */
[C---:B------:R-:W-:Y:S02]  /*87960*/  LOP3.LUT P4, RZ, R3.reuse, 0x100, RZ, 0xc0, !PT ;  /* 0x0000010003ff7812 */ /* 0x040fe4000788c0ff */
[----:B------:R-:W-:Y:S02]  /*87970*/  LOP3.LUT P3, RZ, R3, 0x200, RZ, 0xc0, !PT ;  /* 0x0000020003ff7812 */ /* 0x000fe4000786c0ff */
[----:B------:R-:W-:-:S04]  /*87980*/  LEA R3, R9, R16, 0x1 ;  /* 0x0000001009037211 */ /* 0x000fc800078e08ff */
[----:B------:R-:W-:-:S04]  /*87990*/  LEA R29, R9, R3, 0x1 ;  /* 0x00000003091d7211 */ /* 0x000fc800078e08ff */
[----:B------:R-:W-:Y:S02]  /*879a0*/  LEA R17, R9, R29, 0x1 ;  /* 0x0000001d09117211 */ /* 0x000fe400078e08ff */
[----:B---3--:R-:W-:-:S04]  /*879b0*/  LEA R12, P2, R14, R2, 0x1 ;  /* 0x000000020e0c7211 */ /* 0x008fc800078408ff */
[----:B------:R-:W-:-:S05]  /*879c0*/  LEA.HI.X.SX32 R13, R14, R0, 0x1, P2 ;  /* 0x000000000e0d7211 */ /* 0x000fca00010f0eff */
[----:B------:R0:W-:Y:S04]  /*879d0*/  STL.64 [R1+0x398], R12 ;  /* 0x0003980c01007387 */ /* 0x0001e80000100a00 */
[----:B------:R5:W-:Y:S01]  /*879e0*/  STL.64 [R1+0x390], R4 ;  /* 0x0003900401007387 */ /* 0x000be20000100a00 */
[CC--:B0-----:R-:W-:Y:S02]  /*879f0*/  LEA R12, P2, R28.reuse, R2.reuse, 0x1 ;  /* 0x000000021c0c7211 */ /* 0x0c1fe400078408ff */
[C---:B-----5:R-:W-:Y:S02]  /*87a00*/  LEA R4, P0, R27.reuse, R2, 0x1 ;  /* 0x000000021b047211 */ /* 0x060fe400078008ff */
[-C--:B------:R-:W-:Y:S02]  /*87a10*/  LEA.HI.X.SX32 R13, R28, R0.reuse, 0x1, P2 ;  /* 0x000000001c0d7211 */ /* 0x080fe400010f0eff */
[----:B------:R-:W-:-:S03]  /*87a20*/  LEA.HI.X.SX32 R5, R27, R0, 0x1, P0 ;  /* 0x000000001b057211 */ /* 0x000fc600000f0eff */
[----:B------:R0:W-:Y:S01]  /*87a30*/  STL.64 [R1+0x388], R12 ;  /* 0x0003880c01007387 */ /* 0x0001e20000100a00 */
[C---:B------:R-:W-:Y:S02]  /*87a40*/  LEA R10, P2, R8.reuse, R2, 0x1 ;  /* 0x00000002080a7211 */ /* 0x040fe400078408ff */
[----:B------:R-:W-:Y:S01]  /*87a50*/  LEA R28, R9, R17, 0x1 ;  /* 0x00000011091c7211 */ /* 0x000fe200078e08ff */
[----:B0-----:R-:W2:Y:S04]  /*87a60*/  LDL.LU.64 R12, [R1+0x3278] ;  /* 0x00327800010c7983 */ /* 0x001ea80000300a00 */
[----:B------:R0:W-:Y:S04]  /*87a70*/  STL.64 [R1+0x3250], R16 ;  /* 0x0032501001007387 */ /* 0x0001e80000100a00 */
[----:B------:R1:W-:Y:S01]  /*87a80*/  STL.64 [R1+0x380], R4 ;  /* 0x0003800401007387 */ /* 0x0003e20000100a00 */
[----:B0-----:R-:W-:Y:S01]  /*87a90*/  IMAD.MOV.U32 R17, RZ, RZ, R11 ;  /* 0x000000ffff117224 */ /* 0x001fe200078e000b */
[----:B------:R-:W-:-:S02]  /*87aa0*/  LEA.HI.X.SX32 R11, R8, R0, 0x1, P2 ;  /* 0x00000000080b7211 */ /* 0x000fc400010f0eff */
[C---:B-1----:R-:W-:Y:S02]  /*87ab0*/  LEA R4, P0, R6.reuse, R2, 0x1 ;  /* 0x0000000206047211 */ /* 0x042fe400078008ff */
[----:B------:R-:W-:Y:S02]  /*87ac0*/  LEA R16, R7, R26, 0x1 ;  /* 0x0000001a07107211 */ /* 0x000fe400078e08ff */
[----:B------:R-:W-:Y:S01]  /*87ad0*/  LEA.HI.X.SX32 R5, R6, R0, 0x1, P0 ;  /* 0x0000000006057211 */ /* 0x000fe200000f0eff */
[----:B------:R0:W-:Y:S04]  /*87ae0*/  STL.64 [R1+0x378], R10 ;  /* 0x0003780a01007387 */ /* 0x0001e80000100a00 */
[----:B------:R1:W-:Y:S01]  /*87af0*/  STL.64 [R1+0x370], R4 ;  /* 0x0003700401007387 */ /* 0x0003e20000100a00 */
[----:B------:R-:W-:-:S02]  /*87b00*/  LEA R27, R9, R28, 0x1 ;  /* 0x0000001c091b7211 */ /* 0x000fc400078e08ff */
[-C--:B0-----:R-:W-:Y:S02]  /*87b10*/  LEA R10, P2, R26, R2.reuse, 0x1 ;  /* 0x000000021a0a7211 */ /* 0x081fe400078408ff */
[----:B-1----:R-:W-:Y:S02]  /*87b20*/  LEA R4, P0, R16, R2, 0x1 ;  /* 0x0000000210047211 */ /* 0x002fe400078008ff */
[-C--:B------:R-:W-:Y:S01]  /*87b30*/  LEA.HI.X.SX32 R11, R26, R0.reuse, 0x1, P2 ;  /* 0x000000001a0b7211 */ /* 0x080fe200010f0eff */
[----:B------:R-:W-:Y:S01]  /*87b40*/  IMAD R8, R7, 0x2, R25 ;  /* 0x0000000207087824 */ /* 0x000fe200078e0219 */
[----:B------:R-:W-:Y:S02]  /*87b50*/  LEA.HI.X.SX32 R5, R16, R0, 0x1, P0 ;  /* 0x0000000010057211 */ /* 0x000fe400000f0eff */
[----:B------:R-:W-:Y:S01]  /*87b60*/  LEA R6, P2, R25, R2, 0x1 ;  /* 0x0000000219067211 */ /* 0x000fe200078408ff */
[----:B------:R0:W-:Y:S01]  /*87b70*/  STL.64 [R1+0x368], R10 ;  /* 0x0003680a01007387 */ /* 0x0001e20000100a00 */
[----:B------:R-:W-:-:S02]  /*87b80*/  LEA R14, R9, R27, 0x1 ;  /* 0x0000001b090e7211 */ /* 0x000fc400078e08ff */
[----:B------:R-:W-:Y:S02]  /*87b90*/  LEA.HI.X.SX32 R7, R25, R0, 0x1, P2 ;  /* 0x0000000019077211 */ /* 0x000fe400010f0eff */
[----:B------:R-:W-:Y:S01]  /*87ba0*/  LEA R26, R9, R14, 0x1 ;  /* 0x0000000e091a7211 */ /* 0x000fe200078e08ff */
[----:B0-----:R-:W3:Y:S04]  /*87bb0*/  LDL.LU.64 R10, [R1+0x3270] ;  /* 0x00327000010a7983 */ /* 0x001ee80000300a00 */
[----:B------:R0:W-:Y:S04]  /*87bc0*/  STL.64 [R1+0x360], R4 ;  /* 0x0003600401007387 */ /* 0x0001e80000100a00 */
[----:B------:R1:W-:Y:S01]  /*87bd0*/  STL.64 [R1+0x358], R6 ;  /* 0x0003580601007387 */ /* 0x0003e20000100a00 */
[----:B0-----:R-:W-:-:S04]  /*87be0*/  LEA R4, P0, R8, R2, 0x1 ;  /* 0x0000000208047211 */ /* 0x001fc800078008ff */
[----:B------:R-:W-:Y:S01]  /*87bf0*/  LEA.HI.X.SX32 R5, R8, R0, 0x1, P0 ;  /* 0x0000000008057211 */ /* 0x000fe200000f0eff */
[----:B-1----:R-:W4:Y:S01]  /*87c00*/  LDL.LU.64 R6, [R1+0x3268] ;  /* 0x0032680001067983 */ /* 0x002f220000300a00 */
[----:B------:R-:W-:-:S03]  /*87c10*/  LEA R16, P2, R15, R2, 0x1 ;  /* 0x000000020f107211 */ /* 0x000fc600078408ff */
[----:B------:R0:W-:Y:S04]  /*87c20*/  STL.64 [R1+0x3248], R26 ;  /* 0x0032481a01007387 */ /* 0x0001e80000100a00 */
[----:B------:R1:W-:Y:S01]  /*87c30*/  STL.64 [R1+0x350], R4 ;  /* 0x0003500401007387 */ /* 0x0003e20000100a00 */
[----:B0-----:R-:W-:Y:S02]  /*87c40*/  MOV R27, R17 ;  /* 0x00000011001b7202 */ /* 0x001fe40000000f00 */
[----:B------:R-:W-:Y:S02]  /*87c50*/  MOV R17, R15 ;  /* 0x0000000f00117202 */ /* 0x000fe40000000f00 */
[----:B-1----:R-:W-:Y:S02]  /*87c60*/  LEA R4, P0, R24, R2, 0x1 ;  /* 0x0000000218047211 */ /* 0x002fe400078008ff */
[----:B------:R-:W-:-:S02]  /*87c70*/  LEA.HI.X.SX32 R17, R17, R0, 0x1, P2 ;  /* 0x0000000011117211 */ /* 0x000fc400010f0eff */
[----:B------:R-:W-:-:S03]  /*87c80*/  LEA.HI.X.SX32 R5, R24, R0, 0x1, P0 ;  /* 0x0000000018057211 */ /* 0x000fc600000f0eff */
[----:B------:R-:W-:Y:S04]  /*87c90*/  STL.64 [R1+0x348], R16 ;  /* 0x0003481001007387 */ /* 0x000fe80000100a00 */
[----:B------:R0:W-:Y:S04]  /*87ca0*/  STL.64 [R1+0x340], R4 ;  /* 0x0003400401007387 */ /* 0x0001e80000100a00 */
[----:B0-----:R-:W5:Y:S01]  /*87cb0*/  LDL.LU.64 R4, [R1+0x3260] ;  /* 0x0032600001047983 */ /* 0x001f620000300a00 */
[----:B------:R-:W-:Y:S01]  /*87cc0*/  LEA R25, R9, R26, 0x1 ;  /* 0x0000001a09197211 */ /* 0x000fe200078e08ff */
[----:B------:R-:W-:Y:S01]  /*87cd0*/  IMAD.MOV.U32 R26, RZ, RZ, c[0x0][0x1c8] ;  /* 0x00007200ff1a7624 */ /* 0x000fe200078e00ff */
[----:B------:R-:W-:-:S04]  /*87ce0*/  MOV R8, c[0x0][0x1c8] ;  /* 0x0000720000087a02 */ /* 0x000fc80000000f00 */
[----:B------:R-:W-:-:S05]  /*87cf0*/  LEA R15, R26, R25, 0x1 ;  /* 0x000000191a0f7211 */ /* 0x000fca00078e08ff */
[----:B------:R0:W-:Y:S01]  /*87d00*/  STL.64 [R1+0x3240], R14 ;  /* 0x0032400e01007387 */ /* 0x0001e20000100a00 */
[----:B------:R-:W-:Y:S01]  /*87d10*/  LEA R24, R26, R15, 0x1 ;  /* 0x0000000f1a187211 */ /* 0x000fe200078e08ff */
[----:B----4-:R-:W-:Y:S01]  /*87d20*/  IMAD R8, R8, 0x2, R6 ;  /* 0x0000000208087824 */ /* 0x010fe200078e0206 */
[----:B------:R-:W-:-:S04]  /*87d30*/  LEA R16, P2, R6, R2, 0x1 ;  /* 0x0000000206107211 */ /* 0x000fc800078408ff */
[----:B0-----:R-:W-:Y:S02]  /*87d40*/  LEA R14, P0, R8, R2, 0x1 ;  /* 0x00000002080e7211 */ /* 0x001fe400078008ff */
[-C--:B------:R-:W-:Y:S02]  /*87d50*/  LEA.HI.X.SX32 R17, R6, R0.reuse, 0x1, P2 ;  /* 0x0000000006117211 */ /* 0x080fe400010f0eff */
[----:B------:R-:W-:-:S03]  /*87d60*/  LEA.HI.X.SX32 R15, R8, R0, 0x1, P0 ;  /* 0x00000000080f7211 */ /* 0x000fc600000f0eff */
[----:B------:R0:W-:Y:S04]  /*87d70*/  STL.64 [R1+0x338], R16 ;  /* 0x0003381001007387 */ /* 0x0001e80000100a00 */
[----:B------:R1:W-:Y:S01]  /*87d80*/  STL.64 [R1+0x330], R14 ;  /* 0x0003300e01007387 */ /* 0x0003e20000100a00 */
[----:B0-----:R-:W-:-:S04]  /*87d90*/  LEA R16, P2, R7, R2, 0x1 ;  /* 0x0000000207107211 */ /* 0x001fc800078408ff */
[----:B------:R-:W-:-:S05]  /*87da0*/  LEA.HI.X.SX32 R17, R7, R0, 0x1, P2 ;  /* 0x0000000007117211 */ /* 0x000fca00010f0eff */
[----:B------:R0:W-:Y:S01]  /*87db0*/  STL.64 [R1+0x328], R16 ;  /* 0x0003281001007387 */ /* 0x0001e20000100a00 */
[----:B-----5:R-:W-:Y:S02]  /*87dc0*/  LEA R8, P0, R5, R2, 0x1 ;  /* 0x0000000205087211 */ /* 0x020fe400078008ff */
[----:B-1----:R-:W-:Y:S02]  /*87dd0*/  LEA R14, R9, R5, 0x1 ;  /* 0x00000005090e7211 */ /* 0x002fe400078e08ff */
[----:B------:R-:W-:Y:S02]  /*87de0*/  LEA.HI.X.SX32 R9, R5, R0, 0x1, P0 ;  /* 0x0000000005097211 */ /* 0x000fe400000f0eff */
[----:B0-----:R-:W-:-:S03]  /*87df0*/  LEA R16, P2, R14, R2, 0x1 ;  /* 0x000000020e107211 */ /* 0x001fc600078408ff */
[----:B------:R3:W-:Y:S01]  /*87e00*/  STL.64 [R1+0x320], R8 ;  /* 0x0003200801007387 */ /* 0x0007e20000100a00 */
[----:B------:R-:W-:Y:S02]  /*87e10*/  LEA.HI.X.SX32 R17, R14, R0, 0x1, P2 ;  /* 0x000000000e117211 */ /* 0x000fe400010f0eff */
[----:B---3--:R-:W-:-:S04]  /*87e20*/  LEA R8, P0, R10, R2, 0x1 ;  /* 0x000000020a087211 */ /* 0x008fc800078008ff */
[----:B------:R-:W-:Y:S01]  /*87e30*/  LEA.HI.X.SX32 R9, R10, R0, 0x1, P0 ;  /* 0x000000000a097211 */ /* 0x000fe200000f0eff */
[----:B------:R-:W-:Y:S04]  /*87e40*/  STL.64 [R1+0x318], R16 ;  /* 0x0003181001007387 */ /* 0x000fe80000100a00 */
[----:B------:R0:W-:Y:S04]  /*87e50*/  STL.64 [R1+0x310], R8 ;  /* 0x0003100801007387 */ /* 0x0001e80000100a00 */
[----:B0-----:R-:W3:Y:S01]  /*87e60*/  LDL.LU.64 R8, [R1+0x3258] ;  /* 0x0032580001087983 */ /* 0x001ee20000300a00 */
[----:B------:R-:W-:Y:S01]  /*87e70*/  MOV R15, c[0x0][0x1c8] ;  /* 0x00007200000f7a02 */ /* 0x000fe20000000f00 */
[----:B------:R-:W-:Y:S01]  /*87e80*/  IMAD.MOV.U32 R17, RZ, RZ, c[0x0][0x1c8] ;  /* 0x00007200ff117624 */ /* 0x000fe200078e00ff */
[----:B--2---:R-:W-:-:S02]  /*87e90*/  LEA R16, P2, R12, R2, 0x1 ;  /* 0x000000020c107211 */ /* 0x004fc400078408ff */
[----:B------:R-:W-:Y:S02]  /*87ea0*/  LEA R15, R15, R12, 0x1 ;  /* 0x0000000c0f0f7211 */ /* 0x000fe400078e08ff */
[----:B------:R-:W-:Y:S02]  /*87eb0*/  LEA R6, R26, R24, 0x1 ;  /* 0x000000181a067211 */ /* 0x000fe400078e08ff */
[----:B------:R-:W-:Y:S02]  /*87ec0*/  LEA R14, P0, R15, R2, 0x1 ;  /* 0x000000020f0e7211 */ /* 0x000fe400078008ff */
[----:B------:R-:W-:Y:S02]  /*87ed0*/  LEA R15, R17, R12, 0x1 ;  /* 0x0000000c110f7211 */ /* 0x000fe400078e08ff */
[----:B------:R-:W-:Y:S01]  /*87ee0*/  LEA.HI.X.SX32 R17, R12, R0, 0x1, P2 ;  /* 0x000000000c117211 */ /* 0x000fe200010f0eff */
[----:B------:R-:W-:-:S04]  /*87ef0*/  IMAD R7, R26, 0x2, R6 ;  /* 0x000000021a077824 */ /* 0x000fc800078e0206 */
[----:B------:R0:W-:Y:S01]  /*87f00*/  STL.64 [R1+0x308], R16 ;  /* 0x0003081001007387 */ /* 0x0001e20000100a00 */
[----:B------:R-:W-:Y:S02]  /*87f10*/  LEA.HI.X.SX32 R15, R15, R0, 0x1, P0 ;  /* 0x000000000f0f7211 */ /* 0x000fe400000f0eff */
[----:B------:R-:W-:Y:S02]  /*87f20*/  LEA R5, R26, R7, 0x1 ;  /* 0x000000071a057211 */ /* 0x000fe400078e08ff */
[----:B0-----:R-:W-:-:S04]  /*87f30*/  LEA R16, P2, R18, R2, 0x1 ;  /* 0x0000000212107211 */ /* 0x001fc800078408ff */
[----:B------:R-:W-:Y:S01]  /*87f40*/  LEA.HI.X.SX32 R17, R18, R0, 0x1, P2 ;  /* 0x0000000012117211 */ /* 0x000fe200010f0eff */
[----:B------:R0:W-:Y:S01]  /*87f50*/  STL.64 [R1+0x300], R14 ;  /* 0x0003000e01007387 */ /* 0x0001e20000100a00 */
[----:B------:R-:W-:-:S03]  /*87f60*/  LEA R10, R26, R5, 0x1 ;  /* 0x000000051a0a7211 */ /* 0x000fc600078e08ff */
[----:B------:R1:W-:Y:S01]  /*87f70*/  STL.64 [R1+0x2f8], R16 ;  /* 0x0002f81001007387 */ /* 0x0003e20000100a00 */
[----:B------:R-:W-:Y:S02]  /*87f80*/  LEA R12, R26, R10, 0x1 ;  /* 0x0000000a1a0c7211 */ /* 0x000fe400078e08ff */
[CC--:B0-----:R-:W-:Y:S02]  /*87f90*/  LEA R14, P0, R4.reuse, R2.reuse, 0x1 ;  /* 0x00000002040e7211 */ /* 0x0c1fe400078008ff */
[C---:B-1----:R-:W-:Y:S02]  /*87fa0*/  LEA R16, P2, R11.reuse, R2, 0x1 ;  /* 0x000000020b107211 */ /* 0x042fe400078408ff */
[-C--:B------:R-:W-:Y:S02]  /*87fb0*/  LEA.HI.X.SX32 R15, R4, R0.reuse, 0x1, P0 ;  /* 0x00000000040f7211 */ /* 0x080fe400000f0eff */
[----:B------:R-:W-:Y:S01]  /*87fc0*/  LEA.HI.X.SX32 R17, R11, R0, 0x1, P2 ;  /* 0x000000000b117211 */ /* 0x000fe200010f0eff */
[----:B------:R-:W-:-:S02]  /*87fd0*/  IMAD R18, R26, 0x2, R12 ;  /* 0x000000021a127824 */ /* 0x000fc400078e020c */
[----:B------:R0:W-:Y:S04]  /*87fe0*/  STL.64 [R1+0x2f0], R14 ;  /* 0x0002f00e01007387 */ /* 0x0001e80000100a00 */
[----:B------:R3:W-:Y:S01]  /*87ff0*/  STL.64 [R1+0x2e8], R16 ;  /* 0x0002e81001007387 */ /* 0x0007e20000100a00 */
[----:B------:R-:W-:Y:S02]  /*88000*/  LEA R4, R26, R18, 0x1 ;  /* 0x000000121a047211 */ /* 0x000fe400078e08ff */
[----:B0-----:R-:W-:-:S04]  /*88010*/  LEA R14, P0, R13, R2, 0x1 ;  /* 0x000000020d0e7211 */ /* 0x001fc800078008ff */
[----:B------:R-:W-:Y:S01]  /*88020*/  LEA.HI.X.SX32 R15, R13, R0, 0x1, P0 ;  /* 0x000000000d0f7211 */ /* 0x000fe200000f0eff */
[----:B------:R-:W-:Y:S04]  /*88030*/  STL.64 [R1+0x3238], R4 ;  /* 0x0032380401007387 */ /* 0x000fe80000100a00 */
[----:B------:R0:W-:Y:S01]  /*88040*/  STL.64 [R1+0x2e0], R14 ;  /* 0x0002e00e01007387 */ /* 0x0001e20000100a00 */
[----:B---3--:R-:W-:-:S04]  /*88050*/  LEA R16, P2, R8, R2, 0x1 ;  /* 0x0000000208107211 */ /* 0x008fc800078408ff */
[----:B------:R-:W-:Y:S02]  /*88060*/  LEA.HI.X.SX32 R17, R8, R0, 0x1, P2 ;  /* 0x0000000008117211 */ /* 0x000fe400010f0eff */
[----:B0-----:R-:W-:-:S03]  /*88070*/  LEA R14, P0, R9, R2, 0x1 ;  /* 0x00000002090e7211 */ /* 0x001fc600078008ff */
[----:B------:R0:W-:Y:S01]  /*88080*/  STL.64 [R1+0x2d8], R16 ;  /* 0x0002d81001007387 */ /* 0x0001e20000100a00 */
[----:B------:R-:W-:Y:S02]  /*88090*/  LEA.HI.X.SX32 R15, R9, R0, 0x1, P0 ;  /* 0x00000000090f7211 */ /* 0x000fe400000f0eff */
[----:B0-----:R-:W-:-:S04]  /*880a0*/  LEA R16, P2, R19, R2, 0x1 ;  /* 0x0000000213107211 */ /* 0x001fc800078408ff */
[----:B------:R-:W-:Y:S01]  /*880b0*/  LEA.HI.X.SX32 R17, R19, R0, 0x1, P2 ;  /* 0x0000000013117211 */ /* 0x000fe200010f0eff */
[----:B------:R0:W-:Y:S04]  /*880c0*/  STL.64 [R1+0x2d0], R14 ;  /* 0x0002d00e01007387 */ /* 0x0001e80000100a00 */
[----:B------:R1:W-:Y:S01]  /*880d0*/  STL.64 [R1+0x2c8], R16 ;  /* 0x0002c81001007387 */ /* 0x0003e20000100a00 */
[CC--:B0-----:R-:W-:Y:S02]  /*880e0*/  LEA R14, P0, R22.reuse, R2.reuse, 0x1 ;  /* 0x00000002160e7211 */ /* 0x0c1fe400078008ff */
[----:B-1----:R-:W-:Y:S02]  /*880f0*/  LEA R16, P2, R21, R2, 0x1 ;  /* 0x0000000215107211 */ /* 0x002fe400078408ff */
[----:B------:R-:W-:-:S02]  /*88100*/  LEA.HI.X.SX32 R15, R22, R0, 0x1, P0 ;  /* 0x00000000160f7211 */ /* 0x000fc400000f0eff */
[----:B------:R-:W-:-:S03]  /*88110*/  LEA.HI.X.SX32 R17, R21, R0, 0x1, P2 ;  /* 0x0000000015117211 */ /* 0x000fc600010f0eff */
[----:B------:R-:W-:Y:S04]  /*88120*/  STL.64 [R1+0x2c0], R14 ;  /* 0x0002c00e01007387 */ /* 0x000fe80000100a00 */
[----:B------:R0:W-:Y:S04]  /*88130*/  STL.64 [R1+0x2b8], R16 ;  /* 0x0002b81001007387 */ /* 0x0001e80000100a00 */
[----:B0-----:R-:W2:Y:S01]  /*88140*/  LDL.LU.64 R16, [R1+0x3250] ;  /* 0x0032500001107983 */ /* 0x001ea20000300a00 */
[----:B------:R-:W-:Y:S02]  /*88150*/  LEA R14, P0, R20, R2, 0x1 ;  /* 0x00000002140e7211 */ /* 0x000fe400078008ff */
[----:B------:R-:W-:-:S02]  /*88160*/  LEA R11, R26, R4, 0x1 ;  /* 0x000000041a0b7211 */ /* 0x000fc400078e08ff */
[C---:B------:R-:W-:Y:S02]  /*88170*/  LEA R26, P2, R23.reuse, R2, 0x1 ;  /* 0x00000002171a7211 */ /* 0x040fe400078408ff */
[-C--:B------:R-:W-:Y:S02]  /*88180*/  LEA.HI.X.SX32 R15, R20, R0.reuse, 0x1, P0 ;  /* 0x00000000140f7211 */ /* 0x080fe400000f0eff */
[----:B------:R-:W-:Y:S02]  /*88190*/  MOV R5, R27 ;  /* 0x0000001b00057202 */ /* 0x000fe40000000f00 */
[----:B------:R-:W-:Y:S01]  /*881a0*/  LEA.HI.X.SX32 R27, R23, R0, 0x1, P2 ;  /* 0x00000000171b7211 */ /* 0x000fe200010f0eff */
[----:B------:R-:W-:Y:S04]  /*881b0*/  STL.64 [R1+0x2b0], R14 ;  /* 0x0002b00e01007387 */ /* 0x000fe80000100a00 */
[----:B------:R0:W-:Y:S02]  /*881c0*/  STL.64 [R1+0x2a8], R26 ;  /* 0x0002a81a01007387 */ /* 0x0001e40000100a00 */
[----:B0-----:R-:W-:-:S04]  /*881d0*/  LEA R26, P2, R3, R2, 0x1 ;  /* 0x00000002031a7211 */ /* 0x001fc800078408ff */
[----:B------:R-:W-:Y:S02]  /*881e0*/  LEA.HI.X.SX32 R27, R3, R0, 0x1, P2 ;  /* 0x00000000031b7211 */ /* 0x000fe400010f0eff */
[----:B--2---:R-:W-:-:S04]  /*881f0*/  LEA R14, P0, R16, R2, 0x1 ;  /* 0x00000002100e7211 */ /* 0x004fc800078008ff */
[----:B------:R-:W-:-:S05]  /*88200*/  LEA.HI.X.SX32 R15, R16, R0, 0x1, P0 ;  /* 0x00000000100f7211 */ /* 0x000fca00000f0eff */
[----:B------:R0:W-:Y:S04]  /*88210*/  STL.64 [R1+0x2a0], R14 ;  /* 0x0002a00e01007387 */ /* 0x0001e80000100a00 */
[----:B------:R1:W-:Y:S01]  /*88220*/  STL.64 [R1+0x298], R26 ;  /* 0x0002981a01007387 */ /* 0x0003e20000100a00 */
[-C--:B0-----:R-:W-:Y:S02]  /*88230*/  LEA R14, P0, R29, R2.reuse, 0x1 ;  /* 0x000000021d0e7211 */ /* 0x081fe400078008ff */
[----:B-1----:R-:W-:Y:S02]  /*88240*/  LEA R26, P2, R17, R2, 0x1 ;  /* 0x00000002111a7211 */ /* 0x002fe400078408ff */
[-C--:B------:R-:W-:Y:S02]  /*88250*/  LEA.HI.X.SX32 R15, R29, R0.reuse, 0x1, P0 ;  /* 0x000000001d0f7211 */ /* 0x080fe400000f0eff */
[----:B------:R-:W-:-:S03]  /*88260*/  LEA.HI.X.SX32 R27, R17, R0, 0x1, P2 ;  /* 0x00000000111b7211 */ /* 0x000fc600010f0eff */
[----:B------:R0:W-:Y:S04]  /*88270*/  STL.64 [R1+0x290], R14 ;  /* 0x0002900e01007387 */ /* 0x0001e80000100a00 */
[----:B------:R1:W-:Y:S01]  /*88280*/  STL.64 [R1+0x288], R26 ;  /* 0x0002881a01007387 */ /* 0x0003e20000100a00 */
[----:B0-----:R-:W-:-:S03]  /*88290*/  LEA R14, P0, R28, R2, 0x1 ;  /* 0x000000021c0e7211 */ /* 0x001fc600078008ff */
[----:B-1----:R-:W2:Y:S01]  /*882a0*/  LDL.LU.64 R26, [R1+0x3248] ;  /* 0x00324800011a7983 */ /* 0x002ea20000300a00 */
[----:B------:R-:W-:-:S05]  /*882b0*/  LEA.HI.X.SX32 R15, R28, R0, 0x1, P0 ;  /* 0x000000001c0f7211 */ /* 0x000fca00000f0eff */
[----:B------:R0:W-:Y:S04]  /*882c0*/  STL.64 [R1+0x280], R14 ;  /* 0x0002800e01007387 */ /* 0x0001e80000100a00 */
[----:B0-----:R-:W3:Y:S01]  /*882d0*/  LDL.LU.64 R14, [R1+0x3240] ;  /* 0x00324000010e7983 */ /* 0x001ee20000300a00 */
[----:B------:R-:W-:-:S05]  /*882e0*/  MOV R4, c[0x0][0x1c8] ;  /* 0x0000720000047a02 */ /* 0x000fca0000000f00 */
[----:B------:R-:W-:-:S05]  /*882f0*/  IMAD R8, R4, 0x2, R11 ;  /* 0x0000000204087824 */ /* 0x000fca00078e020b */
[----:B------:R-:W-:-:S04]  /*88300*/  LEA R9, R4, R8, 0x1 ;  /* 0x0000000804097211 */ /* 0x000fc800078e08ff */
[----:B------:R-:W-:Y:S02]  /*88310*/  LEA R13, R4, R9, 0x1 ;  /* 0x00000009040d7211 */ /* 0x000fe400078e08ff */
[----:B------:R-:W-:-:S03]  /*88320*/  MOV R29, R23 ;  /* 0x00000017001d7202 */ /* 0x000fc60000000f00 */
[----:B------:R-:W-:-:S05]  /*88330*/  IMAD R19, R4, 0x2, R13 ;  /* 0x0000000204137824 */ /* 0x000fca00078e020d */
[----:B------:R-:W-:-:S04]  /*88340*/  LEA R20, R4, R19, 0x1 ;  /* 0x0000001304147211 */ /* 0x000fc800078e08ff */
[----:B------:R-:W-:-:S04]  /*88350*/  LEA R3, R4, R20, 0x1 ;  /* 0x0000001404037211 */ /* 0x000fc800078e08ff */
[----:B------:R-:W-:-:S04]  /*88360*/  LEA R16, R4, R3, 0x1 ;  /* 0x0000000304107211 */ /* 0x000fc800078e08ff */
[----:B------:R-:W-:Y:S02]  /*88370*/  LEA R17, R4, R16, 0x1 ;  /* 0x0000001004117211 */ /* 0x000fe400078e08ff */
[----:B--2---:R-:W-:-:S05]  /*88380*/  LEA R22, P2, R27, R2, 0x1 ;  /* 0x000000021b167211 */ /* 0x004fca00078408ff */
[----:B------:R3:W-:Y:S01]  /*88390*/  STL [R1+0x278], R22 ;  /* 0x0002781601007387 */ /* 0x0007e20000100800 */
[----:B------:R-:W-:Y:S01]  /*883a0*/  IMAD.MOV.U32 R28, RZ, RZ, R22 ;  /* 0x000000ffff1c7224 */ /* 0x000fe200078e0016 */
[----:B------:R-:W-:Y:S02]  /*883b0*/  LEA.HI.X.SX32 R29, R27, R0, 0x1, P2 ;  /* 0x000000001b1d7211 */ /* 0x000fe400010f0eff */
[-C--:B------:R-:W-:Y:S02]  /*883c0*/  LEA R28, P2, R26, R2.reuse, 0x1 ;  /* 0x000000021a1c7211 */ /* 0x080fe400078408ff */
[----:B---3--:R-:W-:-:S04]  /*883d0*/  LEA R22, P0, R14, R2, 0x1 ;  /* 0x000000020e167211 */ /* 0x008fc800078008ff */
[-C--:B------:R-:W-:Y:S01]  /*883e0*/  LEA.HI.X.SX32 R23, R14, R0.reuse, 0x1, P0 ;  /* 0x000000000e177211 */ /* 0x080fe200000f0eff */
[----:B------:R0:W-:Y:S04]  /*883f0*/  STL [R1+0x27c], R29 ;  /* 0x00027c1d01007387 */ /* 0x0001e80000100800 */
[----:B------:R1:W-:Y:S01]  /*88400*/  STL.64 [R1+0x270], R22 ;  /* 0x0002701601007387 */ /* 0x0003e20000100a00 */
[----:B0-----:R-:W-:Y:S02]  /*88410*/  LEA.HI.X.SX32 R29, R26, R0, 0x1, P2 ;  /* 0x000000001a1d7211 */ /* 0x001fe400010f0eff */
[----:B-1----:R-:W-:-:S03]  /*88420*/  LEA R22, P0, R25, R2, 0x1 ;  /* 0x0000000219167211 */ /* 0x002fc600078008ff */
[----:B------:R0:W-:Y:S01]  /*88430*/  STL.64 [R1+0x268], R28 ;  /* 0x0002681c01007387 */ /* 0x0001e20000100a00 */
[----:B------:R-:W-:Y:S02]  /*88440*/  LEA.HI.X.SX32 R23, R25, R0, 0x1, P0 ;  /* 0x0000000019177211 */ /* 0x000fe400000f0eff */
[----:B------:R-:W-:-:S03]  /*88450*/  LEA R4, P0, R24, R2, 0x1 ;  /* 0x0000000218047211 */ /* 0x000fc600078008ff */
[----:B------:R1:W-:Y:S01]  /*88460*/  STL.64 [R1+0x260], R22 ;  /* 0x0002601601007387 */ /* 0x0003e20000100a00 */
[----:B0-----:R-:W-:-:S04]  /*88470*/  LEA R28, P2, R15, R2, 0x1 ;  /* 0x000000020f1c7211 */ /* 0x001fc800078408ff */
[-C--:B------:R-:W-:Y:S02]  /*88480*/  LEA.HI.X.SX32 R29, R15, R0.reuse, 0x1, P2 ;  /* 0x000000000f1d7211 */ /* 0x080fe400010f0eff */
[----:B-1----:R-:W-:Y:S02]  /*88490*/  MOV R23, R5 ;  /* 0x0000000500177202 */ /* 0x002fe40000000f00 */
[----:B------:R-:W-:Y:S01]  /*884a0*/  LEA.HI.X.SX32 R5, R24, R0, 0x1, P0 ;  /* 0x0000000018057211 */ /* 0x000fe200000f0eff */
[----:B------:R-:W-:Y:S04]  /*884b0*/  STL.64 [R1+0x258], R28 ;  /* 0x0002581c01007387 */ /* 0x000fe80000100a00 */
[----:B------:R0:W-:Y:S04]  /*884c0*/  STL.64 [R1+0x250], R4 ;  /* 0x0002500401007387 */ /* 0x0001e80000100a00 */
[----:B0-----:R-:W2:Y:S01]  /*884d0*/  LDL.LU.64 R4, [R1+0x3238] ;  /* 0x0032380001047983 */ /* 0x001ea20000300a00 */
[----:B------:R-:W-:-:S05]  /*884e0*/  MOV R27, c[0x0][0x1c8] ;  /* 0x00007200001b7a02 */ /* 0x000fca0000000f00 */
[----:B------:R-:W-:Y:S01]  /*884f0*/  IMAD R21, R27, 0x2, R17 ;  /* 0x000000021b157824 */ /* 0x000fe200078e0211 */
[----:B------:R-:W-:-:S04]  /*88500*/  LEA R28, P2, R6, R2, 0x1 ;  /* 0x00000002061c7211 */ /* 0x000fc800078408ff */
[----:B------:R-:W-:Y:S02]  /*88510*/  LEA R14, R27, R21, 0x1 ;  /* 0x000000151b0e7211 */ /* 0x000fe400078e08ff */
[----:B------:R-:W-:Y:S02]  /*88520*/  LEA R24, P0, R7, R2, 0x1 ;  /* 0x0000000207187211 */ /* 0x000fe400078008ff */
[----:B------:R-:W-:Y:S02]  /*88530*/  LEA.HI.X.SX32 R29, R6, R0, 0x1, P2 ;  /* 0x00000000061d7211 */ /* 0x000fe400010f0eff */
[----:B------:R-:W-:Y:S02]  /*88540*/  LEA R22, R27, R14, 0x1 ;  /* 0x0000000e1b167211 */ /* 0x000fe400078e08ff */
[----:B------:R-:W-:Y:S01]  /*88550*/  LEA.HI.X.SX32 R25, R7, R0, 0x1, P0 ;  /* 0x0000000007197211 */ /* 0x000fe200000f0eff */
[----:B------:R-:W-:Y:S02]  /*88560*/  STL.64 [R1+0x248], R28 ;  /* 0x0002481c01007387 */ /* 0x000fe40000100a00 */
[----:B------:R-:W-:-:S02]  /*88570*/  IMAD R15, R27, 0x2, R22 ;  /* 0x000000021b0f7824 */ /* 0x000fc400078e0216 */
[----:B------:R0:W-:Y:S03]  /*88580*/  STL.64 [R1+0x240], R24 ;  /* 0x0002401801007387 */ /* 0x0001e60000100a00 */
[----:B------:R-:W-:-:S04]  /*88590*/  LEA R6, R27, R15, 0x1 ;  /* 0x0000000f1b067211 */ /* 0x000fc800078e08ff */
[----:B------:R-:W-:Y:S02]  /*885a0*/  LEA R7, R27, R6, 0x1 ;  /* 0x000000061b077211 */ /* 0x000fe400078e08ff */
[----:B0-----:R-:W-:-:S04]  /*885b0*/  LEA R24, P0, R10, R2, 0x1 ;  /* 0x000000020a187211 */ /* 0x001fc800078008ff */
[----:B------:R-:W-:Y:S02]  /*885c0*/  LEA.HI.X.SX32 R25, R10, R0, 0x1, P0 ;  /* 0x000000000a197211 */ /* 0x000fe400000f0eff */
[----:B--2---:R-:W-:-:S04]  /*885d0*/  LEA R28, P2, R5, R2, 0x1 ;  /* 0x00000002051c7211 */ /* 0x004fc800078408ff */
[----:B------:R-:W-:-:S05]  /*885e0*/  LEA.HI.X.SX32 R29, R5, R0, 0x1, P2 ;  /* 0x00000000051d7211 */ /* 0x000fca00010f0eff */
[----:B------:R0:W-:Y:S04]  /*885f0*/  STL.64 [R1+0x238], R28 ;  /* 0x0002381c01007387 */ /* 0x0001e80000100a00 */
[----:B------:R1:W-:Y:S04]  /*88600*/  STL.64 [R1+0x230], R24 ;  /* 0x0002301801007387 */ /* 0x0003e80000100a00 */
[----:B------:R2:W-:Y:S01]  /*88610*/  STL.64 [R1+0x3230], R6 ;  /* 0x0032300601007387 */ /* 0x0005e20000100a00 */
[-C--:B0-----:R-:W-:Y:S02]  /*88620*/  LEA R28, P2, R12, R2.reuse, 0x1 ;  /* 0x000000020c1c7211 */ /* 0x081fe400078408ff */
[----:B-1----:R-:W-:-:S02]  /*88630*/  LEA R24, P0, R18, R2, 0x1 ;  /* 0x0000000212187211 */ /* 0x002fc400078008ff */
[----:B------:R-:W-:Y:S02]  /*88640*/  LEA.HI.X.SX32 R29, R12, R0, 0x1, P2 ;  /* 0x000000000c1d7211 */ /* 0x000fe400010f0eff */
[----:B--2---:R-:W-:Y:S02]  /*88650*/  LEA R6, P2, R4, R2, 0x1 ;  /* 0x0000000204067211 */ /* 0x004fe400078408ff */
[----:B------:R-:W-:Y:S02]  /*88660*/  LEA R5, R27, R7, 0x1 ;  /* 0x000000071b057211 */ /* 0x000fe400078e08ff */
[-C--:B------:R-:W-:Y:S02]  /*88670*/  LEA.HI.X.SX32 R25, R18, R0.reuse, 0x1, P0 ;  /* 0x0000000012197211 */ /* 0x080fe400000f0eff */
[----:B------:R-:W-:Y:S01]  /*88680*/  LEA.HI.X.SX32 R7, R4, R0, 0x1, P2 ;  /* 0x0000000004077211 */ /* 0x000fe200010f0eff */
[----:B------:R-:W-:Y:S04]  /*88690*/  STL.64 [R1+0x228], R28 ;  /* 0x0002281c01007387 */ /* 0x000fe80000100a00 */
[----:B------:R0:W-:Y:S04]  /*886a0*/  STL.64 [R1+0x220], R24 ;  /* 0x0002201801007387 */ /* 0x0001e80000100a00 */
[----:B------:R1:W-:Y:S01]  /*886b0*/  STL.64 [R1+0x218], R6 ;  /* 0x0002180601007387 */ /* 0x0003e20000100a00 */
[----:B0-----:R-:W-:-:S02]  /*886c0*/  LEA R24, P0, R11, R2, 0x1 ;  /* 0x000000020b187211 */ /* 0x001fc400078008ff */
[C---:B-1----:R-:W-:Y:S02]  /*886d0*/  LEA R6, P2, R8.reuse, R2, 0x1 ;  /* 0x0000000208067211 */ /* 0x042fe400078408ff */
[-C--:B------:R-:W-:Y:S02]  /*886e0*/  LEA.HI.X.SX32 R25, R11, R0.reuse, 0x1, P0 ;  /* 0x000000000b197211 */ /* 0x080fe400000f0eff */
[----:B------:R-:W-:-:S03]  /*886f0*/  LEA.HI.X.SX32 R7, R8, R0, 0x1, P2 ;  /* 0x0000000008077211 */ /* 0x000fc600010f0eff */
[----:B------:R0:W-:Y:S04]  /*88700*/  STL.64 [R1+0x210], R24 ;  /* 0x0002101801007387 */ /* 0x0001e80000100a00 */
[----:B------:R1:W-:Y:S01]  /*88710*/  STL.64 [R1+0x208], R6 ;  /* 0x0002080601007387 */ /* 0x0003e20000100a00 */
[-C--:B0-----:R-:W-:Y:S02]  /*88720*/  LEA R24, P0, R9, R2.reuse, 0x1 ;  /* 0x0000000209187211 */ /* 0x081fe400078008ff */
[----:B-1----:R-:W-:Y:S02]  /*88730*/  LEA R6, P2, R13, R2, 0x1 ;  /* 0x000000020d067211 */ /* 0x002fe400078408ff */
[-C--:B------:R-:W-:Y:S02]  /*88740*/  LEA.HI.X.SX32 R25, R9, R0.reuse, 0x1, P0 ;  /* 0x0000000009197211 */ /* 0x080fe400000f0eff */
[----:B------:R-:W-:-:S02]  /*88750*/  LEA.HI.X.SX32 R7, R13, R0, 0x1, P2 ;  /* 0x000000000d077211 */ /* 0x000fc400010f0eff */
[C---:B------:R-:W-:Y:S01]  /*88760*/  LEA R8, P0, R19.reuse, R2, 0x1 ;  /* 0x0000000213087211 */ /* 0x040fe200078008ff */
[----:B------:R-:W-:Y:S04]  /*88770*/  STL.64 [R1+0x200], R24 ;  /* 0x0002001801007387 */ /* 0x000fe80000100a00 */
        /* <DEDUP_REMOVED lines=10> */
[----:B------:R0:W-:Y:S04]  /*88820*/  STL.64 [R1+0x1e0], R8 ;  /* 0x0001e00801007387 */ /* 0x0001e80000100a00 */
[----:B------:R1:W-:Y:S01]  /*88830*/  STL.64 [R1+0x1d8], R6 ;  /* 0x0001d80601007387 */ /* 0x0003e20000100a00 */
[-C--:B0-----:R-:W-:Y:S02]  /*88840*/  LEA R8, P0, R17, R2.reuse, 0x1 ;  /* 0x0000000211087211 */ /* 0x081fe400078008ff */
[----:B-1----:R-:W-:Y:S02]  /*88850*/  LEA R6, P2, R21, R2, 0x1 ;  /* 0x0000000215067211 */ /* 0x002fe400078408ff */
[-C--:B------:R-:W-:Y:S02]  /*88860*/  LEA.HI.X.SX32 R9, R17, R0.reuse, 0x1, P0 ;  /* 0x0000000011097211 */ /* 0x080fe400000f0eff */
[----:B------:R-:W-:-:S03]  /*88870*/  LEA.HI.X.SX32 R7, R21, R0, 0x1, P2 ;  /* 0x0000000015077211 */ /* 0x000fc600010f0eff */
[----:B------:R-:W-:Y:S04]  /*88880*/  STL.64 [R1+0x1d0], R8 ;  /* 0x0001d00801007387 */ /* 0x000fe80000100a00 */
[----:B------:R0:W-:Y:S04]  /*88890*/  STL.64 [R1+0x1c8], R6 ;  /* 0x0001c80601007387 */ /* 0x0001e80000100a00 */
[----:B0-----:R-:W2:Y:S01]  /*888a0*/  LDL.LU.64 R6, [R1+0x3230] ;  /* 0x0032300001067983 */ /* 0x001ea20000300a00 */
[----:B------:R-:W-:-:S04]  /*888b0*/  LEA R16, P0, R14, R2, 0x1 ;  /* 0x000000020e107211 */ /* 0x000fc800078008ff */
[----:B------:R-:W-:Y:S01]  /*888c0*/  MOV R20, R16 ;  /* 0x0000001000147202 */ /* 0x000fe20000000f00 */
[----:B------:R0:W-:Y:S01]  /*888d0*/  STL [R1+0x1c0], R16 ;  /* 0x0001c01001007387 */ /* 0x0001e20000100800 */
[----:B------:R-:W-:Y:S02]  /*888e0*/  MOV R21, R17 ;  /* 0x0000001100157202 */ /* 0x000fe40000000f00 */
[----:B------:R-:W-:Y:S02]  /*888f0*/  LEA.HI.X.SX32 R21, R14, R0, 0x1, P0 ;  /* 0x000000000e157211 */ /* 0x000fe400000f0eff */
[----:B0-----:R-:W-:-:S04]  /*88900*/  LEA R16, P2, R22, R2, 0x1 ;  /* 0x0000000216107211 */ /* 0x001fc800078408ff */
[----:B------:R-:W-:Y:S01]  /*88910*/  LEA.HI.X.SX32 R17, R22, R0, 0x1, P2 ;  /* 0x0000000016117211 */ /* 0x000fe200010f0eff */
[----:B------:R0:W-:Y:S01]  /*88920*/  STL [R1+0x1c4], R21 ;  /* 0x0001c41501007387 */ /* 0x0001e20000100800 */
[----:B------:R-:W-:-:S03]  /*88930*/  LEA R20, P0, R15, R2, 0x1 ;  /* 0x000000020f147211 */ /* 0x000fc600078008ff */
[----:B------:R2:W-:Y:S01]  /*88940*/  STL.64 [R1+0x1b8], R16 ;  /* 0x0001b81001007387 */ /* 0x0005e20000100a00 */
[----:B0-----:R-:W-:Y:S01]  /*88950*/  LEA.HI.X.SX32 R21, R15, R0, 0x1, P0 ;  /* 0x000000000f157211 */ /* 0x001fe200000f0eff */
[----:B------:R-:W-:-:S04]  /*88960*/  IMAD R18, R27, 0x2, R5 ;  /* 0x000000021b127824 */ /* 0x000fc800078e0205 */
[----:B------:R0:W-:Y:S01]  /*88970*/  STL.64 [R1+0x1b0], R20 ;  /* 0x0001b01401007387 */ /* 0x0001e20000100a00 */
[C---:B------:R-:W-:Y:S02]  /*88980*/  LEA R10, R27.reuse, R18, 0x1 ;  /* 0x000000121b0a7211 */ /* 0x040fe400078e08ff */
[----:B------:R-:W-:Y:S02]  /*88990*/  MOV R29, R23 ;  /* 0x00000017001d7202 */ /* 0x000fe40000000f00 */
[----:B------:R-:W-:-:S05]  /*889a0*/  LEA R23, R27, R10, 0x1 ;  /* 0x0000000a1b177211 */ /* 0x000fca00078e08ff */
[----:B------:R-:W-:-:S05]  /*889b0*/  IMAD R24, R27, 0x2, R23 ;  /* 0x000000021b187824 */ /* 0x000fca00078e0217 */
[----:B------:R-:W-:-:S04]  /*889c0*/  LEA R19, R27, R24, 0x1 ;  /* 0x000000181b137211 */ /* 0x000fc800078e08ff */
[----:B------:R-:W-:-:S04]  /*889d0*/  LEA R4, R27, R19, 0x1 ;  /* 0x000000131b047211 */ /* 0x000fc800078e08ff */
[----:B------:R-:W-:-:S05]  /*889e0*/  LEA R13, R27, R4, 0x1 ;  /* 0x000000041b0d7211 */ /* 0x000fca00078e08ff */
[----:B------:R-:W-:-:S05]  /*889f0*/  IMAD R9, R27, 0x2, R13 ;  /* 0x000000021b097824 */ /* 0x000fca00078e020d */
[----:B------:R-:W-:-:S05]  /*88a00*/  LEA R12, R27, R9, 0x1 ;  /* 0x000000091b0c7211 */ /* 0x000fca00078e08ff */
[----:B------:R-:W-:Y:S01]  /*88a10*/  IMAD R3, R27, 0x2, R12 ;  /* 0x000000021b037824 */ /* 0x000fe200078e020c */
[----:B------:R-:W-:Y:S02]  /*88a20*/  MOV R25, R29 ;  /* 0x0000001d00197202 */ /* 0x000fe40000000f00 */
[----:B--2---:R-:W-:-:S04]  /*88a30*/  LEA R16, P2, R6, R2, 0x1 ;  /* 0x0000000206107211 */ /* 0x004fc800078408ff */
[----:B------:R-:W-:Y:S02]  /*88a40*/  LEA.HI.X.SX32 R17, R6, R0, 0x1, P2 ;  /* 0x0000000006117211 */ /* 0x000fe400010f0eff */
[----:B0-----:R-:W-:-:S03]  /*88a50*/  LEA R20, P0, R7, R2, 0x1 ;  /* 0x0000000207147211 */ /* 0x001fc600078008ff */
[----:B------:R0:W-:Y:S01]  /*88a60*/  STL.64 [R1+0x1a8], R16 ;  /* 0x0001a81001007387 */ /* 0x0001e20000100a00 */
[----:B------:R-:W-:Y:S02]  /*88a70*/  LEA.HI.X.SX32 R21, R7, R0, 0x1, P0 ;  /* 0x0000000007157211 */ /* 0x000fe400000f0eff */
[-C--:B------:R-:W-:Y:S02]  /*88a80*/  LEA R14, P0, R18, R2.reuse, 0x1 ;  /* 0x00000002120e7211 */ /* 0x080fe400078008ff */
[----:B0-----:R-:W-:-:S04]  /*88a90*/  LEA R16, P2, R5, R2, 0x1 ;  /* 0x0000000205107211 */ /* 0x001fc800078408ff */
[-C--:B------:R-:W-:Y:S01]  /*88aa0*/  LEA.HI.X.SX32 R17, R5, R0.reuse, 0x1, P2 ;  /* 0x0000000005117211 */ /* 0x080fe200010f0eff */
[----:B------:R-:W-:Y:S01]  /*88ab0*/  STL.64 [R1+0x1a0], R20 ;  /* 0x0001a01401007387 */ /* 0x000fe20000100a00 */
[----:B------:R-:W-:-:S03]  /*88ac0*/  LEA.HI.X.SX32 R15, R18, R0, 0x1, P0 ;  /* 0x00000000120f7211 */ /* 0x000fc600000f0eff */
[----:B------:R0:W-:Y:S04]  /*88ad0*/  STL.64 [R1+0x198], R16 ;  /* 0x0001981001007387 */ /* 0x0001e80000100a00 */
[----:B------:R1:W-:Y:S01]  /*88ae0*/  STL.64 [R1+0x190], R14 ;  /* 0x0001900e01007387 */ /* 0x0003e20000100a00 */
[CC--:B0-----:R-:W-:Y:S02]  /*88af0*/  LEA R16, P2, R10.reuse, R2.reuse, 0x1 ;  /* 0x000000020a107211 */ /* 0x0c1fe400078408ff */
[C---:B-1----:R-:W-:Y:S02]  /*88b00*/  LEA R14, P0, R23.reuse, R2, 0x1 ;  /* 0x00000002170e7211 */ /* 0x042fe400078008ff */
[-C--:B------:R-:W-:Y:S02]  /*88b10*/  LEA.HI.X.SX32 R17, R10, R0.reuse, 0x1, P2 ;  /* 0x000000000a117211 */ /* 0x080fe400010f0eff */
        /* <DEDUP_REMOVED lines=15> */
[----:B------:R-:W-:Y:S02]  /*88c10*/  LEA R6, R27, R3, 0x1 ;  /* 0x000000031b067211 */ /* 0x000fe400078e08ff */
[CC--:B0-----:R-:W-:Y:S02]  /*88c20*/  LEA R16, P2, R9.reuse, R2.reuse, 0x1 ;  /* 0x0000000209107211 */ /* 0x0c1fe400078408ff */
[----:B-1----:R-:W-:Y:S02]  /*88c30*/  LEA R14, P0, R12, R2, 0x1 ;  /* 0x000000020c0e7211 */ /* 0x002fe400078008ff */
[----:B------:R-:W-:-:S02]  /*88c40*/  LEA.HI.X.SX32 R17, R9, R0, 0x1, P2 ;  /* 0x0000000009117211 */ /* 0x000fc400010f0eff */
[----:B------:R-:W-:Y:S02]  /*88c50*/  LEA.HI.X.SX32 R15, R12, R0, 0x1, P0 ;  /* 0x000000000c0f7211 */ /* 0x000fe400000f0eff */
[C---:B------:R-:W-:Y:S01]  /*88c60*/  LEA R11, R27.reuse, R6, 0x1 ;  /* 0x000000061b0b7211 */ /* 0x040fe200078e08ff */
[----:B------:R0:W-:Y:S04]  /*88c70*/  STL.64 [R1+0x58], R16 ;  /* 0x0000581001007387 */ /* 0x0001e80000100a00 */
[----:B------:R1:W-:Y:S01]  /*88c80*/  STL.64 [R1+0x50], R14 ;  /* 0x0000500e01007387 */ /* 0x0003e20000100a00 */
[----:B------:R-:W-:Y:S02]  /*88c90*/  LEA R8, R27, R11, 0x1 ;  /* 0x0000000b1b087211 */ /* 0x000fe400078e08ff */
[----:B0-----:R-:W-:-:S02]  /*88ca0*/  LEA R16, P2, R3, R2, 0x1 ;  /* 0x0000000203107211 */ /* 0x001fc400078408ff */
[C---:B-1----:R-:W-:Y:S02]  /*88cb0*/  LEA R14, P0, R6.reuse, R2, 0x1 ;  /* 0x00000002060e7211 */ /* 0x042fe400078008ff */
[----:B------:R-:W-:Y:S02]  /*88cc0*/  LEA.HI.X.SX32 R17, R3, R0, 0x1, P2 ;  /* 0x0000000003117211 */ /* 0x000fe400010f0eff */
[----:B------:R-:W-:Y:S02]  /*88cd0*/  LEA R12, P2, R11, R2, 0x1 ;  /* 0x000000020b0c7211 */ /* 0x000fe400078408ff */
[-C--:B------:R-:W-:Y:S01]  /*88ce0*/  LEA.HI.X.SX32 R15, R6, R0.reuse, 0x1, P0 ;  /* 0x00000000060f7211 */ /* 0x080fe200000f0eff */
[----:B------:R-:W-:Y:S01]  /*88cf0*/  IMAD R7, R27, 0x2, R8 ;  /* 0x000000021b077824 */ /* 0x000fe200078e0208 */
[----:B------:R-:W-:Y:S01]  /*88d00*/  LEA.HI.X.SX32 R13, R11, R0, 0x1, P2 ;  /* 0x000000000b0d7211 */ /* 0x000fe200010f0eff */
[----:B------:R-:W-:Y:S04]  /*88d10*/  STL.64 [R1+0x48], R16 ;  /* 0x0000481001007387 */ /* 0x000fe80000100a00 */
[----:B------:R0:W-:Y:S01]  /*88d20*/  STL.64 [R1+0x40], R14 ;  /* 0x0000400e01007387 */ /* 0x0001e20000100a00 */
[----:B------:R-:W-:-:S03]  /*88d30*/  LEA R10, R27, R7, 0x1 ;  /* 0x000000071b0a7211 */ /* 0x000fc600078e08ff */
[----:B------:R1:W-:Y:S01]  /*88d40*/  STL.64 [R1+0x38], R12 ;  /* 0x0000380c01007387 */ /* 0x0003e20000100a00 */
[----:B------:R-:W-:Y:S02]  /*88d50*/  LEA R5, R27, R10, 0x1 ;  /* 0x0000000a1b057211 */ /* 0x000fe400078e08ff */
[CC--:B0-----:R-:W-:Y:S02]  /*88d60*/  LEA R14, P0, R8.reuse, R2.reuse, 0x1 ;  /* 0x00000002080e7211 */ /* 0x0c1fe400078008ff */
[C---:B-1----:R-:W-:Y:S02]  /*88d70*/  LEA R12, P2, R7.reuse, R2, 0x1 ;  /* 0x00000002070c7211 */ /* 0x042fe400078408ff */
[-C--:B------:R-:W-:Y:S02]  /*88d80*/  LEA.HI.X.SX32 R15, R8, R0.reuse, 0x1, P0 ;  /* 0x00000000080f7211 */ /* 0x080fe400000f0eff */
[----:B------:R-:W-:Y:S02]  /*88d90*/  LEA.HI.X.SX32 R13, R7, R0, 0x1, P2 ;  /* 0x00000000070d7211 */ /* 0x000fe400010f0eff */
[C---:B------:R-:W-:Y:S01]  /*88da0*/  LEA R4, R27.reuse, R5, 0x1 ;  /* 0x000000051b047211 */ /* 0x040fe200078e08ff */
[----:B------:R0:W-:Y:S04]  /*88db0*/  STL.64 [R1+0x30], R14 ;  /* 0x0000300e01007387 */ /* 0x0001e80000100a00 */
[----:B------:R1:W-:Y:S01]  /*88dc0*/  STL.64 [R1+0x28], R12 ;  /* 0x0000280c01007387 */ /* 0x0003e20000100a00 */
[----:B------:R-:W-:Y:S01]  /*88dd0*/  IMAD R9, R27, 0x2, R4 ;  /* 0x000000021b097824 */ /* 0x000fe200078e0204 */
[----:B0-----:R-:W-:-:S02]  /*88de0*/  LEA R14, P0, R10, R2, 0x1 ;  /* 0x000000020a0e7211 */ /* 0x001fc400078008ff */
[C---:B-1----:R-:W-:Y:S02]  /*88df0*/  LEA R12, P2, R5.reuse, R2, 0x1 ;  /* 0x00000002050c7211 */ /* 0x042fe400078408ff */
[-C--:B------:R-:W-:Y:S02]  /*88e00*/  LEA.HI.X.SX32 R15, R10, R0.reuse, 0x1, P0 ;  /* 0x000000000a0f7211 */ /* 0x080fe400000f0eff */
[----:B------:R-:W-:Y:S02]  /*88e10*/  LEA.HI.X.SX32 R13, R5, R0, 0x1, P2 ;  /* 0x00000000050d7211 */ /* 0x000fe400010f0eff */
[C---:B------:R-:W-:Y:S01]  /*88e20*/  LEA R3, R27.reuse, R9, 0x1 ;  /* 0x000000091b037211 */ /* 0x040fe200078e08ff */
[----:B------:R0:W-:Y:S04]  /*88e30*/  STL.64 [R1+0x20], R14 ;  /* 0x0000200e01007387 */ /* 0x0001e80000100a00 */
[----:B------:R1:W-:Y:S01]  /*88e40*/  STL.64 [R1+0x18], R12 ;  /* 0x0000180c01007387 */ /* 0x0003e20000100a00 */
[----:B------:R-:W-:-:S02]  /*88e50*/  LEA R6, R27, R3, 0x1 ;  /* 0x000000031b067211 */ /* 0x000fc400078e08ff */
[CC--:B0-----:R-:W-:Y:S02]  /*88e60*/  LEA R14, P0, R4.reuse, R2.reuse, 0x1 ;  /* 0x00000002040e7211 */ /* 0x0c1fe400078008ff */
[----:B-1----:R-:W-:Y:S02]  /*88e70*/  LEA R12, P2, R9, R2, 0x1 ;  /* 0x00000002090c7211 */ /* 0x002fe400078408ff */
[----:B------:R-:W-:Y:S02]  /*88e80*/  LEA.HI.X.SX32 R15, R4, R0, 0x1, P0 ;  /* 0x00000000040f7211 */ /* 0x000fe400000f0eff */
[----:B------:R-:W-:Y:S02]  /*88e90*/  LEA R10, P0, R3, R2, 0x1 ;  /* 0x00000002030a7211 */ /* 0x000fe400078008ff */
[----:B------:R-:W-:Y:S02]  /*88ea0*/  LEA.HI.X.SX32 R13, R9, R0, 0x1, P2 ;  /* 0x00000000090d7211 */ /* 0x000fe400010f0eff */
[----:B------:R-:W-:-:S02]  /*88eb0*/  LEA R28, P2, R6, R2, 0x1 ;  /* 0x00000002061c7211 */ /* 0x000fc400078408ff */
[-C--:B------:R-:W-:Y:S01]  /*88ec0*/  LEA.HI.X.SX32 R11, R3, R0.reuse, 0x1, P0 ;  /* 0x00000000030b7211 */ /* 0x080fe200000f0eff */
[----:B------:R-:W-:Y:S01]  /*88ed0*/  STL.64 [R1+0x10], R14 ;  /* 0x0000100e01007387 */ /* 0x000fe20000100a00 */
[----:B------:R-:W-:-:S03]  /*88ee0*/  LEA.HI.X.SX32 R29, R6, R0, 0x1, P2 ;  /* 0x00000000061d7211 */ /* 0x000fc600010f0eff */
[----:B------:R-:W-:Y:S04]  /*88ef0*/  STL.64 [R1+0x8], R12 ;  /* 0x0000080c01007387 */ /* 0x000fe80000100a00 */
[----:B------:R-:W-:Y:S04]  /*88f00*/  STL.64 [R1], R10 ;  /* 0x0000000a01007387 */ /* 0x000fe80000100a00 */
[----:B------:R-:W-:Y:S04]  /*88f10*/  STL [R1+0x2f38], R28 ;  /* 0x002f381c01007387 */ /* 0x000fe80000100800 */
[----:B------:R-:W-:Y:S04]  /*88f20*/  STL [R1+0x2f2c], R29 ;  /* 0x002f2c1d01007387 */ /* 0x000fe80000100800 */
[----:B------:R0:W-:Y:S04]  /*88f30*/  STL.64 [R1+0x3038], R28 ;  /* 0x0030381c01007387 */ /* 0x0001e80000100a00 */
[----:B------:R-:W2:Y:S01]  /*88f40*/  LDL.LU R9, [R1+0x3b8] ;  /* 0x0003b80001097983 */ /* 0x000ea20000300800 */
[----:B------:R-:W-:-:S05]  /*88f50*/  IMAD R8, R27, 0x2, R6 ;  /* 0x000000021b087824 */ /* 0x000fca00078e0206 */
[----:B------:R-:W-:-:S04]  /*88f60*/  LEA R7, R27, R8, 0x1 ;  /* 0x000000081b077211 */ /* 0x000fc800078e08ff */
[----:B------:R-:W-:-:S04]  /*88f70*/  LEA R5, R27, R7, 0x1 ;  /* 0x000000071b057211 */ /* 0x000fc800078e08ff */
[C---:B------:R-:W-:Y:S02]  /*88f80*/  LEA R4, R27.reuse, R5, 0x1 ;  /* 0x000000051b047211 */ /* 0x040fe400078e08ff */
[CC--:B------:R-:W-:Y:S02]  /*88f90*/  LEA R26, P0, R8.reuse, R2.reuse, 0x1 ;  /* 0x00000002081a7211 */ /* 0x0c0fe400078008ff */
[----:B0-----:R-:W-:Y:S01]  /*88fa0*/  MOV R28, c[0x0][0x1c8] ;  /* 0x00007200001c7a02 */ /* 0x001fe20000000f00 */
[----:B------:R-:W-:Y:S01]  /*88fb0*/  IMAD R3, R27, 0x2, R4 ;  /* 0x000000021b037824 */ /* 0x000fe200078e0204 */
[----:B------:R-:W-:Y:S02]  /*88fc0*/  LEA R24, P2, R7, R2, 0x1 ;  /* 0x0000000207187211 */ /* 0x000fe400078408ff */
[----:B------:R-:W-:Y:S02]  /*88fd0*/  LEA.HI.X.SX32 R27, R8, R0, 0x1, P0 ;  /* 0x00000000081b7211 */ /* 0x000fe400000f0eff */
[----:B------:R-:W-:Y:S01]  /*88fe0*/  LEA R6, R28, R3, 0x1 ;  /* 0x000000031c067211 */ /* 0x000fe200078e08ff */
[----:B------:R-:W-:Y:S01]  /*88ff0*/  STL [R1+0x2f48], R26 ;  /* 0x002f481a01007387 */ /* 0x000fe20000100800 */
[----:B------:R-:W-:-:S02]  /*89000*/  MOV R29, R25 ;  /* 0x00000019001d7202 */ /* 0x000fc40000000f00 */
[----:B------:R-:W-:Y:S01]  /*89010*/  LEA R22, P0, R5, R2, 0x1 ;  /* 0x0000000205167211 */ /* 0x000fe200078008ff */
[----:B------:R-:W-:Y:S01]  /*89020*/  STL [R1+0x2f28], R27 ;  /* 0x002f281b01007387 */ /* 0x000fe20000100800 */
[----:B------:R-:W-:Y:S01]  /*89030*/  LEA.HI.X.SX32 R25, R7, R0, 0x1, P2 ;  /* 0x0000000007197211 */ /* 0x000fe200010f0eff */
[----:B------:R-:W-:Y:S01]  /*89040*/  IMAD R7, R28, 0x2, R6 ;  /* 0x000000021c077824 */ /* 0x000fe200078e0206 */
[----:B------:R-:W-:Y:S01]  /*89050*/  LEA R20, P2, R4, R2, 0x1 ;  /* 0x0000000204147211 */ /* 0x000fe200078408ff */
[----:B------:R-:W-:Y:S01]  /*89060*/  STL [R1+0x3028], R27 ;  /* 0x0030281b01007387 */ /* 0x000fe20000100800 */
[----:B------:R-:W-:-:S03]  /*89070*/  LEA.HI.X.SX32 R23, R5, R0, 0x1, P0 ;  /* 0x0000000005177211 */ /* 0x000fc600000f0eff */
[----:B------:R-:W-:Y:S01]  /*89080*/  STL [R1+0x2f58], R24 ;  /* 0x002f581801007387 */ /* 0x000fe20000100800 */
[----:B------:R-:W-:-:S03]  /*89090*/  LEA R18, P0, R3, R2, 0x1 ;  /* 0x0000000203127211 */ /* 0x000fc600078008ff */
[----:B------:R-:W-:Y:S01]  /*890a0*/  STL [R1+0x2f5c], R24 ;  /* 0x002f5c1801007387 */ /* 0x000fe20000100800 */
[----:B------:R-:W-:-:S03]  /*890b0*/  LEA.HI.X.SX32 R21, R4, R0, 0x1, P2 ;  /* 0x0000000004157211 */ /* 0x000fc600010f0eff */
[----:B------:R-:W-:Y:S01]  /*890c0*/  STL [R1+0x2f24], R25 ;  /* 0x002f241901007387 */ /* 0x000fe20000100800 */
[----:B------:R-:W-:-:S03]  /*890d0*/  LEA R5, R28, R7, 0x1 ;  /* 0x000000071c057211 */ /* 0x000fc600078e08ff */
[----:B------:R-:W-:Y:S01]  /*890e0*/  STL [R1+0x3018], R25 ;  /* 0x0030181901007387 */ /* 0x000fe20000100800 */
[----:B------:R-:W-:-:S03]  /*890f0*/  LEA.HI.X.SX32 R19, R3, R0, 0x1, P0 ;  /* 0x0000000003137211 */ /* 0x000fc600000f0eff */
[----:B------:R-:W-:Y:S01]  /*89100*/  STL [R1+0x2f68], R22 ;  /* 0x002f681601007387 */ /* 0x000fe20000100800 */
[----:B------:R-:W-:-:S03]  /*89110*/  LEA R16, P2, R6, R2, 0x1 ;  /* 0x0000000206107211 */ /* 0x000fc600078408ff */
[----:B------:R-:W-:Y:S01]  /*89120*/  STL [R1+0x2f20], R23 ;  /* 0x002f201701007387 */ /* 0x000fe20000100800 */
[----:B------:R-:W-:-:S03]  /*89130*/  LEA R14, P0, R7, R2, 0x1 ;  /* 0x00000002070e7211 */ /* 0x000fc600078008ff */
[----:B------:R-:W-:Y:S01]  /*89140*/  STL [R1+0x3008], R23 ;  /* 0x0030081701007387 */ /* 0x000fe20000100800 */
[----:B------:R-:W-:-:S03]  /*89150*/  LEA R3, R28, R5, 0x1 ;  /* 0x000000051c037211 */ /* 0x000fc600078e08ff */
[----:B------:R-:W-:Y:S01]  /*89160*/  STL [R1+0x2f78], R20 ;  /* 0x002f781401007387 */ /* 0x000fe20000100800 */
[----:B------:R-:W-:-:S03]  /*89170*/  LEA.HI.X.SX32 R17, R6, R0, 0x1, P2 ;  /* 0x0000000006117211 */ /* 0x000fc600010f0eff */
        /* <DEDUP_REMOVED lines=24> */
[----:B------:R0:W-:Y:S01]  /*89300*/  STL.64 [R1+0x2fb0], R10 ;  /* 0x002fb00a01007387 */ /* 0x0001e20000100a00 */
[----:B--2---:R-:W-:-:S02]  /*89310*/  FSETP.NEU.AND P2, PT, R9, RZ, PT ;  /* 0x000000ff0900720b */ /* 0x004fc40003f4d000 */
[----:B------:R-:W-:-:S05]  /*89320*/  LEA.HI.X.SX32 R9, R4, R0, 0x1, P0 ;  /* 0x0000000004097211 */ /* 0x000fca00000f0eff */
[----:B------:R-:W-:Y:S04]  /*89330*/  STL.64 [R1+0x2f30], R8 ;  /* 0x002f300801007387 */ /* 0x000fe80000100a00 */
[----:B0-----:R-:W2:Y:S04]  /*89340*/  LDL.LU R10, [R1+0x144] ;  /* 0x00014400010a7983 */ /* 0x001ea80000300800 */
[----:B------:R-:W2:Y:S04]  /*89350*/  LDL.LU R11, [R1+0x134] ;  /* 0x00013400010b7983 */ /* 0x000ea80000300800 */
[----:B--2---:R-:W-:Y:S04]  /*89360*/  STL.64 [R1+0x3200], R10 ;  /* 0x0032000a01007387 */ /* 0x004fe80000100a00 */
[----:B------:R-:W2:Y:S04]  /*89370*/  LDL.LU R20, [R1+0x124] ;  /* 0x0001240001147983 */ /* 0x000ea80000300800 */
[----:B------:R-:W3:Y:S04]  /*89380*/  LDL.LU R26, [R1+0x114] ;  /* 0x00011400011a7983 */ /* 0x000ee80000300800 */
[----:B------:R-:W2:Y:S01]  /*89390*/  LDL.LU R21, [R1+0x104] ;  /* 0x0001040001157983 */ /* 0x000ea20000300800 */
[----:B------:R-:W-:-:S03]  /*893a0*/  IMAD R5, R28, 0x2, R4 ;  /* 0x000000021c057824 */ /* 0x000fc600078e0204 */
[----:B--2---:R-:W-:Y:S04]  /*893b0*/  STL.64 [R1+0x31f0], R20 ;  /* 0x0031f01401007387 */ /* 0x004fe80000100a00 */
[----:B------:R-:W3:Y:S01]  /*893c0*/  LDL.LU R27, [R1+0xf4] ;  /* 0x0000f400011b7983 */ /* 0x000ee20000300800 */
[----:B------:R-:W-:-:S04]  /*893d0*/  LEA R3, R28, R5, 0x1 ;  /* 0x000000051c037211 */ /* 0x000fc800078e08ff */
[----:B------:R-:W-:Y:S02]  /*893e0*/  LEA R12, R28, R3, 0x1 ;  /* 0x000000031c0c7211 */ /* 0x000fe400078e08ff */
[C---:B------:R-:W-:Y:S01]  /*893f0*/  LEA R6, P0, R5.reuse, R2, 0x1 ;  /* 0x0000000205067211 */ /* 0x040fe200078008ff */
[----:B---3--:R-:W-:Y:S04]  /*89400*/  STL.64 [R1+0x31e8], R26 ;  /* 0x0031e81a01007387 */ /* 0x008fe80000100a00 */
[----:B------:R-:W2:Y:S01]  /*89410*/  LDL.LU R28, [R1+0xe4] ;  /* 0x0000e400011c7983 */ /* 0x000ea20000300800 */
[----:B------:R-:W-:Y:S02]  /*89420*/  LEA.HI.X.SX32 R7, R5, R0, 0x1, P0 ;  /* 0x0000000005077211 */ /* 0x000fe400000f0eff */
[----:B------:R-:W-:-:S04]  /*89430*/  LEA R4, P0, R12, R2, 0x1 ;  /* 0x000000020c047211 */ /* 0x000fc800078008ff */
[----:B------:R-:W-:Y:S01]  /*89440*/  LEA.HI.X.SX32 R5, R12, R0, 0x1, P0 ;  /* 0x000000000c057211 */ /* 0x000fe200000f0eff */
[----:B--2---:R-:W-:Y:S04]  /*89450*/  STL.64 [R1+0x31e0], R28 ;  /* 0x0031e01c01007387 */ /* 0x004fe80000100a00 */
[----:B------:R-:W-:Y:S04]  /*89460*/  STL.64 [R1+0x2f40], R6 ;  /* 0x002f400601007387 */ /* 0x000fe80000100a00 */
[----:B------:R-:W-:Y:S04]  /*89470*/  STL [R1+0x2f04], R4 ;  /* 0x002f040401007387 */ /* 0x000fe80000100800 */
[----:B------:R-:W-:Y:S04]  /*89480*/  STL [R1+0x2f00], R5 ;  /* 0x002f000501007387 */ /* 0x000fe80000100800 */
[----:B------:R-:W-:Y:S04]  /*89490*/  STL.64 [R1+0x2f90], R4 ;  /* 0x002f900401007387 */ /* 0x000fe80000100a00 */
[----:B------:R-:W-:Y:S04]  /*894a0*/  STL [R1+0x3058], R4 ;  /* 0x0030580401007387 */ /* 0x000fe80000100800 */
[----:B------:R0:W-:Y:S04]  /*894b0*/  STL [R1+0x3174], R4 ;  /* 0x0031740401007387 */ /* 0x0001e80000100800 */
[----:B0-----:R-:W2:Y:S04]  /*894c0*/  LDL.LU R4, [R1+0x154] ;  /* 0x0001540001047983 */ /* 0x001ea80000300800 */
[----:B------:R-:W-:Y:S04]  /*894d0*/  STL [R1+0x304c], R5 ;  /* 0x00304c0501007387 */ /* 0x000fe80000100800 */
[----:B------:R-:W-:Y:S04]  /*894e0*/  STL [R1+0x306c], R5 ;  /* 0x00306c0501007387 */ /* 0x000fe80000100800 */
[----:B------:R-:W-:Y:S04]  /*894f0*/  STL [R1+0x308c], R5 ;  /* 0x00308c0501007387 */ /* 0x000fe80000100800 */
[----:B------:R-:W-:Y:S04]  /*89500*/  STL [R1+0x30ac], R5 ;  /* 0x0030ac0501007387 */ /* 0x000fe80000100800 */
[----:B------:R-:W-:Y:S04]  /*89510*/  STL [R1+0x30bc], R5 ;  /* 0x0030bc0501007387 */ /* 0x000fe80000100800 */
[----:B------:R-:W-:Y:S04]  /*89520*/  STL [R1+0x3178], R5 ;  /* 0x0031780501007387 */ /* 0x000fe80000100800 */
[----:B------:R-:W3:Y:S04]  /*89530*/  LDL.LU R16, [R1+0x90] ;  /* 0x0000900001107983 */ /* 0x000ee80000300800 */
[----:B------:R-:W4:Y:S04]  /*89540*/  LDL.LU R15, [R1+0x80] ;  /* 0x00008000010f7983 */ /* 0x000f280000300800 */
[----:B------:R-:W5:Y:S04]  /*89550*/  LDL.LU R17, [R1+0x70] ;  /* 0x0000700001117983 */ /* 0x000f680000300800 */
[----:B------:R-:W2:Y:S04]  /*89560*/  LDL.LU.64 R10, [R1+0x380] ;  /* 0x00038000010a7983 */ /* 0x000ea80000300a00 */
[----:B--2---:R0:W-:Y:S04]  /*89570*/  STL.64 [R1+0x3208], R10 ;  /* 0x0032080a01007387 */ /* 0x0041e80000100a00 */
[----:B0-----:R-:W2:Y:S04]  /*89580*/  LDL.LU.64 R10, [R1+0x388] ;  /* 0x00038800010a7983 */ /* 0x001ea80000300a00 */
[----:B--2---:R0:W-:Y:S04]  /*89590*/  STL.64 [R1+0x3210], R10 ;  /* 0x0032100a01007387 */ /* 0x0041e80000100a00 */
[----:B0-----:R-:W2:Y:S04]  /*895a0*/  LDL.LU.64 R10, [R1+0x390] ;  /* 0x00039000010a7983 */ /* 0x001ea80000300a00 */
[----:B--2---:R0:W-:Y:S04]  /*895b0*/  STL.64 [R1+0x3218], R10 ;  /* 0x0032180a01007387 */ /* 0x0041e80000100a00 */
[----:B0-----:R-:W2:Y:S04]  /*895c0*/  LDL.LU.64 R10, [R1+0x398] ;  /* 0x00039800010a7983 */ /* 0x001ea80000300a00 */
[----:B------:R-:W0:Y:S02]  /*895d0*/  S2R R25, SR_TID.X ;  /* 0x0000000000197919 */ /* 0x000e240000002100 */
[----:B0-----:R-:W-:-:S02]  /*895e0*/  SHF.L.U32 R24, R25, 0x4, RZ ;  /* 0x0000000419187819 */ /* 0x001fc400000006ff */
[----:B--2---:R0:W-:Y:S04]  /*895f0*/  STL.64 [R1+0x3220], R10 ;  /* 0x0032200a01007387 */ /* 0x0041e80000100a00 */
[----:B0-----:R-:W2:Y:S04]  /*89600*/  LDL.LU.64 R10, [R1+0x3a0] ;  /* 0x0003a000010a7983 */ /* 0x001ea80000300a00 */
[----:B------:R-:W2:Y:S01]  /*89610*/  LDL.LU.64 R20, [R1+0x370] ;  /* 0x0003700001147983 */ /* 0x000ea20000300a00 */
[----:B------:R-:W-:Y:S01]  /*89620*/  IMAD.SHL.U32 R22, R25, 0x4, RZ ;  /* 0x0000000419167824 */ /* 0x000fe200078e00ff */
[----:B------:R-:W-:-:S02]  /*89630*/  LOP3.LUT R25, R24, 0x70, RZ, 0xc0, !PT ;  /* 0x0000007018197812 */ /* 0x000fc400078ec0ff */
[----:B------:R-:W0:Y:S02]  /*89640*/  S2R R24, SR_TID.X ;  /* 0x0000000000187919 */ /* 0x000e240000002100 */
[----:B------:R-:W-:-:S04]  /*89650*/  LOP3.LUT R22, R22, 0x80, RZ, 0xc0, !PT ;  /* 0x0000008016167812 */ /* 0x000fc800078ec0ff */
[----:B------:R-:W-:Y:S02]  /*89660*/  IADD3 R25, R25, R22, RZ ;  /* 0x0000001619197210 */ /* 0x000fe40007ffe0ff */
[----:B0-----:R-:W-:-:S04]  /*89670*/  LOP3.LUT R24, R24, 0x18, RZ, 0xc0, !PT ;  /* 0x0000001818187812 */ /* 0x001fc800078ec0ff */
[----:B------:R-:W-:Y:S01]  /*89680*/  LEA.HI R5, R24, R25, RZ, 0x1f ;  /* 0x0000001918057211 */ /* 0x000fe200078ff8ff */
[----:B--2---:R0:W-:Y:S04]  /*89690*/  STL.64 [R1+0x31f8], R20 ;  /* 0x0031f81401007387 */ /* 0x0041e80000100a00 */
[----:B0-----:R-:W2:Y:S04]  /*896a0*/  LDL.LU.64 R20, [R1+0x378] ;  /* 0x0003780001147983 */ /* 0x001ea80000300a00 */
[----:B------:R-:W2:Y:S04]  /*896b0*/  LDL.LU.64 R26, [R1+0x368] ;  /* 0x00036800011a7983 */ /* 0x000ea80000300a00 */
[----:B------:R-:W2:Y:S04]  /*896c0*/  LDL.LU.64 R28, [R1+0x360] ;  /* 0x00036000011c7983 */ /* 0x000ea80000300a00 */
[----:B------:R-:W2:Y:S04]  /*896d0*/  LDL.LU.64 R18, [R1+0x358] ;  /* 0x0003580001127983 */ /* 0x000ea80000300a00 */
[----:B------:R-:W2:Y:S04]  /*896e0*/  LDL.LU.64 R22, [R1+0x350] ;  /* 0x0003500001167983 */ /* 0x000ea80000300a00 */
[----:B------:R-:W2:Y:S04]  /*896f0*/  LDL.LU.64 R24, [R1+0x340] ;  /* 0x0003400001187983 */ /* 0x000ea80000300a00 */
[----:B--2---:R0:W-:Y:S04]  /*89700*/  STL.64 [R1+0x31d8], R24 ;  /* 0x0031d81801007387 */ /* 0x0041e80000100a00 */
[----:B0-----:R-:W2:Y:S04]  /*89710*/  LDL.LU.64 R24, [R1+0x348] ;  /* 0x0003480001187983 */ /* 0x001ea80000300a00 */
[----:B------:R-:W2:Y:S04]  /*89720*/  LDL R5, [R1+0x74] ;  /* 0x0000740001057983 */ /* 0x000ea80000100800 */
[----:B--2---:R0:W-:Y:S04]  /*89730*/  STL [R1+0x3188], R5 ;  /* 0x0031880501007387 */ /* 0x0041e80000100800 */
[----:B0-----:R-:W2:Y:S04]  /*89740*/  LDL.LU R5, [R1+0x164] ;  /* 0x0001640001057983 */ /* 0x001ea80000300800 */
[----:B------:R-:W2:Y:S04]  /*89750*/  LDL.LU.64 R6, [R1+0x308] ;  /* 0x0003080001067983 */ /* 0x000ea80000300a00 */
[----:B--2---:R0:W-:Y:S04]  /*89760*/  STL.64 [R1+0x3180], R6 ;  /* 0x0031800601007387 */ /* 0x0041e80000100a00 */
[----:B0-----:R-:W2:Y:S04]  /*89770*/  LDL.LU.64 R6, [R1+0x310] ;  /* 0x0003100001067983 */ /* 0x001ea80000300a00 */
[----:B--2---:R0:W-:Y:S04]  /*89780*/  STL [R1+0x3198], R6 ;  /* 0x0031980601007387 */ /* 0x0041e80000100800 */
[----:B0-----:R-:W2:Y:S04]  /*89790*/  LDL R6, [R1+0x94] ;  /* 0x0000940001067983 */ /* 0x001ea80000100800 */
[----:B--2---:R0:W-:Y:S04]  /*897a0*/  STL [R1+0x31a8], R6 ;  /* 0x0031a80601007387 */ /* 0x0041e80000100800 */
[----:B0-----:R-:W2:Y:S04]  /*897b0*/  LDL R6, [R1+0xa4] ;  /* 0x0000a40001067983 */ /* 0x001ea80000100800 */
[----:B--2---:R0:W-:Y:S04]  /*897c0*/  STL [R1+0x31b8], R6 ;  /* 0x0031b80601007387 */ /* 0x0041e80000100800 */
[----:B0-----:R-:W2:Y:S04]  /*897d0*/  LDL R6, [R1+0xb4] ;  /* 0x0000b40001067983 */ /* 0x001ea80000100800 */
[----:B--2---:R0:W-:Y:S04]  /*897e0*/  STL [R1+0x31c8], R6 ;  /* 0x0031c80601007387 */ /* 0x0041e80000100800 */
[----:B0-----:R-:W2:Y:S04]  /*897f0*/  LDL R6, [R1+0xc4] ;  /* 0x0000c40001067983 */ /* 0x001ea80000100800 */
[----:B------:R0:W-:Y:S04]  /*89800*/  STL [R1+0x318c], R7 ;  /* 0x00318c0701007387 */ /* 0x0001e80000100800 */
[----:B0-----:R-:W2:Y:S04]  /*89810*/  LDL R7, [R1+0x84] ;  /* 0x0000840001077983 */ /* 0x001ea80000100800 */
[----:B------:R-:W2:Y:S04]  /*89820*/  LDL.LU.64 R8, [R1+0x300] ;  /* 0x0003000001087983 */ /* 0x000ea80000300a00 */
[----:B--2---:R0:W-:Y:S04]  /*89830*/  STL.64 [R1+0x3190], R8 ;  /* 0x0031900801007387 */ /* 0x0041e80000100a00 */
[----:B0-----:R-:W2:Y:S04]  /*89840*/  LDL.LU.64 R8, [R1+0x318] ;  /* 0x0003180001087983 */ /* 0x001ea80000300a00 */
[----:B--2---:R0:W-:Y:S04]  /*89850*/  STL.64 [R1+0x31a0], R8 ;  /* 0x0031a00801007387 */ /* 0x0041e80000100a00 */
[----:B0-----:R-:W2:Y:S04]  /*89860*/  LDL.LU.64 R8, [R1+0x320] ;  /* 0x0003200001087983 */ /* 0x001ea80000300a00 */
[----:B--2---:R0:W-:Y:S04]  /*89870*/  STL.64 [R1+0x31b0], R8 ;  /* 0x0031b00801007387 */ /* 0x0041e80000100a00 */
[----:B0-----:R-:W2:Y:S01]  /*89880*/  LDL.LU.64 R8, [R1+0x328] ;  /* 0x0003280001087983 */ /* 0x001ea20000300a00 */
[----:B------:R-:W-:-:S03]  /*89890*/  LEA R2, P0, R3, R2, 0x1 ;  /* 0x0000000203027211 */ /* 0x000fc600078008ff */
[----:B--2---:R0:W-:Y:S04]  /*898a0*/  STL.64 [R1+0x31c0], R8 ;  /* 0x0031c00801007387 */ /* 0x0041e80000100a00 */
[----:B0-----:R-:W2:Y:S01]  /*898b0*/  LDL.LU.64 R8, [R1+0x330] ;  /* 0x0003300001087983 */ /* 0x001ea20000300a00 */
[----:B------:R-:W-:Y:S02]  /*898c0*/  LEA.HI.X.SX32 R3, R3, R0, 0x1, P0 ;  /* 0x0000000003037211 */ /* 0x000fe400000f0eff */
[----:B---3--:R-:W-:-:S05]  /*898d0*/  PRMT R14, R16, 0x7632, R14 ;  /* 0x00007632100e7816 */ /* 0x008fca000000000e */
[----:B------:R-:W-:Y:S04]  /*898e0*/  STG.E.U16 [R10.64], R14 ;  /* 0x0000000e0a007986 */ /* 0x000fe8000c101504 */
[----:B--2---:R0:W-:Y:S04]  /*898f0*/  STL.64 [R1+0x31d0], R8 ;  /* 0x0031d00801007387 */ /* 0x0041e80000100a00 */
[----:B0-----:R-:W2:Y:S04]  /*89900*/  LDL.LU.64 R8, [R1+0x338] ;  /* 0x0003380001087983 */ /* 0x001ea80000300a00 */
[----:B------:R-:W3:Y:S04]  /*89910*/  LDL.LU.64 R12, [R1+0x2f8] ;  /* 0x0002f800010c7983 */ /* 0x000ee80000300a00 */
[----:B------:R-:W-:Y:S04]  /*89920*/  STL.64 [R1+0x2f50], R2 ;  /* 0x002f500201007387 */ /* 0x000fe80000100a00 */
[----:B------:R-:W-:Y:S04]  /*89930*/  STL.64 [R1+0x3040], R2 ;  /* 0x0030400201007387 */ /* 0x000fe80000100a00 */
[----:B------:R-:W4:Y:S04]  /*89940*/  LDL.LU R16, [R1+0x3228] ;  /* 0x0032280001107983 */ /* 0x000f280000300800 */
[----:B------:R-:W2:Y:S01]  /*89950*/  LDL.LU.64 R10, [R1+0x3220] ;  /* 0x00322000010a7983 */ /* 0x000ea20000300a00 */
[----:B----4-:R-:W-:-:S03]  /*89960*/  PRMT R16, R15, 0x7632, R16 ;  /* 0x000076320f107816 */ /* 0x010fc60000000010 */
[----:B------:R-:W4:Y:S04]  /*89970*/  LDL.LU.64 R14, [R1+0x2f0] ;  /* 0x0002f000010e7983 */ /* 0x000f280000300a00 */
[----:B--2---:R0:W-:Y:S04]  /*89980*/  STG.E.U16 [R10.64], R16 ;  /* 0x000000100a007986 */ /* 0x0041e8000c101504 */
[----:B0-----:R-:W2:Y:S01]  /*89990*/  LDL.LU.64 R10, [R1+0x3218] ;  /* 0x00321800010a7983 */ /* 0x001ea20000300a00 */
[----:B-----5:R-:W-:-:S03]  /*899a0*/  PRMT R0, R17, 0x7632, R0 ;  /* 0x0000763211007816 */ /* 0x020fc60000000000 */
[----:B------:R-:W5:Y:S04]  /*899b0*/  LDL.LU.64 R16, [R1+0x2e8] ;  /* 0x0002e80001107983 */ /* 0x000f680000300a00 */
[----:B--2---:R0:W-:Y:S04]  /*899c0*/  STG.E.U16 [R10.64], R0 ;  /* 0x000000000a007986 */ /* 0x0041e8000c101504 */
[----:B0-----:R-:W2:Y:S04]  /*899d0*/  LDL.LU.64 R10, [R1+0x3210] ;  /* 0x00321000010a7983 */ /* 0x001ea80000300a00 */
        /* <DEDUP_REMOVED lines=12> */
[----:B------:R0:W-:Y:S04]  /*89aa0*/  STG.E.U16 [R18.64], R21 ;  /* 0x0000001512007986 */ /* 0x0001e8000c101504 */
[----:B------:R1:W-:Y:S04]  /*89ab0*/  STG.E.U16 [R22.64], R27 ;  /* 0x0000001b16007986 */ /* 0x0003e8000c101504 */
[----:B0-----:R-:W3:Y:S04]  /*89ac0*/  LDL.LU.64 R18, [R1+0x2e0] ;  /* 0x0002e00001127983 */ /* 0x001ee80000300a00 */
[----:B-1----:R-:W3:Y:S04]  /*89ad0*/  LDL.LU.64 R22, [R1+0x2d8] ;  /* 0x0002d80001167983 */ /* 0x002ee80000300a00 */
[----:B--2---:R0:W-:Y:S04]  /*89ae0*/  STG.E.U16 [R24.64], R28 ;  /* 0x0000001c18007986 */ /* 0x0041e8000c101504 */
[----:B0-----:R-:W2:Y:S04]  /*89af0*/  LDL.LU.64 R24, [R1+0x31d8] ;  /* 0x0031d80001187983 */ /* 0x001ea80000300a00 */
[----:B--2---:R0:W-:Y:S04]  /*89b00*/  STG.E.U16 [R24.64], R29 ;  /* 0x0000001d18007986 */ /* 0x0041e8000c101504 */
[----:B------:R1:W-:Y:S04]  /*89b10*/  STG.E.U16 [R8.64], R6 ;  /* 0x0000000608007986 */ /* 0x0003e8000c101504 */
[----:B0-----:R-:W2:Y:S04]  /*89b20*/  LDL.LU.64 R24, [R1+0x2d0] ;  /* 0x0002d00001187983 */ /* 0x001ea80000300a00 */
[----:B-1----:R-:W2:Y:S04]  /*89b30*/  LDL.LU.64 R8, [R1+0x31d0] ;  /* 0x0031d00001087983 */ /* 0x002ea80000300a00 */
[----:B------:R-:W2:Y:S04]  /*89b40*/  LDL.LU R6, [R1+0x31c8] ;  /* 0x0031c80001067983 */ /* 0x000ea80000300800 */
[----:B--2---:R0:W-:Y:S04]  /*89b50*/  STG.E.U16 [R8.64], R6 ;  /* 0x0000000608007986 */ /* 0x0041e8000c101504 */
[----:B0-----:R-:W2:Y:S04]  /*89b60*/  LDL.LU.64 R8, [R1+0x31c0] ;  /* 0x0031c00001087983 */ /* 0x001ea80000300a00 */
[----:B------:R-:W2:Y:S04]  /*89b70*/  LDL.LU R6, [R1+0x31b8] ;  /* 0x0031b80001067983 */ /* 0x000ea80000300800 */
[----:B--2---:R0:W-:Y:S04]  /*89b80*/  STG.E.U16 [R8.64], R6 ;  /* 0x0000000608007986 */ /* 0x0041e8000c101504 */
[----:B0-----:R-:W2:Y:S04]  /*89b90*/  LDL.LU.64 R8, [R1+0x31b0] ;  /* 0x0031b00001087983 */ /* 0x001ea80000300a00 */
[----:B------:R-:W2:Y:S04]  /*89ba0*/  LDL.LU R6, [R1+0x31a8] ;  /* 0x0031a80001067983 */ /* 0x000ea80000300800 */
[----:B--2---:R0:W-:Y:S04]  /*89bb0*/  STG.E.U16 [R8.64], R6 ;  /* 0x0000000608007986 */ /* 0x0041e8000c101504 */
[----:B0-----:R-:W2:Y:S01]  /*89bc0*/  LDL.LU.64 R8, [R1+0x31a0] ;  /* 0x0031a00001087983 */ /* 0x001ea20000300a00 */
[----:B------:R-:W-:-:S03]  /*89bd0*/  PRMT R0, R5, 0x7632, R0 ;  /* 0x0000763205007816 */ /* 0x000fc60000000000 */
[----:B------:R-:W3:Y:S04]  /*89be0*/  LDL.LU R6, [R1+0x3198] ;  /* 0x0031980001067983 */ /* 0x000ee80000300800 */
[----:B--2---:R0:W-:Y:S04]  /*89bf0*/  STG.E.U16 [R8.64], R7 ;  /* 0x0000000708007986 */ /* 0x0041e8000c101504 */
[----:B0-----:R-:W2:Y:S04]  /*89c00*/  LDL.LU.64 R8, [R1+0x3190] ;  /* 0x0031900001087983 */ /* 0x001ea80000300a00 */
[----:B------:R-:W3:Y:S04]  /*89c10*/  LDL.LU R7, [R1+0x318c] ;  /* 0x00318c0001077983 */ /* 0x000ee80000300800 */
[----:B------:R-:W3:Y:S04]  /*89c20*/  LDL.LU R5, [R1+0x3188] ;  /* 0x0031880001057983 */ /* 0x000ee80000300800 */
[----:B---3--:R0:W-:Y:S04]  /*89c30*/  STG.E.U16 [R6.64], R5 ;  /* 0x0000000506007986 */ /* 0x0081e8000c101504 */
[----:B0-----:R-:W3:Y:S04]  /*89c40*/  LDL.LU.64 R6, [R1+0x3180] ;  /* 0x0031800001067983 */ /* 0x001ee80000300a00 */
[----:B------:R-:W2:Y:S04]  /*89c50*/  LDL.LU R5, [R1+0x3178] ;  /* 0x0031780001057983 */ /* 0x000ea80000300800 */
[----:B---3--:R0:W-:Y:S01]  /*89c60*/  STG.E.U16 [R6.64], R0 ;  /* 0x0000000006007986 */ /* 0x0081e2000c101504 */
[----:B--2---:R-:W-:-:S03]  /*89c70*/  PRMT R5, R4, 0x7632, R5 ;  /* 0x0000763204057816 */ /* 0x004fc60000000005 */
[----:B------:R-:W2:Y:S01]  /*89c80*/  LDL.LU R4, [R1+0x3174] ;  /* 0x0031740001047983 */ /* 0x000ea20000300800 */
[----:B0-----:R-:W-:-:S03]  /*89c90*/  PRMT R0, R10, 0x7632, R0 ;  /* 0x000076320a007816 */ /* 0x001fc60000000000 */
[----:B------:R-:W-:Y:S04]  /*89ca0*/  STG.E.U16 [R8.64], R5 ;  /* 0x0000000508007986 */ /* 0x000fe8000c101504 */
[----:B------:R0:W-:Y:S02]  /*89cb0*/  STG.E.U16 [R12.64], R0 ;  /* 0x000000000c007986 */ /* 0x0001e4000c101504 */
[----:B0-----:R-:W-:Y:S02]  /*89cc0*/  PRMT R0, R20, 0x7632, R0 ;  /* 0x0000763214007816 */ /* 0x001fe40000000000 */
[----:B------:R-:W3:Y:S01]  /*89cd0*/  LDL.LU R20, [R1+0x168] ;  /* 0x0001680001147983 */ /* 0x000ee20000300800 */
[----:B------:R-:W-:-:S03]  /*89ce0*/  PRMT R3, R26, 0x7632, R3 ;  /* 0x000076321a037816 */ /* 0x000fc60000000003 */
[----:B---3--:R-:W-:Y:S04]  /*89cf0*/  STL [R1+0x3100], R20 ;  /* 0x0031001401007387 */ /* 0x008fe80000100800 */
[----:B------:R-:W-:Y:S04]  /*89d00*/  STL [R1+0x3130], R20 ;  /* 0x0031301401007387 */ /* 0x000fe80000100800 */
[----:B------:R-:W3:Y:S01]  /*89d10*/  LDL.LU R26, [R1+0x158] ;  /* 0x00015800011a7983 */ /* 0x000ee20000300800 */
[----:B--2---:R-:W-:-:S05]  /*89d20*/  PRMT R4, R11, 0x7632, R4 ;  /* 0x000076320b047816 */ /* 0x004fca0000000004 */
[----:B----4-:R-:W-:Y:S04]  /*89d30*/  STG.E.U16 [R14.64], R4 ;  /* 0x000000040e007986 */ /* 0x010fe8000c101504 */
[----:B-----5:R0:W-:Y:S04]  /*89d40*/  STG.E.U16 [R16.64], R0 ;  /* 0x0000000010007986 */ /* 0x0201e8000c101504 */
[----:B------:R-:W-:Y:S01]  /*89d50*/  STG.E.U16 [R18.64], R3 ;  /* 0x0000000312007986 */ /* 0x000fe2000c101504 */
[----:B0-----:R-:W-:-:S05]  /*89d60*/  PRMT R0, R21, 0x7632, R0 ;  /* 0x0000763215007816 */ /* 0x001fca0000000000 */
[----:B------:R0:W-:Y:S02]  /*89d70*/  STG.E.U16 [R22.64], R0 ;  /* 0x0000000016007986 */ /* 0x0001e4000c101504 */
[----:B0-----:R-:W-:Y:S02]  /*89d80*/  PRMT R0, R28, 0x7632, R0 ;  /* 0x000076321c007816 */ /* 0x001fe40000000000 */
[----:B---3--:R-:W-:Y:S04]  /*89d90*/  STL [R1+0x3110], R26 ;  /* 0x0031101a01007387 */ /* 0x008fe80000100800 */
[----:B------:R-:W-:Y:S04]  /*89da0*/  STL [R1+0x3134], R26 ;  /* 0x0031341a01007387 */ /* 0x000fe80000100800 */
[----:B------:R-:W-:Y:S04]  /*89db0*/  STL [R1+0x3154], R26 ;  /* 0x0031541a01007387 */ /* 0x000fe80000100800 */
[----:B------:R-:W-:Y:S04]  /*89dc0*/  STL [R1+0x3170], R0 ;  /* 0x0031700001007387 */ /* 0x000fe80000100800 */
[----:B------:R-:W2:Y:S04]  /*89dd0*/  LDL.LU R20, [R1+0x94] ;  /* 0x0000940001147983 */ /* 0x000ea80000300800 */
[----:B--2---:R0:W-:Y:S04]  /*89de0*/  STL [R1+0x3140], R20 ;  /* 0x0031401401007387 */ /* 0x0041e80000100800 */
[----:B0-----:R-:W2:Y:S04]  /*89df0*/  LDL.LU R20, [R1+0xa4] ;  /* 0x0000a40001147983 */ /* 0x001ea80000300800 */
[----:B--2---:R0:W-:Y:S04]  /*89e00*/  STL [R1+0x3150], R20 ;  /* 0x0031501401007387 */ /* 0x0041e80000100800 */
[----:B0-----:R-:W2:Y:S04]  /*89e10*/  LDL.LU R20, [R1+0xb4] ;  /* 0x0000b40001147983 */ /* 0x001ea80000300800 */
[----:B--2---:R0:W-:Y:S04]  /*89e20*/  STL [R1+0x3160], R20 ;  /* 0x0031601401007387 */ /* 0x0041e80000100800 */
[----:B0-----:R-:W2:Y:S04]  /*89e30*/  LDL.LU R20, [R1+0xc4] ;  /* 0x0000c40001147983 */ /* 0x001ea80000300800 */
[----:B------:R-:W3:Y:S04]  /*89e40*/  LDL R5, [R1+0x128] ;  /* 0x0001280001057983 */ /* 0x000ee80000100800 */
[----:B---3--:R0:W-:Y:S04]  /*89e50*/  STL [R1+0x30c8], R5 ;  /* 0x0030c80501007387 */ /* 0x0081e80000100800 */
[----:B0-----:R-:W3:Y:S04]  /*89e60*/  LDL R5, [R1+0x138] ;  /* 0x0001380001057983 */ /* 0x001ee80000100800 */
[----:B---3--:R0:W-:Y:S04]  /*89e70*/  STL [R1+0x30d8], R5 ;  /* 0x0030d80501007387 */ /* 0x0081e80000100800 */
[----:B0-----:R-:W3:Y:S01]  /*89e80*/  LDL R5, [R1+0x148] ;  /* 0x0001480001057983 */ /* 0x001ee20000100800 */
[----:B------:R-:W-:-:S03]  /*89e90*/  PRMT R2, R27, 0x7632, R2 ;  /* 0x000076321b027816 */ /* 0x000fc60000000002 */
[----:B---3--:R0:W-:Y:S04]  /*89ea0*/  STL [R1+0x3120], R5 ;  /* 0x0031200501007387 */ /* 0x0081e80000100800 */
[----:B0-----:R-:W3:Y:S04]  /*89eb0*/  LDL.LU R5, [R1+0x74] ;  /* 0x0000740001057983 */ /* 0x001ee80000300800 */
[----:B------:R-:W-:Y:S04]  /*89ec0*/  STG.E.U16 [R24.64], R2 ;  /* 0x0000000218007986 */ /* 0x000fe8000c101504 */
[----:B---3--:R0:W-:Y:S04]  /*89ed0*/  STL [R1+0x3124], R5 ;  /* 0x0031240501007387 */ /* 0x0081e80000100800 */
[----:B0-----:R-:W3:Y:S04]  /*89ee0*/  LDL.LU R5, [R1+0x84] ;  /* 0x0000840001057983 */ /* 0x001ee80000300800 */
[----:B------:R-:W4:Y:S04]  /*89ef0*/  LDL.LU.64 R2, [R1+0x260] ;  /* 0x0002600001027983 */ /* 0x000f280000300a00 */
[----:B----4-:R0:W-:Y:S04]  /*89f00*/  STL.64 [R1+0x30c0], R2 ;  /* 0x0030c00201007387 */ /* 0x0101e80000100a00 */
[----:B0-----:R-:W4:Y:S04]  /*89f10*/  LDL.LU.64 R2, [R1+0x268] ;  /* 0x0002680001027983 */ /* 0x001f280000300a00 */
        /* <DEDUP_REMOVED lines=21> */
[----:B0-----:R-:W4:Y:S01]  /*8a070*/  LDL.LU.64 R2, [R1+0x2c0] ;  /* 0x0002c00001027983 */ /* 0x001f220000300a00 */
[----:B------:R-:W-:-:S04]  /*8a080*/  MOV R0, R29 ;  /* 0x0000001d00007202 */ /* 0x000fc80000000f00 */
[----:B------:R-:W-:Y:S01]  /*8a090*/  PRMT R26, R0, 0x7632, R26 ;  /* 0x00007632001a7816 */ /* 0x000fe2000000001a */
[----:B----4-:R0:W-:Y:S04]  /*8a0a0*/  STL.64 [R1+0x3168], R2 ;  /* 0x0031680201007387 */ /* 0x0101e80000100a00 */
[----:B0-----:R-:W4:Y:S04]  /*8a0b0*/  LDL.LU.64 R2, [R1+0x2c8] ;  /* 0x0002c80001027983 */ /* 0x001f280000300a00 */
[----:B------:R-:W5:Y:S04]  /*8a0c0*/  LDL R10, [R1+0x118] ;  /* 0x00011800010a7983 */ /* 0x000f680000100800 */
[----:B------:R-:W2:Y:S04]  /*8a0d0*/  LDL.LU.64 R8, [R1+0x258] ;  /* 0x0002580001087983 */ /* 0x000ea80000300a00 */
[----:B------:R-:W2:Y:S04]  /*8a0e0*/  LDL R11, [R1+0x108] ;  /* 0x00010800010b7983 */ /* 0x000ea80000100800 */
[----:B------:R-:W2:Y:S04]  /*8a0f0*/  LDL.LU.64 R14, [R1+0x250] ;  /* 0x00025000010e7983 */ /* 0x000ea80000300a00 */
[----:B------:R-:W2:Y:S04]  /*8a100*/  LDL R21, [R1+0xf8] ;  /* 0x0000f80001157983 */ /* 0x000ea80000100800 */
[----:B------:R-:W2:Y:S04]  /*8a110*/  LDL.LU.64 R18, [R1+0x248] ;  /* 0x0002480001127983 */ /* 0x000ea80000300a00 */
[----:B------:R-:W2:Y:S04]  /*8a120*/  LDL.LU.64 R22, [R1+0x240] ;  /* 0x0002400001167983 */ /* 0x000ea80000300a00 */
[----:B------:R-:W2:Y:S04]  /*8a130*/  LDL.LU.64 R28, [R1+0x238] ;  /* 0x00023800011c7983 */ /* 0x000ea80000300a00 */
[----:B------:R-:W2:Y:S04]  /*8a140*/  LDL.LU.64 R24, [R1+0x230] ;  /* 0x0002300001187983 */ /* 0x000ea80000300a00 */
        /* <DEDUP_REMOVED lines=8> */
[----:B------:R-:W4:Y:S04]  /*8a1d0*/  LDL.LU R0, [R1+0x3170] ;  /* 0x0031700001007983 */ /* 0x000f280000300800 */
[----:B----4-:R0:W-:Y:S04]  /*8a1e0*/  STG.E.U16 [R2.64], R0 ;  /* 0x0000000002007986 */ /* 0x0101e8000c101504 */
[----:B0-----:R-:W4:Y:S01]  /*8a1f0*/  LDL.LU.64 R2, [R1+0x3168] ;  /* 0x0031680001027983 */ /* 0x001f220000300a00 */
[----:B--2---:R-:W-:-:S03]  /*8a200*/  PRMT R0, R20, 0x7632, R0 ;  /* 0x0000763214007816 */ /* 0x004fc60000000000 */
[----:B------:R-:W2:Y:S04]  /*8a210*/  LDL.LU R20, [R1+0x3160] ;  /* 0x0031600001147983 */ /* 0x000ea80000300800 */
[----:B----4-:R0:W-:Y:S04]  /*8a220*/  STG.E.U16 [R2.64], R26 ;  /* 0x0000001a02007986 */ /* 0x0101e8000c101504 */
[----:B0-----:R-:W4:Y:S04]  /*8a230*/  LDL.LU.64 R2, [R1+0x3158] ;  /* 0x0031580001027983 */ /* 0x001f280000300a00 */
[----:B------:R-:W2:Y:S04]  /*8a240*/  LDL.LU R26, [R1+0x3154] ;  /* 0x00315400011a7983 */ /* 0x000ea80000300800 */
[----:B----4-:R0:W-:Y:S01]  /*8a250*/  STG.E.U16 [R2.64], R0 ;  /* 0x0000000002007986 */ /* 0x0101e2000c101504 */
[----:B--2---:R-:W-:-:S03]  /*8a260*/  PRMT R26, R20, 0x7632, R26 ;  /* 0x00007632141a7816 */ /* 0x004fc6000000001a */
[----:B------:R-:W2:Y:S04]  /*8a270*/  LDL.LU R20, [R1+0x3150] ;  /* 0x0031500001147983 */ /* 0x000ea80000300800 */
[----:B0-----:R-:W4:Y:S01]  /*8a280*/  LDL.LU.64 R2, [R1+0x3148] ;  /* 0x0031480001027983 */ /* 0x001f220000300a00 */
[----:B--2---:R-:W-:-:S03]  /*8a290*/  PRMT R0, R20, 0x7632, R0 ;  /* 0x0000763214007816 */ /* 0x004fc60000000000 */
[----:B------:R-:W2:Y:S04]  /*8a2a0*/  LDL.LU R20, [R1+0x3140] ;  /* 0x0031400001147983 */ /* 0x000ea80000300800 */
[----:B----4-:R0:W-:Y:S04]  /*8a2b0*/  STG.E.U16 [R2.64], R26 ;  /* 0x0000001a02007986 */ /* 0x0101e8000c101504 */
[----:B0-----:R-:W4:Y:S04]  /*8a2c0*/  LDL.LU.64 R2, [R1+0x3138] ;  /* 0x0031380001027983 */ /* 0x001f280000300a00 */
[----:B------:R-:W2:Y:S02]  /*8a2d0*/  LDL.LU R26, [R1+0x3134] ;  /* 0x00313400011a7983 */ /* 0x000ea40000300800 */
[----:B--2---:R-:W-:-:S02]  /*8a2e0*/  PRMT R26, R20, 0x7632, R26 ;  /* 0x00007632141a7816 */ /* 0x004fc4000000001a */
[----:B------:R-:W3:Y:S04]  /*8a2f0*/  LDL.LU R20, [R1+0x3130] ;  /* 0x0031300001147983 */ /* 0x000ee80000300800 */
[----:B----4-:R0:W-:Y:S04]  /*8a300*/  STG.E.U16 [R2.64], R0 ;  /* 0x0000000002007986 */ /* 0x0101e8000c101504 */
[----:B0-----:R-:W2:Y:S01]  /*8a310*/  LDL.LU.64 R2, [R1+0x3128] ;  /* 0x0031280001027983 */ /* 0x001ea20000300a00 */
[----:B---3--:R-:W-:-:S03]  /*8a320*/  PRMT R20, R5, 0x7632, R20 ;  /* 0x0000763205147816 */ /* 0x008fc60000000014 */
[----:B------:R-:W3:Y:S04]  /*8a330*/  LDL.LU R5, [R1+0x3124] ;  /* 0x0031240001057983 */ /* 0x000ee80000300800 */
[----:B--2---:R0:W-:Y:S01]  /*8a340*/  STG.E.U16 [R2.64], R26 ;  /* 0x0000001a02007986 */ /* 0x0041e2000c101504 */
[----:B---3--:R-:W-:-:S03]  /*8a350*/  PRMT R0, R5, 0x7632, R0 ;  /* 0x0000763205007816 */ /* 0x008fc60000000000 */
[----:B------:R-:W2:Y:S04]  /*8a360*/  LDL.LU R5, [R1+0x3120] ;  /* 0x0031200001057983 */ /* 0x000ea80000300800 */
[----:B0-----:R-:W3:Y:S04]  /*8a370*/  LDL.LU.64 R2, [R1+0x3118] ;  /* 0x0031180001027983 */ /* 0x001ee80000300a00 */
[----:B------:R-:W4:Y:S04]  /*8a380*/  LDL.LU R26, [R1+0x3110] ;  /* 0x00311000011a7983 */ /* 0x000f280000300800 */
[----:B---3--:R0:W-:Y:S04]  /*8a390*/  STG.E.U16 [R2.64], R20 ;  /* 0x0000001402007986 */ /* 0x0081e8000c101504 */
[----:B0-----:R-:W3:Y:S04]  /*8a3a0*/  LDL.LU.64 R2, [R1+0x3108] ;  /* 0x0031080001027983 */ /* 0x001ee80000300a00 */
[----:B------:R-:W2:Y:S04]  /*8a3b0*/  LDL.LU R20, [R1+0x3100] ;  /* 0x0031000001147983 */ /* 0x000ea80000300800 */
[----:B---3--:R0:W-:Y:S04]  /*8a3c0*/  STG.E.U16 [R2.64], R0 ;  /* 0x0000000002007986 */ /* 0x0081e8000c101504 */
[----:B0-----:R-:W2:Y:S04]  /*8a3d0*/  LDL.LU.64 R2, [R1+0x30f8] ;  /* 0x0030f80001027983 */ /* 0x001ea80000300a00 */
[----:B--2---:R0:W-:Y:S04]  /*8a3e0*/  STG.E.U16 [R2.64], R20 ;  /* 0x0000001402007986 */ /* 0x0041e8000c101504 */
[----:B0-----:R-:W4:Y:S04]  /*8a3f0*/  LDL.LU.64 R2, [R1+0x30f0] ;  /* 0x0030f00001027983 */ /* 0x001f280000300a00 */
[----:B----4-:R0:W-:Y:S04]  /*8a400*/  STG.E.U16 [R2.64], R26 ;  /* 0x0000001a02007986 */ /* 0x0101e8000c101504 */
[----:B0-----:R-:W2:Y:S04]  /*8a410*/  LDL.LU.64 R2, [R1+0x30e8] ;  /* 0x0030e80001027983 */ /* 0x001ea80000300a00 */
[----:B--2---:R0:W-:Y:S04]  /*8a420*/  STG.E.U16 [R2.64], R5 ;  /* 0x0000000502007986 */ /* 0x0041e8000c101504 */
[----:B0-----:R-:W2:Y:S01]  /*8a430*/  LDL.LU.64 R2, [R1+0x30e0] ;  /* 0x0030e00001027983 */ /* 0x001ea20000300a00 */
[----:B------:R-:W2:Y:S03]  /*8a440*/  LDL.LU R5, [R1+0x30d8] ;  /* 0x0030d80001057983 */ /* 0x000ea60000300800 */
[----:B--2---:R0:W-:Y:S04]  /*8a450*/  STG.E.U16 [R2.64], R5 ;  /* 0x0000000502007986 */ /* 0x0041e8000c101504 */
[----:B0-----:R-:W2:Y:S01]  /*8a460*/  LDL.LU.64 R2, [R1+0x30d0] ;  /* 0x0030d00001027983 */ /* 0x001ea20000300a00 */
[----:B------:R-:W2:Y:S03]  /*8a470*/  LDL.LU R5, [R1+0x30c8] ;  /* 0x0030c80001057983 */ /* 0x000ea60000300800 */
[----:B--2---:R0:W-:Y:S04]  /*8a480*/  STG.E.U16 [R2.64], R5 ;  /* 0x0000000502007986 */ /* 0x0041e8000c101504 */
[----:B0-----:R-:W5:Y:S01]  /*8a490*/  LDL.LU.64 R2, [R1+0x30c0] ;  /* 0x0030c00001027983 */ /* 0x001f620000300a00 */
[----:B------:R-:W2:Y:S02]  /*8a4a0*/  LDL.LU R5, [R1+0x30bc] ;  /* 0x0030bc0001057983 */ /* 0x000ea40000300800 */
[----:B------:R-:W-:Y:S01]  /*8a4b0*/  STL [R1+0x3068], R4 ;  /* 0x0030680401007387 */ /* 0x000fe20000100800 */
[----:B-----5:R-:W-:Y:S01]  /*8a4c0*/  STG.E.U16 [R2.64], R10 ;  /* 0x0000000a02007986 */ /* 0x020fe2000c101504 */
[----:B------:R-:W-:Y:S02]  /*8a4d0*/  STG.E.U16 [R8.64], R11 ;  /* 0x0000000b08007986 */ /* 0x000fe4000c101504 */
[----:B------:R0:W-:Y:S02]  /*8a4e0*/  STG.E.U16 [R14.64], R21 ;  /* 0x000000150e007986 */ /* 0x0001e4000c101504 */
[----:B------:R-:W-:Y:S01]  /*8a4f0*/  STG.E.U16 [R18.64], R4 ;  /* 0x0000000412007986 */ /* 0x000fe2000c101504 */
[----:B------:R-:W-:Y:S01]  /*8a500*/  STG.E.U16 [R22.64], R13 ;  /* 0x0000000d16007986 */ /* 0x000fe2000c101504 */
[----:B------:R1:W-:Y:S02]  /*8a510*/  STG.E.U16 [R28.64], R6 ;  /* 0x000000061c007986 */ /* 0x0003e4000c101504 */
[----:B------:R3:W-:Y:S01]  /*8a520*/  STG.E.U16 [R24.64], R7 ;  /* 0x0000000718007986 */ /* 0x0007e2000c101504 */
[----:B0-----:R-:W4:Y:S01]  /*8a530*/  LDL.LU.64 R14, [R1+0x228] ;  /* 0x00022800010e7983 */ /* 0x001f220000300a00 */
[----:B------:R0:W-:Y:S02]  /*8a540*/  STL [R1+0x3078], R13 ;  /* 0x0030780d01007387 */ /* 0x0001e40000100800 */
[----:B-1----:R-:W5:Y:S02]  /*8a550*/  LDL.LU.64 R28, [R1+0x220] ;  /* 0x00022000011c7983 */ /* 0x002f640000300a00 */
[----:B------:R-:W2:Y:S01]  /*8a560*/  LDL.LU.64 R18, [R1+0x218] ;  /* 0x0002180001127983 */ /* 0x000ea20000300a00 */
[----:B------:R-:W2:Y:S01]  /*8a570*/  LDL.LU.64 R22, [R1+0x210] ;  /* 0x0002100001167983 */ /* 0x000ea20000300a00 */
[----:B---3--:R-:W3:Y:S03]  /*8a580*/  LDL.LU.64 R24, [R1+0x208] ;  /* 0x0002080001187983 */ /* 0x008ee60000300a00 */
        /* <DEDUP_REMOVED lines=8> */
[----:B0-----:R-:W2:Y:S01]  /*8a610*/  LDL.LU R13, [R1+0x148] ;  /* 0x00014800010d7983 */ /* 0x001ea20000300800 */
[----:B------:R-:W2:Y:S02]  /*8a620*/  LDL.LU R4, [R1+0xf8] ;  /* 0x0000f80001047983 */ /* 0x000ea40000300800 */
[----:B------:R0:W-:Y:S02]  /*8a630*/  STL.64 [R1+0x3050], R6 ;  /* 0x0030500601007387 */ /* 0x0001e40000100a00 */
        /* <DEDUP_REMOVED lines=11> */
[----:B----4-:R-:W-:Y:S01]  /*8a6f0*/  STG.E.U16 [R14.64], R12 ;  /* 0x0000000c0e007986 */ /* 0x010fe2000c101504 */
[----:B-----5:R-:W-:Y:S01]  /*8a700*/  STG.E.U16 [R28.64], R17 ;  /* 0x000000111c007986 */ /* 0x020fe2000c101504 */
[----:B------:R-:W-:Y:S01]  /*8a710*/  PRMT R0, R20, 0x7632, R0 ;  /* 0x0000763214007816 */ /* 0x000fe20000000000 */
[----:B------:R-:W-:Y:S01]  /*8a720*/  STG.E.U16 [R18.64], R16 ;  /* 0x0000001012007986 */ /* 0x000fe2000c101504 */
[----:B--2---:R0:W-:Y:S04]  /*8a730*/  STL.64 [R1+0x30b0], R6 ;  /* 0x0030b00601007387 */ /* 0x0041e80000100a00 */
[----:B0-----:R-:W2:Y:S01]  /*8a740*/  LDL.LU.64 R6, [R1+0x200] ;  /* 0x0002000001067983 */ /* 0x001ea20000300a00 */
[----:B------:R-:W4:Y:S02]  /*8a750*/  LDL.LU.64 R2, [R1+0x1c8] ;  /* 0x0001c80001027983 */ /* 0x000f240000300a00 */
[----:B------:R-:W5:Y:S02]  /*8a760*/  LDL.LU.64 R28, [R1+0x1c0] ;  /* 0x0001c000011c7983 */ /* 0x000f640000300a00 */
[----:B------:R-:W4:Y:S01]  /*8a770*/  LDL.LU.64 R8, [R1+0x1b8] ;  /* 0x0001b80001087983 */ /* 0x000f220000300a00 */
[----:B------:R-:W4:Y:S01]  /*8a780*/  LDL.LU.64 R10, [R1+0x1b0] ;  /* 0x0001b000010a7983 */ /* 0x000f220000300a00 */
[----:B------:R-:W4:Y:S01]  /*8a790*/  LDL.LU.64 R14, [R1+0x1a8] ;  /* 0x0001a800010e7983 */ /* 0x000f220000300a00 */
[----:B------:R-:W-:Y:S01]  /*8a7a0*/  PRMT R5, R26, 0x7632, R5 ;  /* 0x000076321a057816 */ /* 0x000fe20000000005 */
[----:B------:R-:W4:Y:S01]  /*8a7b0*/  LDL.LU.64 R18, [R1+0x1a0] ;  /* 0x0001a00001127983 */ /* 0x000f220000300a00 */
[----:B------:R0:W-:Y:S04]  /*8a7c0*/  STG.E.U16 [R22.64], R27 ;  /* 0x0000001b16007986 */ /* 0x0001e8000c101504 */
[----:B------:R-:W4:Y:S01]  /*8a7d0*/  LDL.LU.64 R20, [R1+0x198] ;  /* 0x0001980001147983 */ /* 0x000f220000300a00 */
[----:B---3--:R1:W-:Y:S03]  /*8a7e0*/  STG.E.U16 [R24.64], R0 ;  /* 0x0000000018007986 */ /* 0x0083e6000c101504 */
[----:B0-----:R-:W3:Y:S01]  /*8a7f0*/  LDL.LU.64 R22, [R1+0x190] ;  /* 0x0001900001167983 */ /* 0x001ee20000300a00 */
[----:B------:R-:W3:Y:S02]  /*8a800*/  LDL.LU R26, [R1+0x16c] ;  /* 0x00016c00011a7983 */ /* 0x000ee40000300800 */
[----:B-1----:R-:W3:Y:S01]  /*8a810*/  LDL.LU.64 R24, [R1+0x188] ;  /* 0x0001880001187983 */ /* 0x002ee20000300a00 */
[----:B------:R-:W-:-:S02]  /*8a820*/  PRMT R0, R13, 0x7632, R0 ;  /* 0x000076320d007816 */ /* 0x000fc40000000000 */
[----:B------:R-:W3:Y:S04]  /*8a830*/  LDL.LU R13, [R1+0x30b8] ;  /* 0x0030b800010d7983 */ /* 0x000ee80000300800 */
[----:B--2---:R0:W-:Y:S04]  /*8a840*/  STG.E.U16 [R6.64], R5 ;  /* 0x0000000506007986 */ /* 0x0041e8000c101504 */
[----:B0-----:R-:W2:Y:S01]  /*8a850*/  LDL.LU.64 R6, [R1+0x30b0] ;  /* 0x0030b00001067983 */ /* 0x001ea20000300a00 */
[----:B------:R-:W3:Y:S03]  /*8a860*/  LDL.LU R5, [R1+0x30ac] ;  /* 0x0030ac0001057983 */ /* 0x000ee60000300800 */
[----:B--2---:R0:W-:Y:S01]  /*8a870*/  STG.E.U16 [R6.64], R0 ;  /* 0x0000000006007986 */ /* 0x0041e2000c101504 */
[----:B---3--:R-:W-:-:S02]  /*8a880*/  PRMT R5, R13, 0x7632, R5 ;  /* 0x000076320d057816 */ /* 0x008fc40000000005 */
[----:B------:R-:W2:Y:S01]  /*8a890*/  LDL.LU R13, [R1+0x30a8] ;  /* 0x0030a800010d7983 */ /* 0x000ea20000300800 */
[----:B0-----:R-:W3:Y:S01]  /*8a8a0*/  LDL.LU.64 R6, [R1+0x30a0] ;  /* 0x0030a00001067983 */ /* 0x001ee20000300a00 */
[----:B--2---:R-:W-:-:S03]  /*8a8b0*/  PRMT R0, R13, 0x7632, R0 ;  /* 0x000076320d007816 */ /* 0x004fc60000000000 */
[----:B------:R-:W2:Y:S04]  /*8a8c0*/  LDL.LU R13, [R1+0x3098] ;  /* 0x00309800010d7983 */ /* 0x000ea80000300800 */
[----:B---3--:R0:W-:Y:S04]  /*8a8d0*/  STG.E.U16 [R6.64], R5 ;  /* 0x0000000506007986 */ /* 0x0081e8000c101504 */
[----:B0-----:R-:W3:Y:S01]  /*8a8e0*/  LDL.LU.64 R6, [R1+0x3090] ;  /* 0x0030900001067983 */ /* 0x001ee20000300a00 */
[----:B------:R-:W2:Y:S03]  /*8a8f0*/  LDL.LU R5, [R1+0x308c] ;  /* 0x00308c0001057983 */ /* 0x000ea60000300800 */
[----:B---3--:R0:W-:Y:S01]  /*8a900*/  STG.E.U16 [R6.64], R0 ;  /* 0x0000000006007986 */ /* 0x0081e2000c101504 */
[----:B--2---:R-:W-:-:S02]  /*8a910*/  PRMT R5, R13, 0x7632, R5 ;  /* 0x000076320d057816 */ /* 0x004fc40000000005 */
        /* <DEDUP_REMOVED lines=15> */
[----:B------:R-:W2:Y:S02]  /*8aa10*/  LDL.LU R5, [R1+0x304c] ;  /* 0x00304c0001057983 */ /* 0x000ea40000300800 */
[----:B----4-:R0:W-:Y:S01]  /*8aa20*/  STG.E.U16 [R2.64], R0 ;  /* 0x0000000002007986 */ /* 0x0101e2000c101504 */
[----:B--2---:R-:W-:-:S02]  /*8aa30*/  PRMT R5, R13, 0x7632, R5 ;  /* 0x000076320d057816 */ /* 0x004fc40000000005 */
[----:B------:R-:W2:Y:S01]  /*8aa40*/  LDL.LU R13, [R1+0x3048] ;  /* 0x00304800010d7983 */ /* 0x000ea20000300800 */
[----:B0-----:R-:W4:Y:S01]  /*8aa50*/  LDL.LU.64 R2, [R1+0x3040] ;  /* 0x0030400001027983 */ /* 0x001f220000300a00 */
[----:B---3--:R-:W-:Y:S02]  /*8aa60*/  PRMT R0, R6, 0x7632, R0 ;  /* 0x0000763206007816 */ /* 0x008fe40000000000 */
[----:B-----5:R0:W-:Y:S01]  /*8aa70*/  STG.E.U16 [R28.64], R5 ;  /* 0x000000051c007986 */ /* 0x0201e2000c101504 */
[----:B------:R-:W-:-:S03]  /*8aa80*/  PRMT R4, R7, 0x7632, R4 ;  /* 0x0000763207047816 */ /* 0x000fc60000000004 */
[----:B------:R1:W-:Y:S02]  /*8aa90*/  STG.E.U16 [R8.64], R0 ;  /* 0x0000000008007986 */ /* 0x0003e4000c101504 */
[----:B------:R-:W-:Y:S02]  /*8aaa0*/  STG.E.U16 [R10.64], R4 ;  /* 0x000000040a007986 */ /* 0x000fe4000c101504 */
[----:B0-----:R-:W3:Y:S01]  /*8aab0*/  LDL.LU.64 R28, [R1+0x3038] ;  /* 0x00303800011c7983 */ /* 0x001ee20000300a00 */
[----:B-1----:R-:W-:-:S05]  /*8aac0*/  PRMT R0, R12, 0x7632, R0 ;  /* 0x000076320c007816 */ /* 0x002fca0000000000 */
[----:B------:R0:W-:Y:S02]  /*8aad0*/  STG.E.U16 [R14.64], R0 ;  /* 0x000000000e007986 */ /* 0x0001e4000c101504 */
[----:B0-----:R-:W-:Y:S02]  /*8aae0*/  PRMT R0, R27, 0x7632, R0 ;  /* 0x000076321b007816 */ /* 0x001fe40000000000 */
[----:B------:R-:W5:Y:S01]  /*8aaf0*/  LDL.LU R27, [R1+0x15c] ;  /* 0x00015c00011b7983 */ /* 0x000f620000300800 */
[----:B----4-:R-:W-:Y:S02]  /*8ab00*/  PRMT R3, R17, 0x7632, R3 ;  /* 0x0000763211037816 */ /* 0x010fe40000000003 */
[----:B------:R-:W-:-:S03]  /*8ab10*/  PRMT R2, R16, 0x7632, R2 ;  /* 0x0000763210027816 */ /* 0x000fc60000000002 */
[----:B------:R-:W-:Y:S02]  /*8ab20*/  STG.E.U16 [R18.64], R3 ;  /* 0x0000000312007986 */ /* 0x000fe4000c101504 */
[----:B------:R-:W-:Y:S02]  /*8ab30*/  STG.E.U16 [R20.64], R2 ;  /* 0x0000000214007986 */ /* 0x000fe4000c101504 */
[----:B------:R-:W-:Y:S02]  /*8ab40*/  STG.E.U16 [R22.64], R0 ;  /* 0x0000000016007986 */ /* 0x000fe4000c101504 */
[----:B------:R0:W-:Y:S02]  /*8ab50*/  STG.E.U16 [R24.64], R26 ;  /* 0x0000001a18007986 */ /* 0x0001e4000c101504 */
[----:B0-----:R-:W4:Y:S01]  /*8ab60*/  LDL.LU R25, [R1+0x14c] ;  /* 0x00014c0001197983 */ /* 0x001f220000300800 */
[----:B------:R-:W2:Y:S02]  /*8ab70*/  LDL.LU R23, [R1+0x13c] ;  /* 0x00013c0001177983 */ /* 0x000ea40000300800 */
[----:B------:R-:W2:Y:S02]  /*8ab80*/  LDL.LU R21, [R1+0x12c] ;  /* 0x00012c0001157983 */ /* 0x000ea40000300800 */
[----:B------:R-:W2:Y:S01]  /*8ab90*/  LDL.LU R19, [R1+0x11c] ;  /* 0x00011c0001137983 */ /* 0x000ea20000300800 */
[----:B------:R-:W2:Y:S01]  /*8aba0*/  LDL.LU R17, [R1+0x10c] ;  /* 0x00010c0001117983 */ /* 0x000ea20000300800 */
[----:B------:R-:W2:Y:S02]  /*8abb0*/  LDL.LU R15, [R1+0xfc] ;  /* 0x0000fc00010f7983 */ /* 0x000ea40000300800 */
[----:B------:R-:W2:Y:S02]  /*8abc0*/  LDL.LU R12, [R1+0xec] ;  /* 0x0000ec00010c7983 */ /* 0x000ea40000300800 */
        /* <DEDUP_REMOVED lines=13> */
[----:B0-----:R-:W5:Y:S01]  /*8aca0*/  LDL.LU.64 R12, [R1+0x180] ;  /* 0x00018000010c7983 */ /* 0x001f620000300a00 */
[----:B------:R-:W2:Y:S03]  /*8acb0*/  LDL.LU.64 R10, [R1+0x40] ;  /* 0x00004000010a7983 */ /* 0x000ea60000300a00 */
[----:B--2---:R0:W-:Y:S04]  /*8acc0*/  STL.64 [R1+0x2fc0], R10 ;  /* 0x002fc00a01007387 */ /* 0x0041e80000100a00 */
[----:B0-----:R-:W2:Y:S01]  /*8acd0*/  LDL.LU.64 R10, [R1+0x48] ;  /* 0x00004800010a7983 */ /* 0x001ea20000300a00 */
[----:B------:R-:W2:Y:S02]  /*8ace0*/  LDL.LU R14, [R1+0xdc] ;  /* 0x0000dc00010e7983 */ /* 0x000ea40000300800 */
[----:B------:R-:W2:Y:S02]  /*8acf0*/  LDL.LU R16, [R1+0xcc] ;  /* 0x0000cc0001107983 */ /* 0x000ea40000300800 */
[----:B------:R-:W2:Y:S02]  /*8ad00*/  LDL.LU.64 R4, [R1+0x30] ;  /* 0x0000300001047983 */ /* 0x000ea40000300a00 */
[----:B--2---:R0:W-:Y:S04]  /*8ad10*/  STL.64 [R1+0x2fa0], R4 ;  /* 0x002fa00401007387 */ /* 0x0041e80000100a00 */
[----:B0-----:R-:W2:Y:S01]  /*8ad20*/  LDL.LU.64 R4, [R1+0x38] ;  /* 0x0000380001047983 */ /* 0x001ea20000300a00 */
[----:B------:R-:W2:Y:S02]  /*8ad30*/  LDL.LU R18, [R1+0xbc] ;  /* 0x0000bc0001127983 */ /* 0x000ea40000300800 */
[----:B------:R-:W2:Y:S02]  /*8ad40*/  LDL.LU R20, [R1+0xac] ;  /* 0x0000ac0001147983 */ /* 0x000ea40000300800 */
[----:B------:R-:W2:Y:S01]  /*8ad50*/  LDL.LU R22, [R1+0x9c] ;  /* 0x00009c0001167983 */ /* 0x000ea20000300800 */
[----:B------:R-:W2:Y:S01]  /*8ad60*/  LDL.LU R24, [R1+0x8c] ;  /* 0x00008c0001187983 */ /* 0x000ea20000300800 */
[----:B------:R-:W2:Y:S03]  /*8ad70*/  LDL.LU.64 R2, [R1+0x10] ;  /* 0x0000100001027983 */ /* 0x000ea60000300a00 */
[----:B--2---:R0:W-:Y:S04]  /*8ad80*/  STL.64 [R1+0x2f60], R2 ;  /* 0x002f600201007387 */ /* 0x0041e80000100a00 */
[----:B0-----:R-:W2:Y:S04]  /*8ad90*/  LDL.LU.64 R2, [R1+0x18] ;  /* 0x0000180001027983 */ /* 0x001ea80000300a00 */
[----:B--2---:R0:W-:Y:S04]  /*8ada0*/  STL.64 [R1+0x2f70], R2 ;  /* 0x002f700201007387 */ /* 0x0041e80000100a00 */
[----:B0-----:R-:W2:Y:S01]  /*8adb0*/  LDL.LU.64 R2, [R1+0x20] ;  /* 0x0000200001027983 */ /* 0x001ea20000300a00 */
[----:B---3--:R-:W-:-:S03]  /*8adc0*/  PRMT R28, R26, 0x7632, R28 ;  /* 0x000076321a1c7816 */ /* 0x008fc6000000001c */
[----:B-----5:R-:W-:Y:S04]  /*8add0*/  STG.E.U16 [R12.64], R27 ;  /* 0x0000001b0c007986 */ /* 0x020fe8000c101504 */
[----:B--2---:R0:W-:Y:S04]  /*8ade0*/  STL.64 [R1+0x2f80], R2 ;  /* 0x002f800201007387 */ /* 0x0041e80000100a00 */
[----:B0-----:R-:W2:Y:S01]  /*8adf0*/  LDL.LU.64 R2, [R1+0x28] ;  /* 0x0000280001027983 */ /* 0x001ea20000300a00 */
[----:B------:R-:W3:Y:S02]  /*8ae00*/  LDL.LU R26, [R1+0x7c] ;  /* 0x00007c00011a7983 */ /* 0x000ee40000300800 */
[----:B------:R-:W5:Y:S02]  /*8ae10*/  LDL.LU.64 R6, [R1+0x8] ;  /* 0x0000080001067983 */ /* 0x000f640000300a00 */
[----:B------:R-:W2:Y:S01]  /*8ae20*/  LDL.LU.64 R8, [R1] ;  /* 0x0000000001087983 */ /* 0x000ea20000300a00 */
[----:B------:R-:W4:Y:S01]  /*8ae30*/  LDL.LU.64 R12, [R1+0x3030] ;  /* 0x00303000010c7983 */ /* 0x000f220000300a00 */
[----:B------:R-:W-:-:S02]  /*8ae40*/  PRMT R29, R27, 0x7632, R29 ;  /* 0x000076321b1d7816 */ /* 0x000fc4000000001d */
[----:B------:R-:W2:Y:S01]  /*8ae50*/  LDL.LU R27, [R1+0x3028] ;  /* 0x00302800011b7983 */ /* 0x000ea20000300800 */
[----:B----4-:R0:W-:Y:S04]  /*8ae60*/  STG.E.U16 [R12.64], R25 ;  /* 0x000000190c007986 */ /* 0x0101e8000c101504 */
[----:B0-----:R-:W4:Y:S01]  /*8ae70*/  LDL.LU.64 R12, [R1+0x3020] ;  /* 0x00302000010c7983 */ /* 0x001f220000300a00 */
[----:B--2---:R-:W-:Y:S02]  /*8ae80*/  PRMT R27, R25, 0x7632, R27 ;  /* 0x00007632191b7816 */ /* 0x004fe4000000001b */
[----:B------:R-:W2:Y:S01]  /*8ae90*/  LDL.LU R25, [R1+0x3018] ;  /* 0x0030180001197983 */ /* 0x000ea20000300800 */
[----:B----4-:R0:W-:Y:S04]  /*8aea0*/  STG.E.U16 [R12.64], R23 ;  /* 0x000000170c007986 */ /* 0x0101e8000c101504 */
[----:B0-----:R-:W4:Y:S01]  /*8aeb0*/  LDL.LU.64 R12, [R1+0x3010] ;  /* 0x00301000010c7983 */ /* 0x001f220000300a00 */
[----:B--2---:R-:W-:-:S02]  /*8aec0*/  PRMT R25, R23, 0x7632, R25 ;  /* 0x0000763217197816 */ /* 0x004fc40000000019 */
        /* <DEDUP_REMOVED lines=23> */
[----:B------:R-:W-:-:S02]  /*8b040*/  PRMT R13, R14, 0x7632, R13 ;  /* 0x000076320e0d7816 */ /* 0x000fc4000000000d */
[----:B------:R-:W2:Y:S02]  /*8b050*/  LDL.LU R14, [R1+0x2fa8] ;  /* 0x002fa800010e7983 */ /* 0x000ea40000300800 */
[----:B------:R0:W-:Y:S02]  /*8b060*/  STG.E.U16 [R4.64], R16 ;  /* 0x0000001004007986 */ /* 0x0001e4000c101504 */
[----:B0-----:R-:W2:Y:S01]  /*8b070*/  LDL.LU.64 R4, [R1+0x2fa0] ;  /* 0x002fa00001047983 */ /* 0x001ea20000300a00 */
[----:B----4-:R-:W-:-:S03]  /*8b080*/  PRMT R11, R16, 0x7632, R11 ;  /* 0x00007632100b7816 */ /* 0x010fc6000000000b */
[----:B------:R-:W4:Y:S04]  /*8b090*/  LDL.LU R16, [R1+0x2f9c] ;  /* 0x002f9c0001107983 */ /* 0x000f280000300800 */
[----:B--2---:R-:W-:Y:S01]  /*8b0a0*/  STG.E.U16 [R4.64], R18 ;  /* 0x0000001204007986 */ /* 0x004fe2000c101504 */
[----:B------:R-:W-:Y:S01]  /*8b0b0*/  STG.E.U16 [R2.64], R20 ;  /* 0x0000001402007986 */ /* 0x000fe2000c101504 */
[----:B----4-:R-:W-:-:S05]  /*8b0c0*/  PRMT R16, R18, 0x7632, R16 ;  /* 0x0000763212107816 */ /* 0x010fca0000000010 */
[----:B------:R0:W-:Y:S04]  /*8b0d0*/  STL.S16 [R1+0x38], R16 ;  /* 0x0000381001007387 */ /* 0x0001e80000100600 */
[----:B0-----:R-:W2:Y:S01]  /*8b0e0*/  LDL.LU R16, [R1+0x2f98] ;  /* 0x002f980001107983 */ /* 0x001ea20000300800 */
[----:B------:R-:W4:Y:S02]  /*8b0f0*/  LDL.LU.64 R4, [R1+0x2f90] ;  /* 0x002f900001047983 */ /* 0x000f240000300a00 */
[----:B------:R-:W2:Y:S02]  /*8b100*/  LDL.LU R18, [R1+0x2f88] ;  /* 0x002f880001127983 */ /* 0x000ea40000300800 */
[----:B------:R-:W2:Y:S01]  /*8b110*/  LDL.LU.64 R2, [R1+0x2f80] ;  /* 0x002f800001027983 */ /* 0x000ea20000300a00 */
[----:B----4-:R-:W-:-:S02]  /*8b120*/  PRMT R4, R20, 0x7632, R4 ;  /* 0x0000763214047816 */ /* 0x010fc40000000004 */
[----:B------:R-:W4:Y:S04]  /*8b130*/  LDL.LU R20, [R1+0x2f78] ;  /* 0x002f780001147983 */ /* 0x000f280000300800 */
[----:B--2---:R0:W-:Y:S04]  /*8b140*/  STG.E.U16 [R2.64], R22 ;  /* 0x0000001602007986 */ /* 0x0041e8000c101504 */
[----:B0-----:R-:W2:Y:S01]  /*8b150*/  LDL.LU.64 R2, [R1+0x2f70] ;  /* 0x002f700001027983 */ /* 0x001ea20000300a00 */
[----:B------:R-:W-:Y:S02]  /*8b160*/  PRMT R5, R22, 0x7632, R5 ;  /* 0x0000763216057816 */ /* 0x000fe40000000005 */
[----:B------:R-:W3:Y:S01]  /*8b170*/  LDL.LU R22, [R1+0x2f68] ;  /* 0x002f680001167983 */ /* 0x000ee20000300800 */
[----:B------:R-:W-:Y:S01]  /*8b180*/  PRMT R0, R24, 0x7632, R0 ;  /* 0x0000763218007816 */ /* 0x000fe20000000000 */
[----:B--2---:R0:W-:Y:S04]  /*8b190*/  STG.E.U16 [R2.64], R24 ;  /* 0x0000001802007986 */ /* 0x0041e8000c101504 */
[----:B0-----:R-:W2:Y:S01]  /*8b1a0*/  LDL.LU.64 R2, [R1+0x2f60] ;  /* 0x002f600001027983 */ /* 0x001ea20000300a00 */
[----:B------:R-:W3:Y:S02]  /*8b1b0*/  LDL.LU R24, [R1+0x2f5c] ;  /* 0x002f5c0001187983 */ /* 0x000ee40000300800 */
[----:B---3--:R-:W-:Y:S01]  /*8b1c0*/  PRMT R24, R26, 0x7632, R24 ;  /* 0x000076321a187816 */ /* 0x008fe20000000018 */
[----:B--2---:R-:W-:Y:S01]  /*8b1d0*/  STG.E.U16 [R2.64], R26 ;  /* 0x0000001a02007986 */ /* 0x004fe2000c101504 */
[----:B-----5:R-:W-:Y:S03]  /*8b1e0*/  STG.E.U16 [R6.64], R28 ;  /* 0x0000001c06007986 */ /* 0x020fe6000c101504 */
[----:B------:R0:W-:Y:S01]  /*8b1f0*/  STL.S16 [R1+0x18], R24 ;  /* 0x0000181801007387 */ /* 0x0001e20000100600 */
[----:B------:R1:W-:Y:S03]  /*8b200*/  STG.E.U16 [R8.64], R29 ;  /* 0x0000001d08007986 */ /* 0x0003e6000c101504 */
[----:B0-----:R-:W2:Y:S01]  /*8b210*/  LDL.LU R24, [R1+0x2f58] ;  /* 0x002f580001187983 */ /* 0x001ea20000300800 */
[----:B------:R-:W3:Y:S02]  /*8b220*/  LDL.LU.64 R2, [R1+0x2f50] ;  /* 0x002f500001027983 */ /* 0x000ee40000300a00 */
[----:B------:R-:W5:Y:S02]  /*8b230*/  LDL.LU R26, [R1+0x2f48] ;  /* 0x002f4800011a7983 */ /* 0x000f640000300800 */
[----:B------:R-:W2:Y:S01]  /*8b240*/  LDL.LU.64 R6, [R1+0x2f40] ;  /* 0x002f400001067983 */ /* 0x000ea20000300a00 */
[----:B------:R-:W2:Y:S01]  /*8b250*/  LDL.LU R28, [R1+0x2f38] ;  /* 0x002f3800011c7983 */ /* 0x000ea20000300800 */
[----:B-1----:R-:W2:Y:S02]  /*8b260*/  LDL.LU.64 R8, [R1+0x2f30] ;  /* 0x002f300001087983 */ /* 0x002ea40000300a00 */
[----:B------:R-:W2:Y:S02]  /*8b270*/  LDL.LU R29, [R1+0x2f2c] ;  /* 0x002f2c00011d7983 */ /* 0x000ea40000300800 */
[----:B--2---:R0:W-:Y:S04]  /*8b280*/  STG.E.U16 [R28.64], R27 ;  /* 0x0000001b1c007986 */ /* 0x0041e8000c101504 */
[----:B0-----:R-:W5:Y:S01]  /*8b290*/  LDL.LU R27, [R1+0x2f28] ;  /* 0x002f2800011b7983 */ /* 0x001f620000300800 */
[----:B------:R-:W2:Y:S02]  /*8b2a0*/  LDL.LU R29, [R1+0x424] ;  /* 0x00042400011d7983 */ /* 0x000ea40000300800 */
[----:B------:R-:W2:Y:S01]  /*8b2b0*/  LDL.LU.S16 R28, [R1+0x18] ;  /* 0x00001800011c7983 */ /* 0x000ea20000300600 */
[----:B-----5:R0:W-:Y:S04]  /*8b2c0*/  STG.E.U16 [R26.64], R25 ;  /* 0x000000191a007986 */ /* 0x0201e8000c101504 */
[----:B0-----:R-:W5:Y:S01]  /*8b2d0*/  LDL.LU R25, [R1+0x2f24] ;  /* 0x002f240001197983 */ /* 0x001f620000300800 */
[----:B------:R-:W2:Y:S02]  /*8b2e0*/  LDL.LU R27, [R1+0x41c] ;  /* 0x00041c00011b7983 */ /* 0x000ea40000300800 */
[----:B------:R-:W2:Y:S01]  /*8b2f0*/  LDL.LU R26, [R1+0x860] ;  /* 0x00086000011a7983 */ /* 0x000ea20000300800 */
[----:B-----5:R0:W-:Y:S04]  /*8b300*/  STG.E.U16 [R24.64], R23 ;  /* 0x0000001718007986 */ /* 0x0201e8000c101504 */
[----:B0-----:R-:W5:Y:S01]  /*8b310*/  LDL.LU R23, [R1+0x2f20] ;  /* 0x002f200001177983 */ /* 0x001f620000300800 */
[----:B------:R-:W2:Y:S02]  /*8b320*/  LDL.LU R24, [R1+0x868] ;  /* 0x0008680001187983 */ /* 0x000ea40000300800 */
[----:B------:R-:W2:Y:S01]  /*8b330*/  LDL.LU R25, [R1+0x864] ;  /* 0x0008640001197983 */ /* 0x000ea20000300800 */
[----:B-----5:R0:W-:Y:S04]  /*8b340*/  STG.E.U16 [R22.64], R21 ;  /* 0x0000001516007986 */ /* 0x0201e8000c101504 */
[----:B0-----:R-:W4:Y:S01]  /*8b350*/  LDL.LU R21, [R1+0x2f1c] ;  /* 0x002f1c0001157983 */ /* 0x001f220000300800 */
[----:B------:R-:W5:Y:S02]  /*8b360*/  LDL.LU R22, [R1+0x870] ;  /* 0x0008700001167983 */ /* 0x000f640000300800 */
[----:B------:R-:W2:Y:S01]  /*8b370*/  LDL.LU R23, [R1+0x86c] ;  /* 0x00086c0001177983 */ /* 0x000ea20000300800 */
[----:B----4-:R0:W-:Y:S04]  /*8b380*/  STG.E.U16 [R20.64], R19 ;  /* 0x0000001314007986 */ /* 0x0101e8000c101504 */
[----:B0-----:R-:W4:Y:S01]  /*8b390*/  LDL.LU R19, [R1+0x2f18] ;  /* 0x002f180001137983 */ /* 0x001f220000300800 */
[----:B------:R-:W2:Y:S02]  /*8b3a0*/  LDL.LU R20, [R1+0x42c] ;  /* 0x00042c0001147983 */ /* 0x000ea40000300800 */
        /* <DEDUP_REMOVED lines=15> */
[----:B------:R-:W4:Y:S02]  /*8b4a0*/  LDL.LU.S16 R12, [R1+0x38] ;  /* 0x00003800010c7983 */ /* 0x000f240000300600 */
[----:B------:R-:W2:Y:S01]  /*8b4b0*/  LDL.LU R13, [R1+0x87c] ;  /* 0x00087c00010d7983 */ /* 0x000ea20000300800 */
[----:B----4-:R-:W-:Y:S01]  /*8b4c0*/  STG.E.U16 [R10.64], R12 ;  /* 0x0000000c0a007986 */ /* 0x010fe2000c101504 */
[----:B------:R0:W-:Y:S02]  /*8b4d0*/  STG.E.U16 [R8.64], R4 ;  /* 0x0000000408007986 */ /* 0x0001e4000c101504 */
[----:B------:R1:W-:Y:S01]  /*8b4e0*/  STG.E.U16 [R6.64], R5 ;  /* 0x0000000506007986 */ /* 0x0003e2000c101504 */
[----:B0-----:R-:W4:Y:S01]  /*8b4f0*/  LDL.LU R4, [R1+0x2f04] ;  /* 0x002f040001047983 */ /* 0x001f220000300800 */
[----:B-1----:R-:W4:Y:S02]  /*8b500*/  LDL.LU R5, [R1+0x2f00] ;  /* 0x002f000001057983 */ /* 0x002f240000300800 */
[----:B--2---:R-:W-:Y:S01]  /*8b510*/  FFMA R9, R16, 0.69314718246459960938, R15 ;  /* 0x3f31721810097823 */ /* 0x004fe2000000000f */
[----:B------:R-:W-:-:S02]  /*8b520*/  FSEL R15, R29, -INF , P4 ;  /* 0xff8000001d0f7808 */ /* 0x000fc40002000000 */
[----:B------:R-:W0:Y:S04]  /*8b530*/  S2R R29, SR_TID.X ;  /* 0x00000000001d7919 */ /* 0x000e280000002100 */
[----:B---3--:R1:W-:Y:S01]  /*8b540*/  STG.E.U16 [R2.64], R0 ;  /* 0x0000000002007986 */ /* 0x0083e2000c101504 */
[----:B------:R-:W-:Y:S02]  /*8b550*/  FFMA R8, R14, 0.69314718246459960938, R13 ;  /* 0x3f3172180e087823 */ /* 0x000fe4000000000d */
[----:B------:R-:W-:Y:S01]  /*8b560*/  FFMA R10, R18, 0.69314718246459960938, R17 ;  /* 0x3f317218120a7823 */ /* 0x000fe20000000011 */
[----:B------:R-:W-:Y:S02]  /*8b570*/  FSEL R20, R20, -INF , P6 ;  /* 0xff80000014147808 */ /* 0x000fe40003000000 */
[----:B------:R-:W-:-:S02]  /*8b580*/  FSEL R16, R19, -INF , P5 ;  /* 0xff80000013107808 */ /* 0x000fc40002800000 */
[----:B------:R-:W-:Y:S02]  /*8b590*/  FSEL R14, R21, -INF , P3 ;  /* 0xff800000150e7808 */ /* 0x000fe40001800000 */
[----:B------:R-:W-:Y:S01]  /*8b5a0*/  FSEL R17, R27, -INF , P2 ;  /* 0xff8000001b117808 */ /* 0x000fe20001000000 */
[----:B------:R-:W-:Y:S02]  /*8b5b0*/  FFMA R13, R15, 0.69314718246459960938, R24 ;  /* 0x3f3172180f0d7823 */ /* 0x000fe40000000018 */
[----:B-----5:R-:W-:Y:S02]  /*8b5c0*/  FFMA R11, R20, 0.69314718246459960938, R22 ;  /* 0x3f317218140b7823 */ /* 0x020fe40000000016 */
[----:B------:R-:W-:Y:S02]  /*8b5d0*/  FFMA R12, R16, 0.69314718246459960938, R23 ;  /* 0x3f317218100c7823 */ /* 0x000fe40000000017 */
[----:B------:R-:W-:Y:S02]  /*8b5e0*/  FFMA R14, R14, 0.69314718246459960938, R25 ;  /* 0x3f3172180e0e7823 */ /* 0x000fe40000000019 */
[----:B------:R-:W-:Y:S01]  /*8b5f0*/  FFMA R15, R17, 0.69314718246459960938, R26 ;  /* 0x3f317218110f7823 */ /* 0x000fe2000000001a */
[----:B0-----:R-:W-:-:S04]  /*8b600*/  SHF.L.U32 R27, R29, 0x2, RZ ;  /* 0x000000021d1b7819 */ /* 0x001fc800000006ff */
[----:B-1----:R-:W-:Y:S01]  /*8b610*/  LOP3.LUT R0, R27, 0x70, RZ, 0xc0, !PT ;  /* 0x000000701b007812 */ /* 0x002fe200078ec0ff */
[----:B----4-:R0:W-:Y:S01]  /*8b620*/  STG.E.U16 [R4.64], R28 ;  /* 0x0000001c04007986 */ /* 0x0101e2000c101504 */
[----:B------:R-:W-:Y:S06]  /*8b630*/  BAR.SYNC.DEFER_BLOCKING 0x0 ;  /* 0x0000000000007b1d */ /* 0x000fec0000010000 */
[----:B------:R0:W-:Y:S04]  /*8b640*/  STS.128 [R0], R8 ;  /* 0x0000000800007388 */ /* 0x0001e80000000c00 */
[----:B------:R0:W-:Y:S01]  /*8b650*/  STS.128 [R0+0x80], R12 ;  /* 0x0000800c00007388 */ /* 0x0001e20000000c00 */
[----:B------:R-:W-:Y:S06]  /*8b660*/  BAR.SYNC.DEFER_BLOCKING 0x0 ;  /* 0x0000000000007b1d */ /* 0x000fec0000010000 */
[----:B------:R-:W-:Y:S05]  /*8b670*/  @P1 EXIT ;  /* 0x000000000000194d */ /* 0x000fea0003800000 */
[----:B0-----:R-:W-:Y:S01]  /*8b680*/  IMAD.SHL.U32 R28, R29, 0x10, RZ ;  /* 0x000000101d1c7824 */ /* 0x001fe200078e00ff */
[----:B------:R-:W-:Y:S01]  /*8b690*/  LOP3.LUT R27, R27, 0x80, RZ, 0xc0, !PT ;  /* 0x000000801b1b7812 */ /* 0x000fe200078ec0ff */
[----:B------:R-:W0:Y:S03]  /*8b6a0*/  S2R R29, SR_TID.X ;  /* 0x00000000001d7919 */ /* 0x000e260000002100 */
[----:B------:R-:W-:-:S04]  /*8b6b0*/  LOP3.LUT R28, R28, 0x70, RZ, 0xc0, !PT ;  /* 0x000000701c1c7812 */ /* 0x000fc800078ec0ff */
[----:B------:R-:W-:Y:S02]  /*8b6c0*/  IADD3 R27, R28, R27, RZ ;  /* 0x0000001b1c1b7210 */ /* 0x000fe40007ffe0ff */
[----:B------:R-:W1:Y:S01]  /*8b6d0*/  S2R R28, SR_CTAID.Y ;  /* 0x00000000001c7919 */ /* 0x000e620000002600 */
[----:B0-----:R-:W-:-:S04]  /*8b6e0*/  LOP3.LUT R29, R29, 0x18, RZ, 0xc0, !PT ;  /* 0x000000181d1d7812 */ /* 0x001fc800078ec0ff */
[----:B------:R-:W-:Y:S02]  /*8b6f0*/  LEA.HI R27, R29, R27, RZ, 0x1f ;  /* 0x0000001b1d1b7211 */ /* 0x000fe400078ff8ff */
[----:B------:R-:W2:Y:S01]  /*8b700*/  LDL.LU R29, [R1+0x2ed8] ;  /* 0x002ed800011d7983 */ /* 0x000ea20000300800 */
[----:B-1----:R-:W-:-:S03]  /*8b710*/  IMAD R0, R28, c[0x0][0x1cc], RZ ;  /* 0x000073001c007a24 */ /* 0x002fc600078e02ff */
[----:B------:R-:W0:Y:S02]  /*8b720*/  LDS R7, [R27] ;  /* 0x000000001b077984 */ /* 0x000e240000000800 */
[C---:B------:R-:W-:Y:S01]  /*8b730*/  SHF.L.U32 R2, R0.reuse, 0x2, RZ ;  /* 0x0000000200027819 */ /* 0x040fe200000006ff */
[----:B------:R-:W-:Y:S01]  /*8b740*/  IMAD.HI R0, R0, 0x4, RZ ;  /* 0x0000000400007827 */ /* 0x000fe200078e02ff */
[----:B--2---:R-:W-:-:S03]  /*8b750*/  SHF.L.U32 R3, R29, 0x2, RZ ;  /* 0x000000021d037819 */ /* 0x004fc600000006ff */
[----:B------:R-:W-:Y:S01]  /*8b760*/  IMAD.HI R5, R29, 0x4, RZ ;  /* 0x000000041d057827 */ /* 0x000fe200078e02ff */
[----:B------:R-:W-:-:S04]  /*8b770*/  IADD3 R2, P0, P1, R3, c[0x0][0x180], R2 ;  /* 0x0000600003027a10 */ /* 0x000fc8000791e002 */
[----:B------:R-:W-:-:S05]  /*8b780*/  IADD3.X R3, R5, c[0x0][0x184], R0, P0, P1 ;  /* 0x0000610005037a10 */ /* 0x000fca00007e2400 */
[----:B0-----:R-:W-:Y:S01]  /*8b790*/  STG.E [R2.64], R7 ;  /* 0x0000000702007986 */ /* 0x001fe2000c101904 */
[----:B------:R-:W-:Y:S05]  /*8b7a0*/  EXIT ;  /* 0x000000000000794d */ /* 0x000fea0003800000 */
.L_x_2:
[----:B------:R-:W-:-:S00]  /*8b7b0*/  BRA `(.L_x_2) ;  /* 0xfffffff000007947 */ /* 0x000fc0000383ffff */
[----:B------:R-:W-:-:S00]  /*8b7c0*/  NOP ;  /* 0x0000000000007918 */ /* 0x000fc00000000000 */
        /* <DEDUP_REMOVED lines=11> */
.L_x_3:


//--------------------- .nv.global.init           --------------------------
	.section	.nv.global.init,"aw",@progbits
.nv.global.init:
	.type		_$_str,@object
	.size		_$_str,(.L_0 - _$_str)
_$_str:
        /*0000*/ 	.byte	0x5f, 0x5f, 0x43, 0x55, 0x44, 0x41, 0x5f, 0x46, 0x54, 0x5a, 0x00
.L_0:


//--------------------- .nv.shared.attn_fwd       --------------------------
	.section	.nv.shared.attn_fwd,"aw",@nobits
	.sectionflags	@""
	.align	16
